//
// Generated by NVIDIA NVVM Compiler
//
// Compiler Build ID: CL-36424714
// Cuda compilation tools, release 13.0, V13.0.88
// Based on NVVM 20.0.0
//

.version 9.0
.target sm_100
.address_size 64

	// .globl	_Z17bsr_matvec_kerneliPKiS0_PKdS2_PdiilPKlS0_id
.extern .shared .align 16 .b8 sum_private[];

.visible .entry _Z17bsr_matvec_kerneliPKiS0_PKdS2_PdiilPKlS0_id(
	.param .u32 _Z17bsr_matvec_kerneliPKiS0_PKdS2_PdiilPKlS0_id_param_0,
	.param .u64 .ptr .align 1 _Z17bsr_matvec_kerneliPKiS0_PKdS2_PdiilPKlS0_id_param_1,
	.param .u64 .ptr .align 1 _Z17bsr_matvec_kerneliPKiS0_PKdS2_PdiilPKlS0_id_param_2,
	.param .u64 .ptr .align 1 _Z17bsr_matvec_kerneliPKiS0_PKdS2_PdiilPKlS0_id_param_3,
	.param .u64 .ptr .align 1 _Z17bsr_matvec_kerneliPKiS0_PKdS2_PdiilPKlS0_id_param_4,
	.param .u64 .ptr .align 1 _Z17bsr_matvec_kerneliPKiS0_PKdS2_PdiilPKlS0_id_param_5,
	.param .u32 _Z17bsr_matvec_kerneliPKiS0_PKdS2_PdiilPKlS0_id_param_6,
	.param .u32 _Z17bsr_matvec_kerneliPKiS0_PKdS2_PdiilPKlS0_id_param_7,
	.param .u64 _Z17bsr_matvec_kerneliPKiS0_PKdS2_PdiilPKlS0_id_param_8,
	.param .u64 .ptr .align 1 _Z17bsr_matvec_kerneliPKiS0_PKdS2_PdiilPKlS0_id_param_9,
	.param .u64 .ptr .align 1 _Z17bsr_matvec_kerneliPKiS0_PKdS2_PdiilPKlS0_id_param_10,
	.param .u32 _Z17bsr_matvec_kerneliPKiS0_PKdS2_PdiilPKlS0_id_param_11,
	.param .f64 _Z17bsr_matvec_kerneliPKiS0_PKdS2_PdiilPKlS0_id_param_12
)
{
	.reg .pred 	%p<1796>;
	.reg .b32 	%r<3596>;
	.reg .b64 	%rd<1140>;
	.reg .b64 	%fd<2706>;

	ld.param.u64 	%rd315, [_Z17bsr_matvec_kerneliPKiS0_PKdS2_PdiilPKlS0_id_param_2];
	ld.param.u64 	%rd320, [_Z17bsr_matvec_kerneliPKiS0_PKdS2_PdiilPKlS0_id_param_3];
	ld.param.u64 	%rd321, [_Z17bsr_matvec_kerneliPKiS0_PKdS2_PdiilPKlS0_id_param_4];
	ld.param.u32 	%r188, [_Z17bsr_matvec_kerneliPKiS0_PKdS2_PdiilPKlS0_id_param_6];
	ld.param.u32 	%r189, [_Z17bsr_matvec_kerneliPKiS0_PKdS2_PdiilPKlS0_id_param_7];
	ld.param.u64 	%rd317, [_Z17bsr_matvec_kerneliPKiS0_PKdS2_PdiilPKlS0_id_param_8];
	ld.param.u32 	%r190, [_Z17bsr_matvec_kerneliPKiS0_PKdS2_PdiilPKlS0_id_param_11];
	cvta.to.global.u64 	%rd1, %rd320;
	cvta.to.global.u64 	%rd2, %rd321;
	mov.u32 	%r3526, %ctaid.x;
	setp.ge.s32 	%p2, %r3526, %r190;
	@%p2 bra 	$L__BB0_662;
	mov.u32 	%r2, %tid.x;
	mov.u32 	%r191, %ntid.x;
	cvt.s64.s32 	%rd3, %r189;
	cvt.u64.u32 	%rd4, %r191;
	and.b32  	%r3, %r2, 31;
	and.b32  	%r4, %r188, 2147483640;
	shl.b32 	%r5, %r189, 1;
	mul.lo.s32 	%r6, %r189, 3;
	shl.b32 	%r7, %r189, 2;
	mul.lo.s32 	%r8, %r189, 5;
	mul.lo.s32 	%r9, %r189, 6;
	mul.lo.s32 	%r10, %r189, 7;
	mul.hi.s32 	%r192, %r188, -1840700269;
	add.s32 	%r193, %r192, %r188;
	shr.u32 	%r194, %r193, 31;
	shr.s32 	%r195, %r193, 2;
	add.s32 	%r196, %r195, %r194;
	mul.lo.s32 	%r11, %r196, 7;
	mul.hi.s32 	%r197, %r188, 715827883;
	shr.u32 	%r198, %r197, 31;
	add.s32 	%r199, %r197, %r198;
	mul.lo.s32 	%r12, %r199, 6;
	mul.hi.s32 	%r200, %r188, 1717986919;
	shr.u32 	%r201, %r200, 31;
	shr.s32 	%r202, %r200, 1;
	add.s32 	%r203, %r202, %r201;
	mul.lo.s32 	%r13, %r203, 5;
	shr.s32 	%r204, %r188, 31;
	shr.u32 	%r205, %r204, 30;
	add.s32 	%r206, %r188, %r205;
	and.b32  	%r14, %r206, -4;
	mul.hi.s32 	%r207, %r188, 1431655766;
	shr.u32 	%r208, %r207, 31;
	add.s32 	%r209, %r207, %r208;
	mul.lo.s32 	%r15, %r209, 3;
	shr.u32 	%r210, %r188, 31;
	add.s32 	%r211, %r188, %r210;
	and.b32  	%r16, %r211, -2;
$L__BB0_2:
	ld.param.u64 	%rd1039, [_Z17bsr_matvec_kerneliPKiS0_PKdS2_PdiilPKlS0_id_param_10];
	ld.param.u64 	%rd1038, [_Z17bsr_matvec_kerneliPKiS0_PKdS2_PdiilPKlS0_id_param_9];
	cvt.u64.u32 	%rd5, %r2;
	cvta.to.global.u64 	%rd322, %rd1038;
	mul.wide.u32 	%rd323, %r3526, 8;
	add.s64 	%rd324, %rd322, %rd323;
	ld.global.u64 	%rd6, [%rd324];
	ld.global.u64 	%rd7, [%rd324+8];
	cvta.to.global.u64 	%rd325, %rd1039;
	mul.wide.u32 	%rd326, %r3526, 4;
	add.s64 	%rd327, %rd325, %rd326;
	ld.global.u32 	%r18, [%rd327];
	ld.global.u32 	%r19, [%rd327+4];
	setp.ne.s32 	%p3, %r18, %r19;
	@%p3 bra 	$L__BB0_170;
	setp.ge.s32 	%p1345, %r2, %r188;
	bar.sync 	0;
	@%p1345 bra 	$L__BB0_6;
	mov.u32 	%r3527, %r2;
$L__BB0_5:
	cvt.u32.u64 	%r2693, %rd4;
	shl.b32 	%r2694, %r3527, 3;
	mov.u32 	%r2695, sum_private;
	add.s32 	%r2696, %r2695, %r2694;
	mov.b64 	%rd858, 0;
	st.shared.u64 	[%r2696], %rd858;
	add.s32 	%r3527, %r3527, %r2693;
	setp.lt.s32 	%p1346, %r3527, %r188;
	@%p1346 bra 	$L__BB0_5;
$L__BB0_6:
	bar.sync 	0;
	or.b64  	%rd859, %rd6, %rd317;
	and.b64  	%rd860, %rd859, -4294967296;
	setp.ne.s64 	%p1347, %rd860, 0;
	@%p1347 bra 	$L__BB0_8;
	cvt.u32.u64 	%r2697, %rd317;
	cvt.u32.u64 	%r2698, %rd6;
	div.u32 	%r2699, %r2698, %r2697;
	cvt.u64.u32 	%rd1040, %r2699;
	bra.uni 	$L__BB0_9;
$L__BB0_8:
	div.s64 	%rd1040, %rd6, %rd317;
$L__BB0_9:
	or.b64  	%rd861, %rd7, %rd317;
	and.b64  	%rd862, %rd861, -4294967296;
	setp.ne.s64 	%p1348, %rd862, 0;
	@%p1348 bra 	$L__BB0_11;
	cvt.u32.u64 	%r2700, %rd317;
	cvt.u32.u64 	%r2701, %rd7;
	div.u32 	%r2702, %r2701, %r2700;
	cvt.u64.u32 	%rd1041, %r2702;
	bra.uni 	$L__BB0_12;
$L__BB0_11:
	div.s64 	%rd1041, %rd7, %rd317;
$L__BB0_12:
	setp.eq.s32 	%p1349, %r4, 0;
	setp.lt.s32 	%p1350, %r188, 8;
	mul.lo.s64 	%rd14, %rd1041, %rd3;
	mad.lo.s64 	%rd15, %rd1040, %rd3, %rd5;
	or.pred  	%p1351, %p1350, %p1349;
	mov.b32 	%r3531, 0;
	@%p1351 bra 	$L__BB0_37;
	mov.b32 	%r3528, 0;
$L__BB0_14:
	setp.ge.s64 	%p1352, %rd15, %rd14;
	mov.f64 	%fd2426, 0d0000000000000000;
	mov.f64 	%fd2427, %fd2426;
	mov.f64 	%fd2428, %fd2426;
	mov.f64 	%fd2429, %fd2426;
	mov.f64 	%fd2430, %fd2426;
	mov.f64 	%fd2431, %fd2426;
	mov.f64 	%fd2432, %fd2426;
	mov.f64 	%fd2433, %fd2426;
	@%p1352 bra 	$L__BB0_20;
	mov.f64 	%fd2426, 0d0000000000000000;
	mov.u64 	%rd1042, %rd15;
$L__BB0_16:
	or.b64  	%rd863, %rd1042, %rd3;
	and.b64  	%rd864, %rd863, -4294967296;
	setp.ne.s64 	%p1353, %rd864, 0;
	@%p1353 bra 	$L__BB0_18;
	cvt.u32.u64 	%r2705, %rd3;
	cvt.u32.u64 	%r2706, %rd1042;
	div.u32 	%r2707, %r2706, %r2705;
	mul.lo.s32 	%r2708, %r2707, %r2705;
	sub.s32 	%r2709, %r2706, %r2708;
	cvt.u64.u32 	%rd1043, %r2707;
	cvt.u64.u32 	%rd1044, %r2709;
	bra.uni 	$L__BB0_19;
$L__BB0_18:
	div.s64 	%rd1043, %rd1042, %rd3;
	mul.lo.s64 	%rd865, %rd1043, %rd3;
	sub.s64 	%rd1044, %rd1042, %rd865;
$L__BB0_19:
	cvt.u32.u64 	%r2711, %rd1044;
	shl.b64 	%rd867, %rd1043, 32;
	shr.s64 	%rd868, %rd867, 30;
	add.s64 	%rd866, %rd315, %rd868;
	// begin inline asm
	ld.global.nc.s32 %r2710, [%rd866];
	// end inline asm
	mad.lo.s32 	%r2712, %r2710, %r189, %r2711;
	cvt.s64.s32 	%rd869, %rd1043;
	mul.wide.s32 	%rd870, %r2712, 8;
	add.s64 	%rd871, %rd2, %rd870;
	ld.global.f64 	%fd1957, [%rd871];
	mul.lo.s32 	%r2713, %r3528, %r189;
	cvt.s64.s32 	%rd872, %r2713;
	add.s64 	%rd873, %rd1044, %rd872;
	mad.lo.s64 	%rd874, %rd869, %rd317, %rd873;
	shl.b64 	%rd875, %rd874, 3;
	add.s64 	%rd876, %rd1, %rd875;
	ld.global.f64 	%fd1958, [%rd876];
	fma.rn.f64 	%fd2433, %fd1957, %fd1958, %fd2433;
	shl.b64 	%rd877, %rd3, 3;
	add.s64 	%rd878, %rd876, %rd877;
	ld.global.f64 	%fd1959, [%rd878];
	fma.rn.f64 	%fd2432, %fd1957, %fd1959, %fd2432;
	mul.wide.s32 	%rd879, %r5, 8;
	add.s64 	%rd880, %rd876, %rd879;
	ld.global.f64 	%fd1960, [%rd880];
	fma.rn.f64 	%fd2431, %fd1957, %fd1960, %fd2431;
	mul.wide.s32 	%rd881, %r6, 8;
	add.s64 	%rd882, %rd876, %rd881;
	ld.global.f64 	%fd1961, [%rd882];
	fma.rn.f64 	%fd2430, %fd1957, %fd1961, %fd2430;
	mul.wide.s32 	%rd883, %r7, 8;
	add.s64 	%rd884, %rd876, %rd883;
	ld.global.f64 	%fd1962, [%rd884];
	fma.rn.f64 	%fd2429, %fd1957, %fd1962, %fd2429;
	mul.wide.s32 	%rd885, %r8, 8;
	add.s64 	%rd886, %rd876, %rd885;
	ld.global.f64 	%fd1963, [%rd886];
	fma.rn.f64 	%fd2428, %fd1957, %fd1963, %fd2428;
	mul.wide.s32 	%rd887, %r9, 8;
	add.s64 	%rd888, %rd876, %rd887;
	ld.global.f64 	%fd1964, [%rd888];
	fma.rn.f64 	%fd2427, %fd1957, %fd1964, %fd2427;
	mul.wide.s32 	%rd889, %r10, 8;
	add.s64 	%rd890, %rd876, %rd889;
	ld.global.f64 	%fd1965, [%rd890];
	fma.rn.f64 	%fd2426, %fd1957, %fd1965, %fd2426;
	add.s64 	%rd1042, %rd1042, %rd4;
	setp.lt.s64 	%p1354, %rd1042, %rd14;
	@%p1354 bra 	$L__BB0_16;
$L__BB0_20:
	setp.ne.s32 	%p1355, %r3, 0;
	// begin inline asm
	mov.b64 {%r2714,%r2715}, %fd2433;
	// end inline asm
	shfl.sync.down.b32	%r2717|%p1356, %r2715, 16, 31, -1;
	shfl.sync.down.b32	%r2716|%p1357, %r2714, 16, 31, -1;
	// begin inline asm
	mov.b64 %fd1967, {%r2716,%r2717};
	// end inline asm
	add.f64 	%fd1968, %fd1967, %fd2433;
	// begin inline asm
	mov.b64 {%r2718,%r2719}, %fd1968;
	// end inline asm
	shfl.sync.down.b32	%r2721|%p1358, %r2719, 8, 31, -1;
	shfl.sync.down.b32	%r2720|%p1359, %r2718, 8, 31, -1;
	// begin inline asm
	mov.b64 %fd1969, {%r2720,%r2721};
	// end inline asm
	add.f64 	%fd1970, %fd1969, %fd1968;
	// begin inline asm
	mov.b64 {%r2722,%r2723}, %fd1970;
	// end inline asm
	shfl.sync.down.b32	%r2725|%p1360, %r2723, 4, 31, -1;
	shfl.sync.down.b32	%r2724|%p1361, %r2722, 4, 31, -1;
	// begin inline asm
	mov.b64 %fd1971, {%r2724,%r2725};
	// end inline asm
	add.f64 	%fd1972, %fd1971, %fd1970;
	// begin inline asm
	mov.b64 {%r2726,%r2727}, %fd1972;
	// end inline asm
	shfl.sync.down.b32	%r2729|%p1362, %r2727, 2, 31, -1;
	shfl.sync.down.b32	%r2728|%p1363, %r2726, 2, 31, -1;
	// begin inline asm
	mov.b64 %fd1973, {%r2728,%r2729};
	// end inline asm
	add.f64 	%fd1974, %fd1973, %fd1972;
	// begin inline asm
	mov.b64 {%r2730,%r2731}, %fd1974;
	// end inline asm
	shfl.sync.down.b32	%r2733|%p1364, %r2731, 1, 31, -1;
	shfl.sync.down.b32	%r2732|%p1365, %r2730, 1, 31, -1;
	// begin inline asm
	mov.b64 %fd1975, {%r2732,%r2733};
	// end inline asm
	add.f64 	%fd25, %fd1975, %fd1974;
	shl.b32 	%r2734, %r3528, 3;
	mov.u32 	%r2735, sum_private;
	add.s32 	%r23, %r2735, %r2734;
	@%p1355 bra 	$L__BB0_22;
	atom.shared.add.f64 	%fd1976, [%r23], %fd25;
$L__BB0_22:
	setp.ne.s32 	%p1366, %r3, 0;
	// begin inline asm
	mov.b64 {%r2736,%r2737}, %fd2432;
	// end inline asm
	shfl.sync.down.b32	%r2739|%p1367, %r2737, 16, 31, -1;
	shfl.sync.down.b32	%r2738|%p1368, %r2736, 16, 31, -1;
	// begin inline asm
	mov.b64 %fd1978, {%r2738,%r2739};
	// end inline asm
	add.f64 	%fd1979, %fd1978, %fd2432;
	// begin inline asm
	mov.b64 {%r2740,%r2741}, %fd1979;
	// end inline asm
	shfl.sync.down.b32	%r2743|%p1369, %r2741, 8, 31, -1;
	shfl.sync.down.b32	%r2742|%p1370, %r2740, 8, 31, -1;
	// begin inline asm
	mov.b64 %fd1980, {%r2742,%r2743};
	// end inline asm
	add.f64 	%fd1981, %fd1980, %fd1979;
	// begin inline asm
	mov.b64 {%r2744,%r2745}, %fd1981;
	// end inline asm
	shfl.sync.down.b32	%r2747|%p1371, %r2745, 4, 31, -1;
	shfl.sync.down.b32	%r2746|%p1372, %r2744, 4, 31, -1;
	// begin inline asm
	mov.b64 %fd1982, {%r2746,%r2747};
	// end inline asm
	add.f64 	%fd1983, %fd1982, %fd1981;
	// begin inline asm
	mov.b64 {%r2748,%r2749}, %fd1983;
	// end inline asm
	shfl.sync.down.b32	%r2751|%p1373, %r2749, 2, 31, -1;
	shfl.sync.down.b32	%r2750|%p1374, %r2748, 2, 31, -1;
	// begin inline asm
	mov.b64 %fd1984, {%r2750,%r2751};
	// end inline asm
	add.f64 	%fd1985, %fd1984, %fd1983;
	// begin inline asm
	mov.b64 {%r2752,%r2753}, %fd1985;
	// end inline asm
	shfl.sync.down.b32	%r2755|%p1375, %r2753, 1, 31, -1;
	shfl.sync.down.b32	%r2754|%p1376, %r2752, 1, 31, -1;
	// begin inline asm
	mov.b64 %fd1986, {%r2754,%r2755};
	// end inline asm
	add.f64 	%fd26, %fd1986, %fd1985;
	@%p1366 bra 	$L__BB0_24;
	atom.shared.add.f64 	%fd1987, [%r23+8], %fd26;
$L__BB0_24:
	setp.ne.s32 	%p1377, %r3, 0;
	// begin inline asm
	mov.b64 {%r2756,%r2757}, %fd2431;
	// end inline asm
	shfl.sync.down.b32	%r2759|%p1378, %r2757, 16, 31, -1;
	shfl.sync.down.b32	%r2758|%p1379, %r2756, 16, 31, -1;
	// begin inline asm
	mov.b64 %fd1989, {%r2758,%r2759};
	// end inline asm
	add.f64 	%fd1990, %fd1989, %fd2431;
	// begin inline asm
	mov.b64 {%r2760,%r2761}, %fd1990;
	// end inline asm
	shfl.sync.down.b32	%r2763|%p1380, %r2761, 8, 31, -1;
	shfl.sync.down.b32	%r2762|%p1381, %r2760, 8, 31, -1;
	// begin inline asm
	mov.b64 %fd1991, {%r2762,%r2763};
	// end inline asm
	add.f64 	%fd1992, %fd1991, %fd1990;
	// begin inline asm
	mov.b64 {%r2764,%r2765}, %fd1992;
	// end inline asm
	shfl.sync.down.b32	%r2767|%p1382, %r2765, 4, 31, -1;
	shfl.sync.down.b32	%r2766|%p1383, %r2764, 4, 31, -1;
	// begin inline asm
	mov.b64 %fd1993, {%r2766,%r2767};
	// end inline asm
	add.f64 	%fd1994, %fd1993, %fd1992;
	// begin inline asm
	mov.b64 {%r2768,%r2769}, %fd1994;
	// end inline asm
	shfl.sync.down.b32	%r2771|%p1384, %r2769, 2, 31, -1;
	shfl.sync.down.b32	%r2770|%p1385, %r2768, 2, 31, -1;
	// begin inline asm
	mov.b64 %fd1995, {%r2770,%r2771};
	// end inline asm
	add.f64 	%fd1996, %fd1995, %fd1994;
	// begin inline asm
	mov.b64 {%r2772,%r2773}, %fd1996;
	// end inline asm
	shfl.sync.down.b32	%r2775|%p1386, %r2773, 1, 31, -1;
	shfl.sync.down.b32	%r2774|%p1387, %r2772, 1, 31, -1;
	// begin inline asm
	mov.b64 %fd1997, {%r2774,%r2775};
	// end inline asm
	add.f64 	%fd27, %fd1997, %fd1996;
	@%p1377 bra 	$L__BB0_26;
	atom.shared.add.f64 	%fd1998, [%r23+16], %fd27;
$L__BB0_26:
	setp.ne.s32 	%p1388, %r3, 0;
	// begin inline asm
	mov.b64 {%r2776,%r2777}, %fd2430;
	// end inline asm
	shfl.sync.down.b32	%r2779|%p1389, %r2777, 16, 31, -1;
	shfl.sync.down.b32	%r2778|%p1390, %r2776, 16, 31, -1;
	// begin inline asm
	mov.b64 %fd2000, {%r2778,%r2779};
	// end inline asm
	add.f64 	%fd2001, %fd2000, %fd2430;
	// begin inline asm
	mov.b64 {%r2780,%r2781}, %fd2001;
	// end inline asm
	shfl.sync.down.b32	%r2783|%p1391, %r2781, 8, 31, -1;
	shfl.sync.down.b32	%r2782|%p1392, %r2780, 8, 31, -1;
	// begin inline asm
	mov.b64 %fd2002, {%r2782,%r2783};
	// end inline asm
	add.f64 	%fd2003, %fd2002, %fd2001;
	// begin inline asm
	mov.b64 {%r2784,%r2785}, %fd2003;
	// end inline asm
	shfl.sync.down.b32	%r2787|%p1393, %r2785, 4, 31, -1;
	shfl.sync.down.b32	%r2786|%p1394, %r2784, 4, 31, -1;
	// begin inline asm
	mov.b64 %fd2004, {%r2786,%r2787};
	// end inline asm
	add.f64 	%fd2005, %fd2004, %fd2003;
	// begin inline asm
	mov.b64 {%r2788,%r2789}, %fd2005;
	// end inline asm
	shfl.sync.down.b32	%r2791|%p1395, %r2789, 2, 31, -1;
	shfl.sync.down.b32	%r2790|%p1396, %r2788, 2, 31, -1;
	// begin inline asm
	mov.b64 %fd2006, {%r2790,%r2791};
	// end inline asm
	add.f64 	%fd2007, %fd2006, %fd2005;
	// begin inline asm
	mov.b64 {%r2792,%r2793}, %fd2007;
	// end inline asm
	shfl.sync.down.b32	%r2795|%p1397, %r2793, 1, 31, -1;
	shfl.sync.down.b32	%r2794|%p1398, %r2792, 1, 31, -1;
	// begin inline asm
	mov.b64 %fd2008, {%r2794,%r2795};
	// end inline asm
	add.f64 	%fd28, %fd2008, %fd2007;
	@%p1388 bra 	$L__BB0_28;
	atom.shared.add.f64 	%fd2009, [%r23+24], %fd28;
$L__BB0_28:
	setp.ne.s32 	%p1399, %r3, 0;
	// begin inline asm
	mov.b64 {%r2796,%r2797}, %fd2429;
	// end inline asm
	shfl.sync.down.b32	%r2799|%p1400, %r2797, 16, 31, -1;
	shfl.sync.down.b32	%r2798|%p1401, %r2796, 16, 31, -1;
	// begin inline asm
	mov.b64 %fd2011, {%r2798,%r2799};
	// end inline asm
	add.f64 	%fd2012, %fd2011, %fd2429;
	// begin inline asm
	mov.b64 {%r2800,%r2801}, %fd2012;
	// end inline asm
	shfl.sync.down.b32	%r2803|%p1402, %r2801, 8, 31, -1;
	shfl.sync.down.b32	%r2802|%p1403, %r2800, 8, 31, -1;
	// begin inline asm
	mov.b64 %fd2013, {%r2802,%r2803};
	// end inline asm
	add.f64 	%fd2014, %fd2013, %fd2012;
	// begin inline asm
	mov.b64 {%r2804,%r2805}, %fd2014;
	// end inline asm
	shfl.sync.down.b32	%r2807|%p1404, %r2805, 4, 31, -1;
	shfl.sync.down.b32	%r2806|%p1405, %r2804, 4, 31, -1;
	// begin inline asm
	mov.b64 %fd2015, {%r2806,%r2807};
	// end inline asm
	add.f64 	%fd2016, %fd2015, %fd2014;
	// begin inline asm
	mov.b64 {%r2808,%r2809}, %fd2016;
	// end inline asm
	shfl.sync.down.b32	%r2811|%p1406, %r2809, 2, 31, -1;
	shfl.sync.down.b32	%r2810|%p1407, %r2808, 2, 31, -1;
	// begin inline asm
	mov.b64 %fd2017, {%r2810,%r2811};
	// end inline asm
	add.f64 	%fd2018, %fd2017, %fd2016;
	// begin inline asm
	mov.b64 {%r2812,%r2813}, %fd2018;
	// end inline asm
	shfl.sync.down.b32	%r2815|%p1408, %r2813, 1, 31, -1;
	shfl.sync.down.b32	%r2814|%p1409, %r2812, 1, 31, -1;
	// begin inline asm
	mov.b64 %fd2019, {%r2814,%r2815};
	// end inline asm
	add.f64 	%fd29, %fd2019, %fd2018;
	@%p1399 bra 	$L__BB0_30;
	atom.shared.add.f64 	%fd2020, [%r23+32], %fd29;
$L__BB0_30:
	setp.ne.s32 	%p1410, %r3, 0;
	// begin inline asm
	mov.b64 {%r2816,%r2817}, %fd2428;
	// end inline asm
	shfl.sync.down.b32	%r2819|%p1411, %r2817, 16, 31, -1;
	shfl.sync.down.b32	%r2818|%p1412, %r2816, 16, 31, -1;
	// begin inline asm
	mov.b64 %fd2022, {%r2818,%r2819};
	// end inline asm
	add.f64 	%fd2023, %fd2022, %fd2428;
	// begin inline asm
	mov.b64 {%r2820,%r2821}, %fd2023;
	// end inline asm
	shfl.sync.down.b32	%r2823|%p1413, %r2821, 8, 31, -1;
	shfl.sync.down.b32	%r2822|%p1414, %r2820, 8, 31, -1;
	// begin inline asm
	mov.b64 %fd2024, {%r2822,%r2823};
	// end inline asm
	add.f64 	%fd2025, %fd2024, %fd2023;
	// begin inline asm
	mov.b64 {%r2824,%r2825}, %fd2025;
	// end inline asm
	shfl.sync.down.b32	%r2827|%p1415, %r2825, 4, 31, -1;
	shfl.sync.down.b32	%r2826|%p1416, %r2824, 4, 31, -1;
	// begin inline asm
	mov.b64 %fd2026, {%r2826,%r2827};
	// end inline asm
	add.f64 	%fd2027, %fd2026, %fd2025;
	// begin inline asm
	mov.b64 {%r2828,%r2829}, %fd2027;
	// end inline asm
	shfl.sync.down.b32	%r2831|%p1417, %r2829, 2, 31, -1;
	shfl.sync.down.b32	%r2830|%p1418, %r2828, 2, 31, -1;
	// begin inline asm
	mov.b64 %fd2028, {%r2830,%r2831};
	// end inline asm
	add.f64 	%fd2029, %fd2028, %fd2027;
	// begin inline asm
	mov.b64 {%r2832,%r2833}, %fd2029;
	// end inline asm
	shfl.sync.down.b32	%r2835|%p1419, %r2833, 1, 31, -1;
	shfl.sync.down.b32	%r2834|%p1420, %r2832, 1, 31, -1;
	// begin inline asm
	mov.b64 %fd2030, {%r2834,%r2835};
	// end inline asm
	add.f64 	%fd30, %fd2030, %fd2029;
	@%p1410 bra 	$L__BB0_32;
	atom.shared.add.f64 	%fd2031, [%r23+40], %fd30;
$L__BB0_32:
	setp.ne.s32 	%p1421, %r3, 0;
	// begin inline asm
	mov.b64 {%r2836,%r2837}, %fd2427;
	// end inline asm
	shfl.sync.down.b32	%r2839|%p1422, %r2837, 16, 31, -1;
	shfl.sync.down.b32	%r2838|%p1423, %r2836, 16, 31, -1;
	// begin inline asm
	mov.b64 %fd2033, {%r2838,%r2839};
	// end inline asm
	add.f64 	%fd2034, %fd2033, %fd2427;
	// begin inline asm
	mov.b64 {%r2840,%r2841}, %fd2034;
	// end inline asm
	shfl.sync.down.b32	%r2843|%p1424, %r2841, 8, 31, -1;
	shfl.sync.down.b32	%r2842|%p1425, %r2840, 8, 31, -1;
	// begin inline asm
	mov.b64 %fd2035, {%r2842,%r2843};
	// end inline asm
	add.f64 	%fd2036, %fd2035, %fd2034;
	// begin inline asm
	mov.b64 {%r2844,%r2845}, %fd2036;
	// end inline asm
	shfl.sync.down.b32	%r2847|%p1426, %r2845, 4, 31, -1;
	shfl.sync.down.b32	%r2846|%p1427, %r2844, 4, 31, -1;
	// begin inline asm
	mov.b64 %fd2037, {%r2846,%r2847};
	// end inline asm
	add.f64 	%fd2038, %fd2037, %fd2036;
	// begin inline asm
	mov.b64 {%r2848,%r2849}, %fd2038;
	// end inline asm
	shfl.sync.down.b32	%r2851|%p1428, %r2849, 2, 31, -1;
	shfl.sync.down.b32	%r2850|%p1429, %r2848, 2, 31, -1;
	// begin inline asm
	mov.b64 %fd2039, {%r2850,%r2851};
	// end inline asm
	add.f64 	%fd2040, %fd2039, %fd2038;
	// begin inline asm
	mov.b64 {%r2852,%r2853}, %fd2040;
	// end inline asm
	shfl.sync.down.b32	%r2855|%p1430, %r2853, 1, 31, -1;
	shfl.sync.down.b32	%r2854|%p1431, %r2852, 1, 31, -1;
	// begin inline asm
	mov.b64 %fd2041, {%r2854,%r2855};
	// end inline asm
	add.f64 	%fd31, %fd2041, %fd2040;
	@%p1421 bra 	$L__BB0_34;
	atom.shared.add.f64 	%fd2042, [%r23+48], %fd31;
$L__BB0_34:
	setp.ne.s32 	%p1432, %r3, 0;
	// begin inline asm
	mov.b64 {%r2856,%r2857}, %fd2426;
	// end inline asm
	shfl.sync.down.b32	%r2859|%p1433, %r2857, 16, 31, -1;
	shfl.sync.down.b32	%r2858|%p1434, %r2856, 16, 31, -1;
	// begin inline asm
	mov.b64 %fd2044, {%r2858,%r2859};
	// end inline asm
	add.f64 	%fd2045, %fd2044, %fd2426;
	// begin inline asm
	mov.b64 {%r2860,%r2861}, %fd2045;
	// end inline asm
	shfl.sync.down.b32	%r2863|%p1435, %r2861, 8, 31, -1;
	shfl.sync.down.b32	%r2862|%p1436, %r2860, 8, 31, -1;
	// begin inline asm
	mov.b64 %fd2046, {%r2862,%r2863};
	// end inline asm
	add.f64 	%fd2047, %fd2046, %fd2045;
	// begin inline asm
	mov.b64 {%r2864,%r2865}, %fd2047;
	// end inline asm
	shfl.sync.down.b32	%r2867|%p1437, %r2865, 4, 31, -1;
	shfl.sync.down.b32	%r2866|%p1438, %r2864, 4, 31, -1;
	// begin inline asm
	mov.b64 %fd2048, {%r2866,%r2867};
	// end inline asm
	add.f64 	%fd2049, %fd2048, %fd2047;
	// begin inline asm
	mov.b64 {%r2868,%r2869}, %fd2049;
	// end inline asm
	shfl.sync.down.b32	%r2871|%p1439, %r2869, 2, 31, -1;
	shfl.sync.down.b32	%r2870|%p1440, %r2868, 2, 31, -1;
	// begin inline asm
	mov.b64 %fd2050, {%r2870,%r2871};
	// end inline asm
	add.f64 	%fd2051, %fd2050, %fd2049;
	// begin inline asm
	mov.b64 {%r2872,%r2873}, %fd2051;
	// end inline asm
	shfl.sync.down.b32	%r2875|%p1441, %r2873, 1, 31, -1;
	shfl.sync.down.b32	%r2874|%p1442, %r2872, 1, 31, -1;
	// begin inline asm
	mov.b64 %fd2052, {%r2874,%r2875};
	// end inline asm
	add.f64 	%fd32, %fd2052, %fd2051;
	@%p1432 bra 	$L__BB0_36;
	atom.shared.add.f64 	%fd2053, [%r23+56], %fd32;
$L__BB0_36:
	add.s32 	%r3528, %r3528, 8;
	setp.lt.u32 	%p1443, %r3528, %r4;
	mov.u32 	%r3531, %r4;
	@%p1443 bra 	$L__BB0_14;
$L__BB0_37:
	sub.s32 	%r2876, %r188, %r3531;
	setp.lt.s32 	%p1444, %r2876, 7;
	@%p1444 bra 	$L__BB0_62;
	setp.ge.s32 	%p1445, %r3531, %r11;
	@%p1445 bra 	$L__BB0_61;
	mov.u32 	%r3530, %r3531;
$L__BB0_40:
	setp.ge.s64 	%p1446, %rd15, %rd14;
	mov.f64 	%fd2441, 0d0000000000000000;
	mov.f64 	%fd2442, %fd2441;
	mov.f64 	%fd2443, %fd2441;
	mov.f64 	%fd2444, %fd2441;
	mov.f64 	%fd2445, %fd2441;
	mov.f64 	%fd2446, %fd2441;
	mov.f64 	%fd2447, %fd2441;
	@%p1446 bra 	$L__BB0_46;
	mov.f64 	%fd2441, 0d0000000000000000;
	mov.u64 	%rd1045, %rd15;
$L__BB0_42:
	or.b64  	%rd891, %rd1045, %rd3;
	and.b64  	%rd892, %rd891, -4294967296;
	setp.ne.s64 	%p1447, %rd892, 0;
	@%p1447 bra 	$L__BB0_44;
	cvt.u32.u64 	%r2877, %rd3;
	cvt.u32.u64 	%r2878, %rd1045;
	div.u32 	%r2879, %r2878, %r2877;
	mul.lo.s32 	%r2880, %r2879, %r2877;
	sub.s32 	%r2881, %r2878, %r2880;
	cvt.u64.u32 	%rd1046, %r2879;
	cvt.u64.u32 	%rd1047, %r2881;
	bra.uni 	$L__BB0_45;
$L__BB0_44:
	div.s64 	%rd1046, %rd1045, %rd3;
	mul.lo.s64 	%rd893, %rd1046, %rd3;
	sub.s64 	%rd1047, %rd1045, %rd893;
$L__BB0_45:
	cvt.u32.u64 	%r2883, %rd1047;
	shl.b64 	%rd895, %rd1046, 32;
	shr.s64 	%rd896, %rd895, 30;
	add.s64 	%rd894, %rd315, %rd896;
	// begin inline asm
	ld.global.nc.s32 %r2882, [%rd894];
	// end inline asm
	mad.lo.s32 	%r2884, %r2882, %r189, %r2883;
	cvt.s64.s32 	%rd897, %rd1046;
	mul.wide.s32 	%rd898, %r2884, 8;
	add.s64 	%rd899, %rd2, %rd898;
	ld.global.f64 	%fd2056, [%rd899];
	mul.lo.s32 	%r2885, %r3530, %r189;
	cvt.s64.s32 	%rd900, %r2885;
	add.s64 	%rd901, %rd1047, %rd900;
	mad.lo.s64 	%rd902, %rd897, %rd317, %rd901;
	shl.b64 	%rd903, %rd902, 3;
	add.s64 	%rd904, %rd1, %rd903;
	ld.global.f64 	%fd2057, [%rd904];
	fma.rn.f64 	%fd2447, %fd2056, %fd2057, %fd2447;
	shl.b64 	%rd905, %rd3, 3;
	add.s64 	%rd906, %rd904, %rd905;
	ld.global.f64 	%fd2058, [%rd906];
	fma.rn.f64 	%fd2446, %fd2056, %fd2058, %fd2446;
	mul.wide.s32 	%rd907, %r5, 8;
	add.s64 	%rd908, %rd904, %rd907;
	ld.global.f64 	%fd2059, [%rd908];
	fma.rn.f64 	%fd2445, %fd2056, %fd2059, %fd2445;
	mul.wide.s32 	%rd909, %r6, 8;
	add.s64 	%rd910, %rd904, %rd909;
	ld.global.f64 	%fd2060, [%rd910];
	fma.rn.f64 	%fd2444, %fd2056, %fd2060, %fd2444;
	mul.wide.s32 	%rd911, %r7, 8;
	add.s64 	%rd912, %rd904, %rd911;
	ld.global.f64 	%fd2061, [%rd912];
	fma.rn.f64 	%fd2443, %fd2056, %fd2061, %fd2443;
	mul.wide.s32 	%rd913, %r8, 8;
	add.s64 	%rd914, %rd904, %rd913;
	ld.global.f64 	%fd2062, [%rd914];
	fma.rn.f64 	%fd2442, %fd2056, %fd2062, %fd2442;
	mul.wide.s32 	%rd915, %r9, 8;
	add.s64 	%rd916, %rd904, %rd915;
	ld.global.f64 	%fd2063, [%rd916];
	fma.rn.f64 	%fd2441, %fd2056, %fd2063, %fd2441;
	add.s64 	%rd1045, %rd1045, %rd4;
	setp.lt.s64 	%p1448, %rd1045, %rd14;
	@%p1448 bra 	$L__BB0_42;
$L__BB0_46:
	setp.ne.s32 	%p1449, %r3, 0;
	// begin inline asm
	mov.b64 {%r2886,%r2887}, %fd2447;
	// end inline asm
	shfl.sync.down.b32	%r2889|%p1450, %r2887, 16, 31, -1;
	shfl.sync.down.b32	%r2888|%p1451, %r2886, 16, 31, -1;
	// begin inline asm
	mov.b64 %fd2065, {%r2888,%r2889};
	// end inline asm
	add.f64 	%fd2066, %fd2065, %fd2447;
	// begin inline asm
	mov.b64 {%r2890,%r2891}, %fd2066;
	// end inline asm
	shfl.sync.down.b32	%r2893|%p1452, %r2891, 8, 31, -1;
	shfl.sync.down.b32	%r2892|%p1453, %r2890, 8, 31, -1;
	// begin inline asm
	mov.b64 %fd2067, {%r2892,%r2893};
	// end inline asm
	add.f64 	%fd2068, %fd2067, %fd2066;
	// begin inline asm
	mov.b64 {%r2894,%r2895}, %fd2068;
	// end inline asm
	shfl.sync.down.b32	%r2897|%p1454, %r2895, 4, 31, -1;
	shfl.sync.down.b32	%r2896|%p1455, %r2894, 4, 31, -1;
	// begin inline asm
	mov.b64 %fd2069, {%r2896,%r2897};
	// end inline asm
	add.f64 	%fd2070, %fd2069, %fd2068;
	// begin inline asm
	mov.b64 {%r2898,%r2899}, %fd2070;
	// end inline asm
	shfl.sync.down.b32	%r2901|%p1456, %r2899, 2, 31, -1;
	shfl.sync.down.b32	%r2900|%p1457, %r2898, 2, 31, -1;
	// begin inline asm
	mov.b64 %fd2071, {%r2900,%r2901};
	// end inline asm
	add.f64 	%fd2072, %fd2071, %fd2070;
	// begin inline asm
	mov.b64 {%r2902,%r2903}, %fd2072;
	// end inline asm
	shfl.sync.down.b32	%r2905|%p1458, %r2903, 1, 31, -1;
	shfl.sync.down.b32	%r2904|%p1459, %r2902, 1, 31, -1;
	// begin inline asm
	mov.b64 %fd2073, {%r2904,%r2905};
	// end inline asm
	add.f64 	%fd54, %fd2073, %fd2072;
	shl.b32 	%r2906, %r3530, 3;
	mov.u32 	%r2907, sum_private;
	add.s32 	%r27, %r2907, %r2906;
	@%p1449 bra 	$L__BB0_48;
	atom.shared.add.f64 	%fd2074, [%r27], %fd54;
$L__BB0_48:
	setp.ne.s32 	%p1460, %r3, 0;
	// begin inline asm
	mov.b64 {%r2908,%r2909}, %fd2446;
	// end inline asm
	shfl.sync.down.b32	%r2911|%p1461, %r2909, 16, 31, -1;
	shfl.sync.down.b32	%r2910|%p1462, %r2908, 16, 31, -1;
	// begin inline asm
	mov.b64 %fd2076, {%r2910,%r2911};
	// end inline asm
	add.f64 	%fd2077, %fd2076, %fd2446;
	// begin inline asm
	mov.b64 {%r2912,%r2913}, %fd2077;
	// end inline asm
	shfl.sync.down.b32	%r2915|%p1463, %r2913, 8, 31, -1;
	shfl.sync.down.b32	%r2914|%p1464, %r2912, 8, 31, -1;
	// begin inline asm
	mov.b64 %fd2078, {%r2914,%r2915};
	// end inline asm
	add.f64 	%fd2079, %fd2078, %fd2077;
	// begin inline asm
	mov.b64 {%r2916,%r2917}, %fd2079;
	// end inline asm
	shfl.sync.down.b32	%r2919|%p1465, %r2917, 4, 31, -1;
	shfl.sync.down.b32	%r2918|%p1466, %r2916, 4, 31, -1;
	// begin inline asm
	mov.b64 %fd2080, {%r2918,%r2919};
	// end inline asm
	add.f64 	%fd2081, %fd2080, %fd2079;
	// begin inline asm
	mov.b64 {%r2920,%r2921}, %fd2081;
	// end inline asm
	shfl.sync.down.b32	%r2923|%p1467, %r2921, 2, 31, -1;
	shfl.sync.down.b32	%r2922|%p1468, %r2920, 2, 31, -1;
	// begin inline asm
	mov.b64 %fd2082, {%r2922,%r2923};
	// end inline asm
	add.f64 	%fd2083, %fd2082, %fd2081;
	// begin inline asm
	mov.b64 {%r2924,%r2925}, %fd2083;
	// end inline asm
	shfl.sync.down.b32	%r2927|%p1469, %r2925, 1, 31, -1;
	shfl.sync.down.b32	%r2926|%p1470, %r2924, 1, 31, -1;
	// begin inline asm
	mov.b64 %fd2084, {%r2926,%r2927};
	// end inline asm
	add.f64 	%fd55, %fd2084, %fd2083;
	@%p1460 bra 	$L__BB0_50;
	atom.shared.add.f64 	%fd2085, [%r27+8], %fd55;
$L__BB0_50:
	setp.ne.s32 	%p1471, %r3, 0;
	// begin inline asm
	mov.b64 {%r2928,%r2929}, %fd2445;
	// end inline asm
	shfl.sync.down.b32	%r2931|%p1472, %r2929, 16, 31, -1;
	shfl.sync.down.b32	%r2930|%p1473, %r2928, 16, 31, -1;
	// begin inline asm
	mov.b64 %fd2087, {%r2930,%r2931};
	// end inline asm
	add.f64 	%fd2088, %fd2087, %fd2445;
	// begin inline asm
	mov.b64 {%r2932,%r2933}, %fd2088;
	// end inline asm
	shfl.sync.down.b32	%r2935|%p1474, %r2933, 8, 31, -1;
	shfl.sync.down.b32	%r2934|%p1475, %r2932, 8, 31, -1;
	// begin inline asm
	mov.b64 %fd2089, {%r2934,%r2935};
	// end inline asm
	add.f64 	%fd2090, %fd2089, %fd2088;
	// begin inline asm
	mov.b64 {%r2936,%r2937}, %fd2090;
	// end inline asm
	shfl.sync.down.b32	%r2939|%p1476, %r2937, 4, 31, -1;
	shfl.sync.down.b32	%r2938|%p1477, %r2936, 4, 31, -1;
	// begin inline asm
	mov.b64 %fd2091, {%r2938,%r2939};
	// end inline asm
	add.f64 	%fd2092, %fd2091, %fd2090;
	// begin inline asm
	mov.b64 {%r2940,%r2941}, %fd2092;
	// end inline asm
	shfl.sync.down.b32	%r2943|%p1478, %r2941, 2, 31, -1;
	shfl.sync.down.b32	%r2942|%p1479, %r2940, 2, 31, -1;
	// begin inline asm
	mov.b64 %fd2093, {%r2942,%r2943};
	// end inline asm
	add.f64 	%fd2094, %fd2093, %fd2092;
	// begin inline asm
	mov.b64 {%r2944,%r2945}, %fd2094;
	// end inline asm
	shfl.sync.down.b32	%r2947|%p1480, %r2945, 1, 31, -1;
	shfl.sync.down.b32	%r2946|%p1481, %r2944, 1, 31, -1;
	// begin inline asm
	mov.b64 %fd2095, {%r2946,%r2947};
	// end inline asm
	add.f64 	%fd56, %fd2095, %fd2094;
	@%p1471 bra 	$L__BB0_52;
	atom.shared.add.f64 	%fd2096, [%r27+16], %fd56;
$L__BB0_52:
	setp.ne.s32 	%p1482, %r3, 0;
	// begin inline asm
	mov.b64 {%r2948,%r2949}, %fd2444;
	// end inline asm
	shfl.sync.down.b32	%r2951|%p1483, %r2949, 16, 31, -1;
	shfl.sync.down.b32	%r2950|%p1484, %r2948, 16, 31, -1;
	// begin inline asm
	mov.b64 %fd2098, {%r2950,%r2951};
	// end inline asm
	add.f64 	%fd2099, %fd2098, %fd2444;
	// begin inline asm
	mov.b64 {%r2952,%r2953}, %fd2099;
	// end inline asm
	shfl.sync.down.b32	%r2955|%p1485, %r2953, 8, 31, -1;
	shfl.sync.down.b32	%r2954|%p1486, %r2952, 8, 31, -1;
	// begin inline asm
	mov.b64 %fd2100, {%r2954,%r2955};
	// end inline asm
	add.f64 	%fd2101, %fd2100, %fd2099;
	// begin inline asm
	mov.b64 {%r2956,%r2957}, %fd2101;
	// end inline asm
	shfl.sync.down.b32	%r2959|%p1487, %r2957, 4, 31, -1;
	shfl.sync.down.b32	%r2958|%p1488, %r2956, 4, 31, -1;
	// begin inline asm
	mov.b64 %fd2102, {%r2958,%r2959};
	// end inline asm
	add.f64 	%fd2103, %fd2102, %fd2101;
	// begin inline asm
	mov.b64 {%r2960,%r2961}, %fd2103;
	// end inline asm
	shfl.sync.down.b32	%r2963|%p1489, %r2961, 2, 31, -1;
	shfl.sync.down.b32	%r2962|%p1490, %r2960, 2, 31, -1;
	// begin inline asm
	mov.b64 %fd2104, {%r2962,%r2963};
	// end inline asm
	add.f64 	%fd2105, %fd2104, %fd2103;
	// begin inline asm
	mov.b64 {%r2964,%r2965}, %fd2105;
	// end inline asm
	shfl.sync.down.b32	%r2967|%p1491, %r2965, 1, 31, -1;
	shfl.sync.down.b32	%r2966|%p1492, %r2964, 1, 31, -1;
	// begin inline asm
	mov.b64 %fd2106, {%r2966,%r2967};
	// end inline asm
	add.f64 	%fd57, %fd2106, %fd2105;
	@%p1482 bra 	$L__BB0_54;
	atom.shared.add.f64 	%fd2107, [%r27+24], %fd57;
$L__BB0_54:
	setp.ne.s32 	%p1493, %r3, 0;
	// begin inline asm
	mov.b64 {%r2968,%r2969}, %fd2443;
	// end inline asm
	shfl.sync.down.b32	%r2971|%p1494, %r2969, 16, 31, -1;
	shfl.sync.down.b32	%r2970|%p1495, %r2968, 16, 31, -1;
	// begin inline asm
	mov.b64 %fd2109, {%r2970,%r2971};
	// end inline asm
	add.f64 	%fd2110, %fd2109, %fd2443;
	// begin inline asm
	mov.b64 {%r2972,%r2973}, %fd2110;
	// end inline asm
	shfl.sync.down.b32	%r2975|%p1496, %r2973, 8, 31, -1;
	shfl.sync.down.b32	%r2974|%p1497, %r2972, 8, 31, -1;
	// begin inline asm
	mov.b64 %fd2111, {%r2974,%r2975};
	// end inline asm
	add.f64 	%fd2112, %fd2111, %fd2110;
	// begin inline asm
	mov.b64 {%r2976,%r2977}, %fd2112;
	// end inline asm
	shfl.sync.down.b32	%r2979|%p1498, %r2977, 4, 31, -1;
	shfl.sync.down.b32	%r2978|%p1499, %r2976, 4, 31, -1;
	// begin inline asm
	mov.b64 %fd2113, {%r2978,%r2979};
	// end inline asm
	add.f64 	%fd2114, %fd2113, %fd2112;
	// begin inline asm
	mov.b64 {%r2980,%r2981}, %fd2114;
	// end inline asm
	shfl.sync.down.b32	%r2983|%p1500, %r2981, 2, 31, -1;
	shfl.sync.down.b32	%r2982|%p1501, %r2980, 2, 31, -1;
	// begin inline asm
	mov.b64 %fd2115, {%r2982,%r2983};
	// end inline asm
	add.f64 	%fd2116, %fd2115, %fd2114;
	// begin inline asm
	mov.b64 {%r2984,%r2985}, %fd2116;
	// end inline asm
	shfl.sync.down.b32	%r2987|%p1502, %r2985, 1, 31, -1;
	shfl.sync.down.b32	%r2986|%p1503, %r2984, 1, 31, -1;
	// begin inline asm
	mov.b64 %fd2117, {%r2986,%r2987};
	// end inline asm
	add.f64 	%fd58, %fd2117, %fd2116;
	@%p1493 bra 	$L__BB0_56;
	atom.shared.add.f64 	%fd2118, [%r27+32], %fd58;
$L__BB0_56:
	setp.ne.s32 	%p1504, %r3, 0;
	// begin inline asm
	mov.b64 {%r2988,%r2989}, %fd2442;
	// end inline asm
	shfl.sync.down.b32	%r2991|%p1505, %r2989, 16, 31, -1;
	shfl.sync.down.b32	%r2990|%p1506, %r2988, 16, 31, -1;
	// begin inline asm
	mov.b64 %fd2120, {%r2990,%r2991};
	// end inline asm
	add.f64 	%fd2121, %fd2120, %fd2442;
	// begin inline asm
	mov.b64 {%r2992,%r2993}, %fd2121;
	// end inline asm
	shfl.sync.down.b32	%r2995|%p1507, %r2993, 8, 31, -1;
	shfl.sync.down.b32	%r2994|%p1508, %r2992, 8, 31, -1;
	// begin inline asm
	mov.b64 %fd2122, {%r2994,%r2995};
	// end inline asm
	add.f64 	%fd2123, %fd2122, %fd2121;
	// begin inline asm
	mov.b64 {%r2996,%r2997}, %fd2123;
	// end inline asm
	shfl.sync.down.b32	%r2999|%p1509, %r2997, 4, 31, -1;
	shfl.sync.down.b32	%r2998|%p1510, %r2996, 4, 31, -1;
	// begin inline asm
	mov.b64 %fd2124, {%r2998,%r2999};
	// end inline asm
	add.f64 	%fd2125, %fd2124, %fd2123;
	// begin inline asm
	mov.b64 {%r3000,%r3001}, %fd2125;
	// end inline asm
	shfl.sync.down.b32	%r3003|%p1511, %r3001, 2, 31, -1;
	shfl.sync.down.b32	%r3002|%p1512, %r3000, 2, 31, -1;
	// begin inline asm
	mov.b64 %fd2126, {%r3002,%r3003};
	// end inline asm
	add.f64 	%fd2127, %fd2126, %fd2125;
	// begin inline asm
	mov.b64 {%r3004,%r3005}, %fd2127;
	// end inline asm
	shfl.sync.down.b32	%r3007|%p1513, %r3005, 1, 31, -1;
	shfl.sync.down.b32	%r3006|%p1514, %r3004, 1, 31, -1;
	// begin inline asm
	mov.b64 %fd2128, {%r3006,%r3007};
	// end inline asm
	add.f64 	%fd59, %fd2128, %fd2127;
	@%p1504 bra 	$L__BB0_58;
	atom.shared.add.f64 	%fd2129, [%r27+40], %fd59;
$L__BB0_58:
	setp.ne.s32 	%p1515, %r3, 0;
	// begin inline asm
	mov.b64 {%r3008,%r3009}, %fd2441;
	// end inline asm
	shfl.sync.down.b32	%r3011|%p1516, %r3009, 16, 31, -1;
	shfl.sync.down.b32	%r3010|%p1517, %r3008, 16, 31, -1;
	// begin inline asm
	mov.b64 %fd2131, {%r3010,%r3011};
	// end inline asm
	add.f64 	%fd2132, %fd2131, %fd2441;
	// begin inline asm
	mov.b64 {%r3012,%r3013}, %fd2132;
	// end inline asm
	shfl.sync.down.b32	%r3015|%p1518, %r3013, 8, 31, -1;
	shfl.sync.down.b32	%r3014|%p1519, %r3012, 8, 31, -1;
	// begin inline asm
	mov.b64 %fd2133, {%r3014,%r3015};
	// end inline asm
	add.f64 	%fd2134, %fd2133, %fd2132;
	// begin inline asm
	mov.b64 {%r3016,%r3017}, %fd2134;
	// end inline asm
	shfl.sync.down.b32	%r3019|%p1520, %r3017, 4, 31, -1;
	shfl.sync.down.b32	%r3018|%p1521, %r3016, 4, 31, -1;
	// begin inline asm
	mov.b64 %fd2135, {%r3018,%r3019};
	// end inline asm
	add.f64 	%fd2136, %fd2135, %fd2134;
	// begin inline asm
	mov.b64 {%r3020,%r3021}, %fd2136;
	// end inline asm
	shfl.sync.down.b32	%r3023|%p1522, %r3021, 2, 31, -1;
	shfl.sync.down.b32	%r3022|%p1523, %r3020, 2, 31, -1;
	// begin inline asm
	mov.b64 %fd2137, {%r3022,%r3023};
	// end inline asm
	add.f64 	%fd2138, %fd2137, %fd2136;
	// begin inline asm
	mov.b64 {%r3024,%r3025}, %fd2138;
	// end inline asm
	shfl.sync.down.b32	%r3027|%p1524, %r3025, 1, 31, -1;
	shfl.sync.down.b32	%r3026|%p1525, %r3024, 1, 31, -1;
	// begin inline asm
	mov.b64 %fd2139, {%r3026,%r3027};
	// end inline asm
	add.f64 	%fd60, %fd2139, %fd2138;
	@%p1515 bra 	$L__BB0_60;
	atom.shared.add.f64 	%fd2140, [%r27+48], %fd60;
$L__BB0_60:
	add.s32 	%r3530, %r3530, 7;
	setp.lt.s32 	%p1526, %r3530, %r11;
	@%p1526 bra 	$L__BB0_40;
$L__BB0_61:
	max.s32 	%r3531, %r11, %r3531;
$L__BB0_62:
	sub.s32 	%r3028, %r188, %r3531;
	setp.lt.s32 	%p1527, %r3028, 6;
	@%p1527 bra 	$L__BB0_85;
	setp.ge.s32 	%p1528, %r3531, %r12;
	@%p1528 bra 	$L__BB0_84;
	mov.u32 	%r3532, %r3531;
$L__BB0_65:
	setp.ge.s64 	%p1529, %rd15, %rd14;
	mov.f64 	%fd2454, 0d0000000000000000;
	mov.f64 	%fd2455, %fd2454;
	mov.f64 	%fd2456, %fd2454;
	mov.f64 	%fd2457, %fd2454;
	mov.f64 	%fd2458, %fd2454;
	mov.f64 	%fd2459, %fd2454;
	@%p1529 bra 	$L__BB0_71;
	mov.f64 	%fd2454, 0d0000000000000000;
	mov.u64 	%rd1048, %rd15;
$L__BB0_67:
	or.b64  	%rd917, %rd1048, %rd3;
	and.b64  	%rd918, %rd917, -4294967296;
	setp.ne.s64 	%p1530, %rd918, 0;
	@%p1530 bra 	$L__BB0_69;
	cvt.u32.u64 	%r3029, %rd3;
	cvt.u32.u64 	%r3030, %rd1048;
	div.u32 	%r3031, %r3030, %r3029;
	mul.lo.s32 	%r3032, %r3031, %r3029;
	sub.s32 	%r3033, %r3030, %r3032;
	cvt.u64.u32 	%rd1049, %r3031;
	cvt.u64.u32 	%rd1050, %r3033;
	bra.uni 	$L__BB0_70;
$L__BB0_69:
	div.s64 	%rd1049, %rd1048, %rd3;
	mul.lo.s64 	%rd919, %rd1049, %rd3;
	sub.s64 	%rd1050, %rd1048, %rd919;
$L__BB0_70:
	cvt.u32.u64 	%r3035, %rd1050;
	shl.b64 	%rd921, %rd1049, 32;
	shr.s64 	%rd922, %rd921, 30;
	add.s64 	%rd920, %rd315, %rd922;
	// begin inline asm
	ld.global.nc.s32 %r3034, [%rd920];
	// end inline asm
	mad.lo.s32 	%r3036, %r3034, %r189, %r3035;
	cvt.s64.s32 	%rd923, %rd1049;
	mul.wide.s32 	%rd924, %r3036, 8;
	add.s64 	%rd925, %rd2, %rd924;
	ld.global.f64 	%fd2143, [%rd925];
	mul.lo.s32 	%r3037, %r3532, %r189;
	cvt.s64.s32 	%rd926, %r3037;
	add.s64 	%rd927, %rd1050, %rd926;
	mad.lo.s64 	%rd928, %rd923, %rd317, %rd927;
	shl.b64 	%rd929, %rd928, 3;
	add.s64 	%rd930, %rd1, %rd929;
	ld.global.f64 	%fd2144, [%rd930];
	fma.rn.f64 	%fd2459, %fd2143, %fd2144, %fd2459;
	shl.b64 	%rd931, %rd3, 3;
	add.s64 	%rd932, %rd930, %rd931;
	ld.global.f64 	%fd2145, [%rd932];
	fma.rn.f64 	%fd2458, %fd2143, %fd2145, %fd2458;
	mul.wide.s32 	%rd933, %r5, 8;
	add.s64 	%rd934, %rd930, %rd933;
	ld.global.f64 	%fd2146, [%rd934];
	fma.rn.f64 	%fd2457, %fd2143, %fd2146, %fd2457;
	mul.wide.s32 	%rd935, %r6, 8;
	add.s64 	%rd936, %rd930, %rd935;
	ld.global.f64 	%fd2147, [%rd936];
	fma.rn.f64 	%fd2456, %fd2143, %fd2147, %fd2456;
	mul.wide.s32 	%rd937, %r7, 8;
	add.s64 	%rd938, %rd930, %rd937;
	ld.global.f64 	%fd2148, [%rd938];
	fma.rn.f64 	%fd2455, %fd2143, %fd2148, %fd2455;
	mul.wide.s32 	%rd939, %r8, 8;
	add.s64 	%rd940, %rd930, %rd939;
	ld.global.f64 	%fd2149, [%rd940];
	fma.rn.f64 	%fd2454, %fd2143, %fd2149, %fd2454;
	add.s64 	%rd1048, %rd1048, %rd4;
	setp.lt.s64 	%p1531, %rd1048, %rd14;
	@%p1531 bra 	$L__BB0_67;
$L__BB0_71:
	setp.ne.s32 	%p1532, %r3, 0;
	// begin inline asm
	mov.b64 {%r3038,%r3039}, %fd2459;
	// end inline asm
	shfl.sync.down.b32	%r3041|%p1533, %r3039, 16, 31, -1;
	shfl.sync.down.b32	%r3040|%p1534, %r3038, 16, 31, -1;
	// begin inline asm
	mov.b64 %fd2151, {%r3040,%r3041};
	// end inline asm
	add.f64 	%fd2152, %fd2151, %fd2459;
	// begin inline asm
	mov.b64 {%r3042,%r3043}, %fd2152;
	// end inline asm
	shfl.sync.down.b32	%r3045|%p1535, %r3043, 8, 31, -1;
	shfl.sync.down.b32	%r3044|%p1536, %r3042, 8, 31, -1;
	// begin inline asm
	mov.b64 %fd2153, {%r3044,%r3045};
	// end inline asm
	add.f64 	%fd2154, %fd2153, %fd2152;
	// begin inline asm
	mov.b64 {%r3046,%r3047}, %fd2154;
	// end inline asm
	shfl.sync.down.b32	%r3049|%p1537, %r3047, 4, 31, -1;
	shfl.sync.down.b32	%r3048|%p1538, %r3046, 4, 31, -1;
	// begin inline asm
	mov.b64 %fd2155, {%r3048,%r3049};
	// end inline asm
	add.f64 	%fd2156, %fd2155, %fd2154;
	// begin inline asm
	mov.b64 {%r3050,%r3051}, %fd2156;
	// end inline asm
	shfl.sync.down.b32	%r3053|%p1539, %r3051, 2, 31, -1;
	shfl.sync.down.b32	%r3052|%p1540, %r3050, 2, 31, -1;
	// begin inline asm
	mov.b64 %fd2157, {%r3052,%r3053};
	// end inline asm
	add.f64 	%fd2158, %fd2157, %fd2156;
	// begin inline asm
	mov.b64 {%r3054,%r3055}, %fd2158;
	// end inline asm
	shfl.sync.down.b32	%r3057|%p1541, %r3055, 1, 31, -1;
	shfl.sync.down.b32	%r3056|%p1542, %r3054, 1, 31, -1;
	// begin inline asm
	mov.b64 %fd2159, {%r3056,%r3057};
	// end inline asm
	add.f64 	%fd79, %fd2159, %fd2158;
	shl.b32 	%r3058, %r3532, 3;
	mov.u32 	%r3059, sum_private;
	add.s32 	%r32, %r3059, %r3058;
	@%p1532 bra 	$L__BB0_73;
	atom.shared.add.f64 	%fd2160, [%r32], %fd79;
$L__BB0_73:
	setp.ne.s32 	%p1543, %r3, 0;
	// begin inline asm
	mov.b64 {%r3060,%r3061}, %fd2458;
	// end inline asm
	shfl.sync.down.b32	%r3063|%p1544, %r3061, 16, 31, -1;
	shfl.sync.down.b32	%r3062|%p1545, %r3060, 16, 31, -1;
	// begin inline asm
	mov.b64 %fd2162, {%r3062,%r3063};
	// end inline asm
	add.f64 	%fd2163, %fd2162, %fd2458;
	// begin inline asm
	mov.b64 {%r3064,%r3065}, %fd2163;
	// end inline asm
	shfl.sync.down.b32	%r3067|%p1546, %r3065, 8, 31, -1;
	shfl.sync.down.b32	%r3066|%p1547, %r3064, 8, 31, -1;
	// begin inline asm
	mov.b64 %fd2164, {%r3066,%r3067};
	// end inline asm
	add.f64 	%fd2165, %fd2164, %fd2163;
	// begin inline asm
	mov.b64 {%r3068,%r3069}, %fd2165;
	// end inline asm
	shfl.sync.down.b32	%r3071|%p1548, %r3069, 4, 31, -1;
	shfl.sync.down.b32	%r3070|%p1549, %r3068, 4, 31, -1;
	// begin inline asm
	mov.b64 %fd2166, {%r3070,%r3071};
	// end inline asm
	add.f64 	%fd2167, %fd2166, %fd2165;
	// begin inline asm
	mov.b64 {%r3072,%r3073}, %fd2167;
	// end inline asm
	shfl.sync.down.b32	%r3075|%p1550, %r3073, 2, 31, -1;
	shfl.sync.down.b32	%r3074|%p1551, %r3072, 2, 31, -1;
	// begin inline asm
	mov.b64 %fd2168, {%r3074,%r3075};
	// end inline asm
	add.f64 	%fd2169, %fd2168, %fd2167;
	// begin inline asm
	mov.b64 {%r3076,%r3077}, %fd2169;
	// end inline asm
	shfl.sync.down.b32	%r3079|%p1552, %r3077, 1, 31, -1;
	shfl.sync.down.b32	%r3078|%p1553, %r3076, 1, 31, -1;
	// begin inline asm
	mov.b64 %fd2170, {%r3078,%r3079};
	// end inline asm
	add.f64 	%fd80, %fd2170, %fd2169;
	@%p1543 bra 	$L__BB0_75;
	atom.shared.add.f64 	%fd2171, [%r32+8], %fd80;
$L__BB0_75:
	setp.ne.s32 	%p1554, %r3, 0;
	// begin inline asm
	mov.b64 {%r3080,%r3081}, %fd2457;
	// end inline asm
	shfl.sync.down.b32	%r3083|%p1555, %r3081, 16, 31, -1;
	shfl.sync.down.b32	%r3082|%p1556, %r3080, 16, 31, -1;
	// begin inline asm
	mov.b64 %fd2173, {%r3082,%r3083};
	// end inline asm
	add.f64 	%fd2174, %fd2173, %fd2457;
	// begin inline asm
	mov.b64 {%r3084,%r3085}, %fd2174;
	// end inline asm
	shfl.sync.down.b32	%r3087|%p1557, %r3085, 8, 31, -1;
	shfl.sync.down.b32	%r3086|%p1558, %r3084, 8, 31, -1;
	// begin inline asm
	mov.b64 %fd2175, {%r3086,%r3087};
	// end inline asm
	add.f64 	%fd2176, %fd2175, %fd2174;
	// begin inline asm
	mov.b64 {%r3088,%r3089}, %fd2176;
	// end inline asm
	shfl.sync.down.b32	%r3091|%p1559, %r3089, 4, 31, -1;
	shfl.sync.down.b32	%r3090|%p1560, %r3088, 4, 31, -1;
	// begin inline asm
	mov.b64 %fd2177, {%r3090,%r3091};
	// end inline asm
	add.f64 	%fd2178, %fd2177, %fd2176;
	// begin inline asm
	mov.b64 {%r3092,%r3093}, %fd2178;
	// end inline asm
	shfl.sync.down.b32	%r3095|%p1561, %r3093, 2, 31, -1;
	shfl.sync.down.b32	%r3094|%p1562, %r3092, 2, 31, -1;
	// begin inline asm
	mov.b64 %fd2179, {%r3094,%r3095};
	// end inline asm
	add.f64 	%fd2180, %fd2179, %fd2178;
	// begin inline asm
	mov.b64 {%r3096,%r3097}, %fd2180;
	// end inline asm
	shfl.sync.down.b32	%r3099|%p1563, %r3097, 1, 31, -1;
	shfl.sync.down.b32	%r3098|%p1564, %r3096, 1, 31, -1;
	// begin inline asm
	mov.b64 %fd2181, {%r3098,%r3099};
	// end inline asm
	add.f64 	%fd81, %fd2181, %fd2180;
	@%p1554 bra 	$L__BB0_77;
	atom.shared.add.f64 	%fd2182, [%r32+16], %fd81;
$L__BB0_77:
	setp.ne.s32 	%p1565, %r3, 0;
	// begin inline asm
	mov.b64 {%r3100,%r3101}, %fd2456;
	// end inline asm
	shfl.sync.down.b32	%r3103|%p1566, %r3101, 16, 31, -1;
	shfl.sync.down.b32	%r3102|%p1567, %r3100, 16, 31, -1;
	// begin inline asm
	mov.b64 %fd2184, {%r3102,%r3103};
	// end inline asm
	add.f64 	%fd2185, %fd2184, %fd2456;
	// begin inline asm
	mov.b64 {%r3104,%r3105}, %fd2185;
	// end inline asm
	shfl.sync.down.b32	%r3107|%p1568, %r3105, 8, 31, -1;
	shfl.sync.down.b32	%r3106|%p1569, %r3104, 8, 31, -1;
	// begin inline asm
	mov.b64 %fd2186, {%r3106,%r3107};
	// end inline asm
	add.f64 	%fd2187, %fd2186, %fd2185;
	// begin inline asm
	mov.b64 {%r3108,%r3109}, %fd2187;
	// end inline asm
	shfl.sync.down.b32	%r3111|%p1570, %r3109, 4, 31, -1;
	shfl.sync.down.b32	%r3110|%p1571, %r3108, 4, 31, -1;
	// begin inline asm
	mov.b64 %fd2188, {%r3110,%r3111};
	// end inline asm
	add.f64 	%fd2189, %fd2188, %fd2187;
	// begin inline asm
	mov.b64 {%r3112,%r3113}, %fd2189;
	// end inline asm
	shfl.sync.down.b32	%r3115|%p1572, %r3113, 2, 31, -1;
	shfl.sync.down.b32	%r3114|%p1573, %r3112, 2, 31, -1;
	// begin inline asm
	mov.b64 %fd2190, {%r3114,%r3115};
	// end inline asm
	add.f64 	%fd2191, %fd2190, %fd2189;
	// begin inline asm
	mov.b64 {%r3116,%r3117}, %fd2191;
	// end inline asm
	shfl.sync.down.b32	%r3119|%p1574, %r3117, 1, 31, -1;
	shfl.sync.down.b32	%r3118|%p1575, %r3116, 1, 31, -1;
	// begin inline asm
	mov.b64 %fd2192, {%r3118,%r3119};
	// end inline asm
	add.f64 	%fd82, %fd2192, %fd2191;
	@%p1565 bra 	$L__BB0_79;
	atom.shared.add.f64 	%fd2193, [%r32+24], %fd82;
$L__BB0_79:
	setp.ne.s32 	%p1576, %r3, 0;
	// begin inline asm
	mov.b64 {%r3120,%r3121}, %fd2455;
	// end inline asm
	shfl.sync.down.b32	%r3123|%p1577, %r3121, 16, 31, -1;
	shfl.sync.down.b32	%r3122|%p1578, %r3120, 16, 31, -1;
	// begin inline asm
	mov.b64 %fd2195, {%r3122,%r3123};
	// end inline asm
	add.f64 	%fd2196, %fd2195, %fd2455;
	// begin inline asm
	mov.b64 {%r3124,%r3125}, %fd2196;
	// end inline asm
	shfl.sync.down.b32	%r3127|%p1579, %r3125, 8, 31, -1;
	shfl.sync.down.b32	%r3126|%p1580, %r3124, 8, 31, -1;
	// begin inline asm
	mov.b64 %fd2197, {%r3126,%r3127};
	// end inline asm
	add.f64 	%fd2198, %fd2197, %fd2196;
	// begin inline asm
	mov.b64 {%r3128,%r3129}, %fd2198;
	// end inline asm
	shfl.sync.down.b32	%r3131|%p1581, %r3129, 4, 31, -1;
	shfl.sync.down.b32	%r3130|%p1582, %r3128, 4, 31, -1;
	// begin inline asm
	mov.b64 %fd2199, {%r3130,%r3131};
	// end inline asm
	add.f64 	%fd2200, %fd2199, %fd2198;
	// begin inline asm
	mov.b64 {%r3132,%r3133}, %fd2200;
	// end inline asm
	shfl.sync.down.b32	%r3135|%p1583, %r3133, 2, 31, -1;
	shfl.sync.down.b32	%r3134|%p1584, %r3132, 2, 31, -1;
	// begin inline asm
	mov.b64 %fd2201, {%r3134,%r3135};
	// end inline asm
	add.f64 	%fd2202, %fd2201, %fd2200;
	// begin inline asm
	mov.b64 {%r3136,%r3137}, %fd2202;
	// end inline asm
	shfl.sync.down.b32	%r3139|%p1585, %r3137, 1, 31, -1;
	shfl.sync.down.b32	%r3138|%p1586, %r3136, 1, 31, -1;
	// begin inline asm
	mov.b64 %fd2203, {%r3138,%r3139};
	// end inline asm
	add.f64 	%fd83, %fd2203, %fd2202;
	@%p1576 bra 	$L__BB0_81;
	atom.shared.add.f64 	%fd2204, [%r32+32], %fd83;
$L__BB0_81:
	setp.ne.s32 	%p1587, %r3, 0;
	// begin inline asm
	mov.b64 {%r3140,%r3141}, %fd2454;
	// end inline asm
	shfl.sync.down.b32	%r3143|%p1588, %r3141, 16, 31, -1;
	shfl.sync.down.b32	%r3142|%p1589, %r3140, 16, 31, -1;
	// begin inline asm
	mov.b64 %fd2206, {%r3142,%r3143};
	// end inline asm
	add.f64 	%fd2207, %fd2206, %fd2454;
	// begin inline asm
	mov.b64 {%r3144,%r3145}, %fd2207;
	// end inline asm
	shfl.sync.down.b32	%r3147|%p1590, %r3145, 8, 31, -1;
	shfl.sync.down.b32	%r3146|%p1591, %r3144, 8, 31, -1;
	// begin inline asm
	mov.b64 %fd2208, {%r3146,%r3147};
	// end inline asm
	add.f64 	%fd2209, %fd2208, %fd2207;
	// begin inline asm
	mov.b64 {%r3148,%r3149}, %fd2209;
	// end inline asm
	shfl.sync.down.b32	%r3151|%p1592, %r3149, 4, 31, -1;
	shfl.sync.down.b32	%r3150|%p1593, %r3148, 4, 31, -1;
	// begin inline asm
	mov.b64 %fd2210, {%r3150,%r3151};
	// end inline asm
	add.f64 	%fd2211, %fd2210, %fd2209;
	// begin inline asm
	mov.b64 {%r3152,%r3153}, %fd2211;
	// end inline asm
	shfl.sync.down.b32	%r3155|%p1594, %r3153, 2, 31, -1;
	shfl.sync.down.b32	%r3154|%p1595, %r3152, 2, 31, -1;
	// begin inline asm
	mov.b64 %fd2212, {%r3154,%r3155};
	// end inline asm
	add.f64 	%fd2213, %fd2212, %fd2211;
	// begin inline asm
	mov.b64 {%r3156,%r3157}, %fd2213;
	// end inline asm
	shfl.sync.down.b32	%r3159|%p1596, %r3157, 1, 31, -1;
	shfl.sync.down.b32	%r3158|%p1597, %r3156, 1, 31, -1;
	// begin inline asm
	mov.b64 %fd2214, {%r3158,%r3159};
	// end inline asm
	add.f64 	%fd84, %fd2214, %fd2213;
	@%p1587 bra 	$L__BB0_83;
	atom.shared.add.f64 	%fd2215, [%r32+40], %fd84;
$L__BB0_83:
	add.s32 	%r3532, %r3532, 6;
	setp.lt.s32 	%p1598, %r3532, %r12;
	@%p1598 bra 	$L__BB0_65;
$L__BB0_84:
	max.s32 	%r3531, %r12, %r3531;
$L__BB0_85:
	sub.s32 	%r3160, %r188, %r3531;
	setp.lt.s32 	%p1599, %r3160, 5;
	@%p1599 bra 	$L__BB0_106;
	setp.ge.s32 	%p1600, %r3531, %r13;
	@%p1600 bra 	$L__BB0_105;
	mov.u32 	%r3534, %r3531;
$L__BB0_88:
	setp.ge.s64 	%p1601, %rd15, %rd14;
	mov.f64 	%fd2465, 0d0000000000000000;
	mov.f64 	%fd2466, %fd2465;
	mov.f64 	%fd2467, %fd2465;
	mov.f64 	%fd2468, %fd2465;
	mov.f64 	%fd2469, %fd2465;
	@%p1601 bra 	$L__BB0_94;
	mul.lo.s32 	%r3161, %r3534, %r189;
	cvt.s64.s32 	%rd40, %r3161;
	mov.f64 	%fd2465, 0d0000000000000000;
	mov.u64 	%rd1051, %rd15;
$L__BB0_90:
	or.b64  	%rd941, %rd1051, %rd3;
	and.b64  	%rd942, %rd941, -4294967296;
	setp.ne.s64 	%p1602, %rd942, 0;
	@%p1602 bra 	$L__BB0_92;
	cvt.u32.u64 	%r3162, %rd3;
	cvt.u32.u64 	%r3163, %rd1051;
	div.u32 	%r3164, %r3163, %r3162;
	mul.lo.s32 	%r3165, %r3164, %r3162;
	sub.s32 	%r3166, %r3163, %r3165;
	cvt.u64.u32 	%rd1052, %r3164;
	cvt.u64.u32 	%rd1053, %r3166;
	bra.uni 	$L__BB0_93;
$L__BB0_92:
	div.s64 	%rd1052, %rd1051, %rd3;
	mul.lo.s64 	%rd943, %rd1052, %rd3;
	sub.s64 	%rd1053, %rd1051, %rd943;
$L__BB0_93:
	cvt.u32.u64 	%r3168, %rd1053;
	shl.b64 	%rd945, %rd1052, 32;
	shr.s64 	%rd946, %rd945, 30;
	add.s64 	%rd944, %rd315, %rd946;
	// begin inline asm
	ld.global.nc.s32 %r3167, [%rd944];
	// end inline asm
	mad.lo.s32 	%r3169, %r3167, %r189, %r3168;
	cvt.s64.s32 	%rd947, %rd1052;
	mul.wide.s32 	%rd948, %r3169, 8;
	add.s64 	%rd949, %rd2, %rd948;
	ld.global.f64 	%fd2218, [%rd949];
	add.s64 	%rd950, %rd1053, %rd40;
	mad.lo.s64 	%rd951, %rd947, %rd317, %rd950;
	shl.b64 	%rd952, %rd951, 3;
	add.s64 	%rd953, %rd1, %rd952;
	ld.global.f64 	%fd2219, [%rd953];
	fma.rn.f64 	%fd2469, %fd2218, %fd2219, %fd2469;
	shl.b64 	%rd954, %rd3, 3;
	add.s64 	%rd955, %rd953, %rd954;
	ld.global.f64 	%fd2220, [%rd955];
	fma.rn.f64 	%fd2468, %fd2218, %fd2220, %fd2468;
	mul.wide.s32 	%rd956, %r5, 8;
	add.s64 	%rd957, %rd953, %rd956;
	ld.global.f64 	%fd2221, [%rd957];
	fma.rn.f64 	%fd2467, %fd2218, %fd2221, %fd2467;
	mul.wide.s32 	%rd958, %r6, 8;
	add.s64 	%rd959, %rd953, %rd958;
	ld.global.f64 	%fd2222, [%rd959];
	fma.rn.f64 	%fd2466, %fd2218, %fd2222, %fd2466;
	mul.wide.s32 	%rd960, %r7, 8;
	add.s64 	%rd961, %rd953, %rd960;
	ld.global.f64 	%fd2223, [%rd961];
	fma.rn.f64 	%fd2465, %fd2218, %fd2223, %fd2465;
	add.s64 	%rd1051, %rd1051, %rd4;
	setp.lt.s64 	%p1603, %rd1051, %rd14;
	@%p1603 bra 	$L__BB0_90;
$L__BB0_94:
	setp.ne.s32 	%p1604, %r3, 0;
	// begin inline asm
	mov.b64 {%r3170,%r3171}, %fd2469;
	// end inline asm
	shfl.sync.down.b32	%r3173|%p1605, %r3171, 16, 31, -1;
	shfl.sync.down.b32	%r3172|%p1606, %r3170, 16, 31, -1;
	// begin inline asm
	mov.b64 %fd2225, {%r3172,%r3173};
	// end inline asm
	add.f64 	%fd2226, %fd2225, %fd2469;
	// begin inline asm
	mov.b64 {%r3174,%r3175}, %fd2226;
	// end inline asm
	shfl.sync.down.b32	%r3177|%p1607, %r3175, 8, 31, -1;
	shfl.sync.down.b32	%r3176|%p1608, %r3174, 8, 31, -1;
	// begin inline asm
	mov.b64 %fd2227, {%r3176,%r3177};
	// end inline asm
	add.f64 	%fd2228, %fd2227, %fd2226;
	// begin inline asm
	mov.b64 {%r3178,%r3179}, %fd2228;
	// end inline asm
	shfl.sync.down.b32	%r3181|%p1609, %r3179, 4, 31, -1;
	shfl.sync.down.b32	%r3180|%p1610, %r3178, 4, 31, -1;
	// begin inline asm
	mov.b64 %fd2229, {%r3180,%r3181};
	// end inline asm
	add.f64 	%fd2230, %fd2229, %fd2228;
	// begin inline asm
	mov.b64 {%r3182,%r3183}, %fd2230;
	// end inline asm
	shfl.sync.down.b32	%r3185|%p1611, %r3183, 2, 31, -1;
	shfl.sync.down.b32	%r3184|%p1612, %r3182, 2, 31, -1;
	// begin inline asm
	mov.b64 %fd2231, {%r3184,%r3185};
	// end inline asm
	add.f64 	%fd2232, %fd2231, %fd2230;
	// begin inline asm
	mov.b64 {%r3186,%r3187}, %fd2232;
	// end inline asm
	shfl.sync.down.b32	%r3189|%p1613, %r3187, 1, 31, -1;
	shfl.sync.down.b32	%r3188|%p1614, %r3186, 1, 31, -1;
	// begin inline asm
	mov.b64 %fd2233, {%r3188,%r3189};
	// end inline asm
	add.f64 	%fd100, %fd2233, %fd2232;
	shl.b32 	%r3190, %r3534, 3;
	mov.u32 	%r3191, sum_private;
	add.s32 	%r37, %r3191, %r3190;
	@%p1604 bra 	$L__BB0_96;
	atom.shared.add.f64 	%fd2234, [%r37], %fd100;
$L__BB0_96:
	setp.ne.s32 	%p1615, %r3, 0;
	// begin inline asm
	mov.b64 {%r3192,%r3193}, %fd2468;
	// end inline asm
	shfl.sync.down.b32	%r3195|%p1616, %r3193, 16, 31, -1;
	shfl.sync.down.b32	%r3194|%p1617, %r3192, 16, 31, -1;
	// begin inline asm
	mov.b64 %fd2236, {%r3194,%r3195};
	// end inline asm
	add.f64 	%fd2237, %fd2236, %fd2468;
	// begin inline asm
	mov.b64 {%r3196,%r3197}, %fd2237;
	// end inline asm
	shfl.sync.down.b32	%r3199|%p1618, %r3197, 8, 31, -1;
	shfl.sync.down.b32	%r3198|%p1619, %r3196, 8, 31, -1;
	// begin inline asm
	mov.b64 %fd2238, {%r3198,%r3199};
	// end inline asm
	add.f64 	%fd2239, %fd2238, %fd2237;
	// begin inline asm
	mov.b64 {%r3200,%r3201}, %fd2239;
	// end inline asm
	shfl.sync.down.b32	%r3203|%p1620, %r3201, 4, 31, -1;
	shfl.sync.down.b32	%r3202|%p1621, %r3200, 4, 31, -1;
	// begin inline asm
	mov.b64 %fd2240, {%r3202,%r3203};
	// end inline asm
	add.f64 	%fd2241, %fd2240, %fd2239;
	// begin inline asm
	mov.b64 {%r3204,%r3205}, %fd2241;
	// end inline asm
	shfl.sync.down.b32	%r3207|%p1622, %r3205, 2, 31, -1;
	shfl.sync.down.b32	%r3206|%p1623, %r3204, 2, 31, -1;
	// begin inline asm
	mov.b64 %fd2242, {%r3206,%r3207};
	// end inline asm
	add.f64 	%fd2243, %fd2242, %fd2241;
	// begin inline asm
	mov.b64 {%r3208,%r3209}, %fd2243;
	// end inline asm
	shfl.sync.down.b32	%r3211|%p1624, %r3209, 1, 31, -1;
	shfl.sync.down.b32	%r3210|%p1625, %r3208, 1, 31, -1;
	// begin inline asm
	mov.b64 %fd2244, {%r3210,%r3211};
	// end inline asm
	add.f64 	%fd101, %fd2244, %fd2243;
	@%p1615 bra 	$L__BB0_98;
	atom.shared.add.f64 	%fd2245, [%r37+8], %fd101;
$L__BB0_98:
	setp.ne.s32 	%p1626, %r3, 0;
	// begin inline asm
	mov.b64 {%r3212,%r3213}, %fd2467;
	// end inline asm
	shfl.sync.down.b32	%r3215|%p1627, %r3213, 16, 31, -1;
	shfl.sync.down.b32	%r3214|%p1628, %r3212, 16, 31, -1;
	// begin inline asm
	mov.b64 %fd2247, {%r3214,%r3215};
	// end inline asm
	add.f64 	%fd2248, %fd2247, %fd2467;
	// begin inline asm
	mov.b64 {%r3216,%r3217}, %fd2248;
	// end inline asm
	shfl.sync.down.b32	%r3219|%p1629, %r3217, 8, 31, -1;
	shfl.sync.down.b32	%r3218|%p1630, %r3216, 8, 31, -1;
	// begin inline asm
	mov.b64 %fd2249, {%r3218,%r3219};
	// end inline asm
	add.f64 	%fd2250, %fd2249, %fd2248;
	// begin inline asm
	mov.b64 {%r3220,%r3221}, %fd2250;
	// end inline asm
	shfl.sync.down.b32	%r3223|%p1631, %r3221, 4, 31, -1;
	shfl.sync.down.b32	%r3222|%p1632, %r3220, 4, 31, -1;
	// begin inline asm
	mov.b64 %fd2251, {%r3222,%r3223};
	// end inline asm
	add.f64 	%fd2252, %fd2251, %fd2250;
	// begin inline asm
	mov.b64 {%r3224,%r3225}, %fd2252;
	// end inline asm
	shfl.sync.down.b32	%r3227|%p1633, %r3225, 2, 31, -1;
	shfl.sync.down.b32	%r3226|%p1634, %r3224, 2, 31, -1;
	// begin inline asm
	mov.b64 %fd2253, {%r3226,%r3227};
	// end inline asm
	add.f64 	%fd2254, %fd2253, %fd2252;
	// begin inline asm
	mov.b64 {%r3228,%r3229}, %fd2254;
	// end inline asm
	shfl.sync.down.b32	%r3231|%p1635, %r3229, 1, 31, -1;
	shfl.sync.down.b32	%r3230|%p1636, %r3228, 1, 31, -1;
	// begin inline asm
	mov.b64 %fd2255, {%r3230,%r3231};
	// end inline asm
	add.f64 	%fd102, %fd2255, %fd2254;
	@%p1626 bra 	$L__BB0_100;
	atom.shared.add.f64 	%fd2256, [%r37+16], %fd102;
$L__BB0_100:
	setp.ne.s32 	%p1637, %r3, 0;
	// begin inline asm
	mov.b64 {%r3232,%r3233}, %fd2466;
	// end inline asm
	shfl.sync.down.b32	%r3235|%p1638, %r3233, 16, 31, -1;
	shfl.sync.down.b32	%r3234|%p1639, %r3232, 16, 31, -1;
	// begin inline asm
	mov.b64 %fd2258, {%r3234,%r3235};
	// end inline asm
	add.f64 	%fd2259, %fd2258, %fd2466;
	// begin inline asm
	mov.b64 {%r3236,%r3237}, %fd2259;
	// end inline asm
	shfl.sync.down.b32	%r3239|%p1640, %r3237, 8, 31, -1;
	shfl.sync.down.b32	%r3238|%p1641, %r3236, 8, 31, -1;
	// begin inline asm
	mov.b64 %fd2260, {%r3238,%r3239};
	// end inline asm
	add.f64 	%fd2261, %fd2260, %fd2259;
	// begin inline asm
	mov.b64 {%r3240,%r3241}, %fd2261;
	// end inline asm
	shfl.sync.down.b32	%r3243|%p1642, %r3241, 4, 31, -1;
	shfl.sync.down.b32	%r3242|%p1643, %r3240, 4, 31, -1;
	// begin inline asm
	mov.b64 %fd2262, {%r3242,%r3243};
	// end inline asm
	add.f64 	%fd2263, %fd2262, %fd2261;
	// begin inline asm
	mov.b64 {%r3244,%r3245}, %fd2263;
	// end inline asm
	shfl.sync.down.b32	%r3247|%p1644, %r3245, 2, 31, -1;
	shfl.sync.down.b32	%r3246|%p1645, %r3244, 2, 31, -1;
	// begin inline asm
	mov.b64 %fd2264, {%r3246,%r3247};
	// end inline asm
	add.f64 	%fd2265, %fd2264, %fd2263;
	// begin inline asm
	mov.b64 {%r3248,%r3249}, %fd2265;
	// end inline asm
	shfl.sync.down.b32	%r3251|%p1646, %r3249, 1, 31, -1;
	shfl.sync.down.b32	%r3250|%p1647, %r3248, 1, 31, -1;
	// begin inline asm
	mov.b64 %fd2266, {%r3250,%r3251};
	// end inline asm
	add.f64 	%fd103, %fd2266, %fd2265;
	@%p1637 bra 	$L__BB0_102;
	atom.shared.add.f64 	%fd2267, [%r37+24], %fd103;
$L__BB0_102:
	setp.ne.s32 	%p1648, %r3, 0;
	// begin inline asm
	mov.b64 {%r3252,%r3253}, %fd2465;
	// end inline asm
	shfl.sync.down.b32	%r3255|%p1649, %r3253, 16, 31, -1;
	shfl.sync.down.b32	%r3254|%p1650, %r3252, 16, 31, -1;
	// begin inline asm
	mov.b64 %fd2269, {%r3254,%r3255};
	// end inline asm
	add.f64 	%fd2270, %fd2269, %fd2465;
	// begin inline asm
	mov.b64 {%r3256,%r3257}, %fd2270;
	// end inline asm
	shfl.sync.down.b32	%r3259|%p1651, %r3257, 8, 31, -1;
	shfl.sync.down.b32	%r3258|%p1652, %r3256, 8, 31, -1;
	// begin inline asm
	mov.b64 %fd2271, {%r3258,%r3259};
	// end inline asm
	add.f64 	%fd2272, %fd2271, %fd2270;
	// begin inline asm
	mov.b64 {%r3260,%r3261}, %fd2272;
	// end inline asm
	shfl.sync.down.b32	%r3263|%p1653, %r3261, 4, 31, -1;
	shfl.sync.down.b32	%r3262|%p1654, %r3260, 4, 31, -1;
	// begin inline asm
	mov.b64 %fd2273, {%r3262,%r3263};
	// end inline asm
	add.f64 	%fd2274, %fd2273, %fd2272;
	// begin inline asm
	mov.b64 {%r3264,%r3265}, %fd2274;
	// end inline asm
	shfl.sync.down.b32	%r3267|%p1655, %r3265, 2, 31, -1;
	shfl.sync.down.b32	%r3266|%p1656, %r3264, 2, 31, -1;
	// begin inline asm
	mov.b64 %fd2275, {%r3266,%r3267};
	// end inline asm
	add.f64 	%fd2276, %fd2275, %fd2274;
	// begin inline asm
	mov.b64 {%r3268,%r3269}, %fd2276;
	// end inline asm
	shfl.sync.down.b32	%r3271|%p1657, %r3269, 1, 31, -1;
	shfl.sync.down.b32	%r3270|%p1658, %r3268, 1, 31, -1;
	// begin inline asm
	mov.b64 %fd2277, {%r3270,%r3271};
	// end inline asm
	add.f64 	%fd104, %fd2277, %fd2276;
	@%p1648 bra 	$L__BB0_104;
	atom.shared.add.f64 	%fd2278, [%r37+32], %fd104;
$L__BB0_104:
	add.s32 	%r3534, %r3534, 5;
	setp.lt.s32 	%p1659, %r3534, %r13;
	@%p1659 bra 	$L__BB0_88;
$L__BB0_105:
	max.s32 	%r3531, %r13, %r3531;
$L__BB0_106:
	sub.s32 	%r3272, %r188, %r3531;
	setp.lt.s32 	%p1660, %r3272, 4;
	@%p1660 bra 	$L__BB0_125;
	setp.ge.s32 	%p1661, %r3531, %r14;
	@%p1661 bra 	$L__BB0_124;
	mov.u32 	%r3536, %r3531;
$L__BB0_109:
	setp.ge.s64 	%p1662, %rd15, %rd14;
	mov.f64 	%fd2474, 0d0000000000000000;
	mov.f64 	%fd2475, %fd2474;
	mov.f64 	%fd2476, %fd2474;
	mov.f64 	%fd2477, %fd2474;
	@%p1662 bra 	$L__BB0_115;
	mul.lo.s32 	%r3273, %r3536, %r189;
	cvt.s64.s32 	%rd49, %r3273;
	mov.f64 	%fd2474, 0d0000000000000000;
	mov.u64 	%rd1054, %rd15;
$L__BB0_111:
	or.b64  	%rd962, %rd1054, %rd3;
	and.b64  	%rd963, %rd962, -4294967296;
	setp.ne.s64 	%p1663, %rd963, 0;
	@%p1663 bra 	$L__BB0_113;
	cvt.u32.u64 	%r3274, %rd3;
	cvt.u32.u64 	%r3275, %rd1054;
	div.u32 	%r3276, %r3275, %r3274;
	mul.lo.s32 	%r3277, %r3276, %r3274;
	sub.s32 	%r3278, %r3275, %r3277;
	cvt.u64.u32 	%rd1055, %r3276;
	cvt.u64.u32 	%rd1056, %r3278;
	bra.uni 	$L__BB0_114;
$L__BB0_113:
	div.s64 	%rd1055, %rd1054, %rd3;
	mul.lo.s64 	%rd964, %rd1055, %rd3;
	sub.s64 	%rd1056, %rd1054, %rd964;
$L__BB0_114:
	cvt.u32.u64 	%r3280, %rd1056;
	shl.b64 	%rd966, %rd1055, 32;
	shr.s64 	%rd967, %rd966, 30;
	add.s64 	%rd965, %rd315, %rd967;
	// begin inline asm
	ld.global.nc.s32 %r3279, [%rd965];
	// end inline asm
	mad.lo.s32 	%r3281, %r3279, %r189, %r3280;
	cvt.s64.s32 	%rd968, %rd1055;
	mul.wide.s32 	%rd969, %r3281, 8;
	add.s64 	%rd970, %rd2, %rd969;
	ld.global.f64 	%fd2281, [%rd970];
	add.s64 	%rd971, %rd1056, %rd49;
	mad.lo.s64 	%rd972, %rd968, %rd317, %rd971;
	shl.b64 	%rd973, %rd972, 3;
	add.s64 	%rd974, %rd1, %rd973;
	ld.global.f64 	%fd2282, [%rd974];
	fma.rn.f64 	%fd2477, %fd2281, %fd2282, %fd2477;
	shl.b64 	%rd975, %rd3, 3;
	add.s64 	%rd976, %rd974, %rd975;
	ld.global.f64 	%fd2283, [%rd976];
	fma.rn.f64 	%fd2476, %fd2281, %fd2283, %fd2476;
	mul.wide.s32 	%rd977, %r5, 8;
	add.s64 	%rd978, %rd974, %rd977;
	ld.global.f64 	%fd2284, [%rd978];
	fma.rn.f64 	%fd2475, %fd2281, %fd2284, %fd2475;
	mul.wide.s32 	%rd979, %r6, 8;
	add.s64 	%rd980, %rd974, %rd979;
	ld.global.f64 	%fd2285, [%rd980];
	fma.rn.f64 	%fd2474, %fd2281, %fd2285, %fd2474;
	add.s64 	%rd1054, %rd1054, %rd4;
	setp.lt.s64 	%p1664, %rd1054, %rd14;
	@%p1664 bra 	$L__BB0_111;
$L__BB0_115:
	setp.ne.s32 	%p1665, %r3, 0;
	// begin inline asm
	mov.b64 {%r3282,%r3283}, %fd2477;
	// end inline asm
	shfl.sync.down.b32	%r3285|%p1666, %r3283, 16, 31, -1;
	shfl.sync.down.b32	%r3284|%p1667, %r3282, 16, 31, -1;
	// begin inline asm
	mov.b64 %fd2287, {%r3284,%r3285};
	// end inline asm
	add.f64 	%fd2288, %fd2287, %fd2477;
	// begin inline asm
	mov.b64 {%r3286,%r3287}, %fd2288;
	// end inline asm
	shfl.sync.down.b32	%r3289|%p1668, %r3287, 8, 31, -1;
	shfl.sync.down.b32	%r3288|%p1669, %r3286, 8, 31, -1;
	// begin inline asm
	mov.b64 %fd2289, {%r3288,%r3289};
	// end inline asm
	add.f64 	%fd2290, %fd2289, %fd2288;
	// begin inline asm
	mov.b64 {%r3290,%r3291}, %fd2290;
	// end inline asm
	shfl.sync.down.b32	%r3293|%p1670, %r3291, 4, 31, -1;
	shfl.sync.down.b32	%r3292|%p1671, %r3290, 4, 31, -1;
	// begin inline asm
	mov.b64 %fd2291, {%r3292,%r3293};
	// end inline asm
	add.f64 	%fd2292, %fd2291, %fd2290;
	// begin inline asm
	mov.b64 {%r3294,%r3295}, %fd2292;
	// end inline asm
	shfl.sync.down.b32	%r3297|%p1672, %r3295, 2, 31, -1;
	shfl.sync.down.b32	%r3296|%p1673, %r3294, 2, 31, -1;
	// begin inline asm
	mov.b64 %fd2293, {%r3296,%r3297};
	// end inline asm
	add.f64 	%fd2294, %fd2293, %fd2292;
	// begin inline asm
	mov.b64 {%r3298,%r3299}, %fd2294;
	// end inline asm
	shfl.sync.down.b32	%r3301|%p1674, %r3299, 1, 31, -1;
	shfl.sync.down.b32	%r3300|%p1675, %r3298, 1, 31, -1;
	// begin inline asm
	mov.b64 %fd2295, {%r3300,%r3301};
	// end inline asm
	add.f64 	%fd117, %fd2295, %fd2294;
	shl.b32 	%r3302, %r3536, 3;
	mov.u32 	%r3303, sum_private;
	add.s32 	%r42, %r3303, %r3302;
	@%p1665 bra 	$L__BB0_117;
	atom.shared.add.f64 	%fd2296, [%r42], %fd117;
$L__BB0_117:
	setp.ne.s32 	%p1676, %r3, 0;
	// begin inline asm
	mov.b64 {%r3304,%r3305}, %fd2476;
	// end inline asm
	shfl.sync.down.b32	%r3307|%p1677, %r3305, 16, 31, -1;
	shfl.sync.down.b32	%r3306|%p1678, %r3304, 16, 31, -1;
	// begin inline asm
	mov.b64 %fd2298, {%r3306,%r3307};
	// end inline asm
	add.f64 	%fd2299, %fd2298, %fd2476;
	// begin inline asm
	mov.b64 {%r3308,%r3309}, %fd2299;
	// end inline asm
	shfl.sync.down.b32	%r3311|%p1679, %r3309, 8, 31, -1;
	shfl.sync.down.b32	%r3310|%p1680, %r3308, 8, 31, -1;
	// begin inline asm
	mov.b64 %fd2300, {%r3310,%r3311};
	// end inline asm
	add.f64 	%fd2301, %fd2300, %fd2299;
	// begin inline asm
	mov.b64 {%r3312,%r3313}, %fd2301;
	// end inline asm
	shfl.sync.down.b32	%r3315|%p1681, %r3313, 4, 31, -1;
	shfl.sync.down.b32	%r3314|%p1682, %r3312, 4, 31, -1;
	// begin inline asm
	mov.b64 %fd2302, {%r3314,%r3315};
	// end inline asm
	add.f64 	%fd2303, %fd2302, %fd2301;
	// begin inline asm
	mov.b64 {%r3316,%r3317}, %fd2303;
	// end inline asm
	shfl.sync.down.b32	%r3319|%p1683, %r3317, 2, 31, -1;
	shfl.sync.down.b32	%r3318|%p1684, %r3316, 2, 31, -1;
	// begin inline asm
	mov.b64 %fd2304, {%r3318,%r3319};
	// end inline asm
	add.f64 	%fd2305, %fd2304, %fd2303;
	// begin inline asm
	mov.b64 {%r3320,%r3321}, %fd2305;
	// end inline asm
	shfl.sync.down.b32	%r3323|%p1685, %r3321, 1, 31, -1;
	shfl.sync.down.b32	%r3322|%p1686, %r3320, 1, 31, -1;
	// begin inline asm
	mov.b64 %fd2306, {%r3322,%r3323};
	// end inline asm
	add.f64 	%fd118, %fd2306, %fd2305;
	@%p1676 bra 	$L__BB0_119;
	atom.shared.add.f64 	%fd2307, [%r42+8], %fd118;
$L__BB0_119:
	setp.ne.s32 	%p1687, %r3, 0;
	// begin inline asm
	mov.b64 {%r3324,%r3325}, %fd2475;
	// end inline asm
	shfl.sync.down.b32	%r3327|%p1688, %r3325, 16, 31, -1;
	shfl.sync.down.b32	%r3326|%p1689, %r3324, 16, 31, -1;
	// begin inline asm
	mov.b64 %fd2309, {%r3326,%r3327};
	// end inline asm
	add.f64 	%fd2310, %fd2309, %fd2475;
	// begin inline asm
	mov.b64 {%r3328,%r3329}, %fd2310;
	// end inline asm
	shfl.sync.down.b32	%r3331|%p1690, %r3329, 8, 31, -1;
	shfl.sync.down.b32	%r3330|%p1691, %r3328, 8, 31, -1;
	// begin inline asm
	mov.b64 %fd2311, {%r3330,%r3331};
	// end inline asm
	add.f64 	%fd2312, %fd2311, %fd2310;
	// begin inline asm
	mov.b64 {%r3332,%r3333}, %fd2312;
	// end inline asm
	shfl.sync.down.b32	%r3335|%p1692, %r3333, 4, 31, -1;
	shfl.sync.down.b32	%r3334|%p1693, %r3332, 4, 31, -1;
	// begin inline asm
	mov.b64 %fd2313, {%r3334,%r3335};
	// end inline asm
	add.f64 	%fd2314, %fd2313, %fd2312;
	// begin inline asm
	mov.b64 {%r3336,%r3337}, %fd2314;
	// end inline asm
	shfl.sync.down.b32	%r3339|%p1694, %r3337, 2, 31, -1;
	shfl.sync.down.b32	%r3338|%p1695, %r3336, 2, 31, -1;
	// begin inline asm
	mov.b64 %fd2315, {%r3338,%r3339};
	// end inline asm
	add.f64 	%fd2316, %fd2315, %fd2314;
	// begin inline asm
	mov.b64 {%r3340,%r3341}, %fd2316;
	// end inline asm
	shfl.sync.down.b32	%r3343|%p1696, %r3341, 1, 31, -1;
	shfl.sync.down.b32	%r3342|%p1697, %r3340, 1, 31, -1;
	// begin inline asm
	mov.b64 %fd2317, {%r3342,%r3343};
	// end inline asm
	add.f64 	%fd119, %fd2317, %fd2316;
	@%p1687 bra 	$L__BB0_121;
	atom.shared.add.f64 	%fd2318, [%r42+16], %fd119;
$L__BB0_121:
	setp.ne.s32 	%p1698, %r3, 0;
	// begin inline asm
	mov.b64 {%r3344,%r3345}, %fd2474;
	// end inline asm
	shfl.sync.down.b32	%r3347|%p1699, %r3345, 16, 31, -1;
	shfl.sync.down.b32	%r3346|%p1700, %r3344, 16, 31, -1;
	// begin inline asm
	mov.b64 %fd2320, {%r3346,%r3347};
	// end inline asm
	add.f64 	%fd2321, %fd2320, %fd2474;
	// begin inline asm
	mov.b64 {%r3348,%r3349}, %fd2321;
	// end inline asm
	shfl.sync.down.b32	%r3351|%p1701, %r3349, 8, 31, -1;
	shfl.sync.down.b32	%r3350|%p1702, %r3348, 8, 31, -1;
	// begin inline asm
	mov.b64 %fd2322, {%r3350,%r3351};
	// end inline asm
	add.f64 	%fd2323, %fd2322, %fd2321;
	// begin inline asm
	mov.b64 {%r3352,%r3353}, %fd2323;
	// end inline asm
	shfl.sync.down.b32	%r3355|%p1703, %r3353, 4, 31, -1;
	shfl.sync.down.b32	%r3354|%p1704, %r3352, 4, 31, -1;
	// begin inline asm
	mov.b64 %fd2324, {%r3354,%r3355};
	// end inline asm
	add.f64 	%fd2325, %fd2324, %fd2323;
	// begin inline asm
	mov.b64 {%r3356,%r3357}, %fd2325;
	// end inline asm
	shfl.sync.down.b32	%r3359|%p1705, %r3357, 2, 31, -1;
	shfl.sync.down.b32	%r3358|%p1706, %r3356, 2, 31, -1;
	// begin inline asm
	mov.b64 %fd2326, {%r3358,%r3359};
	// end inline asm
	add.f64 	%fd2327, %fd2326, %fd2325;
	// begin inline asm
	mov.b64 {%r3360,%r3361}, %fd2327;
	// end inline asm
	shfl.sync.down.b32	%r3363|%p1707, %r3361, 1, 31, -1;
	shfl.sync.down.b32	%r3362|%p1708, %r3360, 1, 31, -1;
	// begin inline asm
	mov.b64 %fd2328, {%r3362,%r3363};
	// end inline asm
	add.f64 	%fd120, %fd2328, %fd2327;
	@%p1698 bra 	$L__BB0_123;
	atom.shared.add.f64 	%fd2329, [%r42+24], %fd120;
$L__BB0_123:
	add.s32 	%r3536, %r3536, 4;
	setp.lt.s32 	%p1709, %r3536, %r14;
	@%p1709 bra 	$L__BB0_109;
$L__BB0_124:
	max.s32 	%r3531, %r14, %r3531;
$L__BB0_125:
	sub.s32 	%r3364, %r188, %r3531;
	setp.lt.s32 	%p1710, %r3364, 3;
	@%p1710 bra 	$L__BB0_142;
	setp.ge.s32 	%p1711, %r3531, %r15;
	@%p1711 bra 	$L__BB0_141;
	mov.u32 	%r3538, %r3531;
$L__BB0_128:
	setp.ge.s64 	%p1712, %rd15, %rd14;
	mov.f64 	%fd2481, 0d0000000000000000;
	mov.f64 	%fd2482, %fd2481;
	mov.f64 	%fd2483, %fd2481;
	@%p1712 bra 	$L__BB0_134;
	mul.lo.s32 	%r3365, %r3538, %r189;
	cvt.s64.s32 	%rd58, %r3365;
	mov.f64 	%fd2481, 0d0000000000000000;
	mov.u64 	%rd1057, %rd15;
$L__BB0_130:
	or.b64  	%rd981, %rd1057, %rd3;
	and.b64  	%rd982, %rd981, -4294967296;
	setp.ne.s64 	%p1713, %rd982, 0;
	@%p1713 bra 	$L__BB0_132;
	cvt.u32.u64 	%r3366, %rd3;
	cvt.u32.u64 	%r3367, %rd1057;
	div.u32 	%r3368, %r3367, %r3366;
	mul.lo.s32 	%r3369, %r3368, %r3366;
	sub.s32 	%r3370, %r3367, %r3369;
	cvt.u64.u32 	%rd1058, %r3368;
	cvt.u64.u32 	%rd1059, %r3370;
	bra.uni 	$L__BB0_133;
$L__BB0_132:
	div.s64 	%rd1058, %rd1057, %rd3;
	mul.lo.s64 	%rd983, %rd1058, %rd3;
	sub.s64 	%rd1059, %rd1057, %rd983;
$L__BB0_133:
	cvt.u32.u64 	%r3372, %rd1059;
	shl.b64 	%rd985, %rd1058, 32;
	shr.s64 	%rd986, %rd985, 30;
	add.s64 	%rd984, %rd315, %rd986;
	// begin inline asm
	ld.global.nc.s32 %r3371, [%rd984];
	// end inline asm
	mad.lo.s32 	%r3373, %r3371, %r189, %r3372;
	cvt.s64.s32 	%rd987, %rd1058;
	mul.wide.s32 	%rd988, %r3373, 8;
	add.s64 	%rd989, %rd2, %rd988;
	ld.global.f64 	%fd2332, [%rd989];
	add.s64 	%rd990, %rd1059, %rd58;
	mad.lo.s64 	%rd991, %rd987, %rd317, %rd990;
	shl.b64 	%rd992, %rd991, 3;
	add.s64 	%rd993, %rd1, %rd992;
	ld.global.f64 	%fd2333, [%rd993];
	fma.rn.f64 	%fd2483, %fd2332, %fd2333, %fd2483;
	shl.b64 	%rd994, %rd3, 3;
	add.s64 	%rd995, %rd993, %rd994;
	ld.global.f64 	%fd2334, [%rd995];
	fma.rn.f64 	%fd2482, %fd2332, %fd2334, %fd2482;
	mul.wide.s32 	%rd996, %r5, 8;
	add.s64 	%rd997, %rd993, %rd996;
	ld.global.f64 	%fd2335, [%rd997];
	fma.rn.f64 	%fd2481, %fd2332, %fd2335, %fd2481;
	add.s64 	%rd1057, %rd1057, %rd4;
	setp.lt.s64 	%p1714, %rd1057, %rd14;
	@%p1714 bra 	$L__BB0_130;
$L__BB0_134:
	setp.ne.s32 	%p1715, %r3, 0;
	// begin inline asm
	mov.b64 {%r3374,%r3375}, %fd2483;
	// end inline asm
	shfl.sync.down.b32	%r3377|%p1716, %r3375, 16, 31, -1;
	shfl.sync.down.b32	%r3376|%p1717, %r3374, 16, 31, -1;
	// begin inline asm
	mov.b64 %fd2337, {%r3376,%r3377};
	// end inline asm
	add.f64 	%fd2338, %fd2337, %fd2483;
	// begin inline asm
	mov.b64 {%r3378,%r3379}, %fd2338;
	// end inline asm
	shfl.sync.down.b32	%r3381|%p1718, %r3379, 8, 31, -1;
	shfl.sync.down.b32	%r3380|%p1719, %r3378, 8, 31, -1;
	// begin inline asm
	mov.b64 %fd2339, {%r3380,%r3381};
	// end inline asm
	add.f64 	%fd2340, %fd2339, %fd2338;
	// begin inline asm
	mov.b64 {%r3382,%r3383}, %fd2340;
	// end inline asm
	shfl.sync.down.b32	%r3385|%p1720, %r3383, 4, 31, -1;
	shfl.sync.down.b32	%r3384|%p1721, %r3382, 4, 31, -1;
	// begin inline asm
	mov.b64 %fd2341, {%r3384,%r3385};
	// end inline asm
	add.f64 	%fd2342, %fd2341, %fd2340;
	// begin inline asm
	mov.b64 {%r3386,%r3387}, %fd2342;
	// end inline asm
	shfl.sync.down.b32	%r3389|%p1722, %r3387, 2, 31, -1;
	shfl.sync.down.b32	%r3388|%p1723, %r3386, 2, 31, -1;
	// begin inline asm
	mov.b64 %fd2343, {%r3388,%r3389};
	// end inline asm
	add.f64 	%fd2344, %fd2343, %fd2342;
	// begin inline asm
	mov.b64 {%r3390,%r3391}, %fd2344;
	// end inline asm
	shfl.sync.down.b32	%r3393|%p1724, %r3391, 1, 31, -1;
	shfl.sync.down.b32	%r3392|%p1725, %r3390, 1, 31, -1;
	// begin inline asm
	mov.b64 %fd2345, {%r3392,%r3393};
	// end inline asm
	add.f64 	%fd130, %fd2345, %fd2344;
	shl.b32 	%r3394, %r3538, 3;
	mov.u32 	%r3395, sum_private;
	add.s32 	%r47, %r3395, %r3394;
	@%p1715 bra 	$L__BB0_136;
	atom.shared.add.f64 	%fd2346, [%r47], %fd130;
$L__BB0_136:
	setp.ne.s32 	%p1726, %r3, 0;
	// begin inline asm
	mov.b64 {%r3396,%r3397}, %fd2482;
	// end inline asm
	shfl.sync.down.b32	%r3399|%p1727, %r3397, 16, 31, -1;
	shfl.sync.down.b32	%r3398|%p1728, %r3396, 16, 31, -1;
	// begin inline asm
	mov.b64 %fd2348, {%r3398,%r3399};
	// end inline asm
	add.f64 	%fd2349, %fd2348, %fd2482;
	// begin inline asm
	mov.b64 {%r3400,%r3401}, %fd2349;
	// end inline asm
	shfl.sync.down.b32	%r3403|%p1729, %r3401, 8, 31, -1;
	shfl.sync.down.b32	%r3402|%p1730, %r3400, 8, 31, -1;
	// begin inline asm
	mov.b64 %fd2350, {%r3402,%r3403};
	// end inline asm
	add.f64 	%fd2351, %fd2350, %fd2349;
	// begin inline asm
	mov.b64 {%r3404,%r3405}, %fd2351;
	// end inline asm
	shfl.sync.down.b32	%r3407|%p1731, %r3405, 4, 31, -1;
	shfl.sync.down.b32	%r3406|%p1732, %r3404, 4, 31, -1;
	// begin inline asm
	mov.b64 %fd2352, {%r3406,%r3407};
	// end inline asm
	add.f64 	%fd2353, %fd2352, %fd2351;
	// begin inline asm
	mov.b64 {%r3408,%r3409}, %fd2353;
	// end inline asm
	shfl.sync.down.b32	%r3411|%p1733, %r3409, 2, 31, -1;
	shfl.sync.down.b32	%r3410|%p1734, %r3408, 2, 31, -1;
	// begin inline asm
	mov.b64 %fd2354, {%r3410,%r3411};
	// end inline asm
	add.f64 	%fd2355, %fd2354, %fd2353;
	// begin inline asm
	mov.b64 {%r3412,%r3413}, %fd2355;
	// end inline asm
	shfl.sync.down.b32	%r3415|%p1735, %r3413, 1, 31, -1;
	shfl.sync.down.b32	%r3414|%p1736, %r3412, 1, 31, -1;
	// begin inline asm
	mov.b64 %fd2356, {%r3414,%r3415};
	// end inline asm
	add.f64 	%fd131, %fd2356, %fd2355;
	@%p1726 bra 	$L__BB0_138;
	atom.shared.add.f64 	%fd2357, [%r47+8], %fd131;
$L__BB0_138:
	setp.ne.s32 	%p1737, %r3, 0;
	// begin inline asm
	mov.b64 {%r3416,%r3417}, %fd2481;
	// end inline asm
	shfl.sync.down.b32	%r3419|%p1738, %r3417, 16, 31, -1;
	shfl.sync.down.b32	%r3418|%p1739, %r3416, 16, 31, -1;
	// begin inline asm
	mov.b64 %fd2359, {%r3418,%r3419};
	// end inline asm
	add.f64 	%fd2360, %fd2359, %fd2481;
	// begin inline asm
	mov.b64 {%r3420,%r3421}, %fd2360;
	// end inline asm
	shfl.sync.down.b32	%r3423|%p1740, %r3421, 8, 31, -1;
	shfl.sync.down.b32	%r3422|%p1741, %r3420, 8, 31, -1;
	// begin inline asm
	mov.b64 %fd2361, {%r3422,%r3423};
	// end inline asm
	add.f64 	%fd2362, %fd2361, %fd2360;
	// begin inline asm
	mov.b64 {%r3424,%r3425}, %fd2362;
	// end inline asm
	shfl.sync.down.b32	%r3427|%p1742, %r3425, 4, 31, -1;
	shfl.sync.down.b32	%r3426|%p1743, %r3424, 4, 31, -1;
	// begin inline asm
	mov.b64 %fd2363, {%r3426,%r3427};
	// end inline asm
	add.f64 	%fd2364, %fd2363, %fd2362;
	// begin inline asm
	mov.b64 {%r3428,%r3429}, %fd2364;
	// end inline asm
	shfl.sync.down.b32	%r3431|%p1744, %r3429, 2, 31, -1;
	shfl.sync.down.b32	%r3430|%p1745, %r3428, 2, 31, -1;
	// begin inline asm
	mov.b64 %fd2365, {%r3430,%r3431};
	// end inline asm
	add.f64 	%fd2366, %fd2365, %fd2364;
	// begin inline asm
	mov.b64 {%r3432,%r3433}, %fd2366;
	// end inline asm
	shfl.sync.down.b32	%r3435|%p1746, %r3433, 1, 31, -1;
	shfl.sync.down.b32	%r3434|%p1747, %r3432, 1, 31, -1;
	// begin inline asm
	mov.b64 %fd2367, {%r3434,%r3435};
	// end inline asm
	add.f64 	%fd132, %fd2367, %fd2366;
	@%p1737 bra 	$L__BB0_140;
	atom.shared.add.f64 	%fd2368, [%r47+16], %fd132;
$L__BB0_140:
	add.s32 	%r3538, %r3538, 3;
	setp.lt.s32 	%p1748, %r3538, %r15;
	@%p1748 bra 	$L__BB0_128;
$L__BB0_141:
	max.s32 	%r3531, %r15, %r3531;
$L__BB0_142:
	sub.s32 	%r3436, %r188, %r3531;
	setp.lt.s32 	%p1749, %r3436, 2;
	@%p1749 bra 	$L__BB0_157;
	setp.ge.s32 	%p1750, %r3531, %r16;
	@%p1750 bra 	$L__BB0_156;
	mov.u32 	%r3540, %r3531;
$L__BB0_145:
	setp.ge.s64 	%p1751, %rd15, %rd14;
	mov.f64 	%fd2486, 0d0000000000000000;
	mov.f64 	%fd2487, %fd2486;
	@%p1751 bra 	$L__BB0_151;
	mul.lo.s32 	%r3437, %r3540, %r189;
	cvt.s64.s32 	%rd67, %r3437;
	mov.f64 	%fd2486, 0d0000000000000000;
	mov.u64 	%rd1060, %rd15;
$L__BB0_147:
	or.b64  	%rd998, %rd1060, %rd3;
	and.b64  	%rd999, %rd998, -4294967296;
	setp.ne.s64 	%p1752, %rd999, 0;
	@%p1752 bra 	$L__BB0_149;
	cvt.u32.u64 	%r3438, %rd3;
	cvt.u32.u64 	%r3439, %rd1060;
	div.u32 	%r3440, %r3439, %r3438;
	mul.lo.s32 	%r3441, %r3440, %r3438;
	sub.s32 	%r3442, %r3439, %r3441;
	cvt.u64.u32 	%rd1061, %r3440;
	cvt.u64.u32 	%rd1062, %r3442;
	bra.uni 	$L__BB0_150;
$L__BB0_149:
	div.s64 	%rd1061, %rd1060, %rd3;
	mul.lo.s64 	%rd1000, %rd1061, %rd3;
	sub.s64 	%rd1062, %rd1060, %rd1000;
$L__BB0_150:
	cvt.u32.u64 	%r3444, %rd1062;
	shl.b64 	%rd1002, %rd1061, 32;
	shr.s64 	%rd1003, %rd1002, 30;
	add.s64 	%rd1001, %rd315, %rd1003;
	// begin inline asm
	ld.global.nc.s32 %r3443, [%rd1001];
	// end inline asm
	mad.lo.s32 	%r3445, %r3443, %r189, %r3444;
	cvt.s64.s32 	%rd1004, %rd1061;
	mul.wide.s32 	%rd1005, %r3445, 8;
	add.s64 	%rd1006, %rd2, %rd1005;
	ld.global.f64 	%fd2371, [%rd1006];
	add.s64 	%rd1007, %rd1062, %rd67;
	mad.lo.s64 	%rd1008, %rd1004, %rd317, %rd1007;
	shl.b64 	%rd1009, %rd1008, 3;
	add.s64 	%rd1010, %rd1, %rd1009;
	ld.global.f64 	%fd2372, [%rd1010];
	fma.rn.f64 	%fd2487, %fd2371, %fd2372, %fd2487;
	shl.b64 	%rd1011, %rd3, 3;
	add.s64 	%rd1012, %rd1010, %rd1011;
	ld.global.f64 	%fd2373, [%rd1012];
	fma.rn.f64 	%fd2486, %fd2371, %fd2373, %fd2486;
	add.s64 	%rd1060, %rd1060, %rd4;
	setp.lt.s64 	%p1753, %rd1060, %rd14;
	@%p1753 bra 	$L__BB0_147;
$L__BB0_151:
	setp.ne.s32 	%p1754, %r3, 0;
	// begin inline asm
	mov.b64 {%r3446,%r3447}, %fd2487;
	// end inline asm
	shfl.sync.down.b32	%r3449|%p1755, %r3447, 16, 31, -1;
	shfl.sync.down.b32	%r3448|%p1756, %r3446, 16, 31, -1;
	// begin inline asm
	mov.b64 %fd2375, {%r3448,%r3449};
	// end inline asm
	add.f64 	%fd2376, %fd2375, %fd2487;
	// begin inline asm
	mov.b64 {%r3450,%r3451}, %fd2376;
	// end inline asm
	shfl.sync.down.b32	%r3453|%p1757, %r3451, 8, 31, -1;
	shfl.sync.down.b32	%r3452|%p1758, %r3450, 8, 31, -1;
	// begin inline asm
	mov.b64 %fd2377, {%r3452,%r3453};
	// end inline asm
	add.f64 	%fd2378, %fd2377, %fd2376;
	// begin inline asm
	mov.b64 {%r3454,%r3455}, %fd2378;
	// end inline asm
	shfl.sync.down.b32	%r3457|%p1759, %r3455, 4, 31, -1;
	shfl.sync.down.b32	%r3456|%p1760, %r3454, 4, 31, -1;
	// begin inline asm
	mov.b64 %fd2379, {%r3456,%r3457};
	// end inline asm
	add.f64 	%fd2380, %fd2379, %fd2378;
	// begin inline asm
	mov.b64 {%r3458,%r3459}, %fd2380;
	// end inline asm
	shfl.sync.down.b32	%r3461|%p1761, %r3459, 2, 31, -1;
	shfl.sync.down.b32	%r3460|%p1762, %r3458, 2, 31, -1;
	// begin inline asm
	mov.b64 %fd2381, {%r3460,%r3461};
	// end inline asm
	add.f64 	%fd2382, %fd2381, %fd2380;
	// begin inline asm
	mov.b64 {%r3462,%r3463}, %fd2382;
	// end inline asm
	shfl.sync.down.b32	%r3465|%p1763, %r3463, 1, 31, -1;
	shfl.sync.down.b32	%r3464|%p1764, %r3462, 1, 31, -1;
	// begin inline asm
	mov.b64 %fd2383, {%r3464,%r3465};
	// end inline asm
	add.f64 	%fd139, %fd2383, %fd2382;
	shl.b32 	%r3466, %r3540, 3;
	mov.u32 	%r3467, sum_private;
	add.s32 	%r52, %r3467, %r3466;
	@%p1754 bra 	$L__BB0_153;
	atom.shared.add.f64 	%fd2384, [%r52], %fd139;
$L__BB0_153:
	setp.ne.s32 	%p1765, %r3, 0;
	// begin inline asm
	mov.b64 {%r3468,%r3469}, %fd2486;
	// end inline asm
	shfl.sync.down.b32	%r3471|%p1766, %r3469, 16, 31, -1;
	shfl.sync.down.b32	%r3470|%p1767, %r3468, 16, 31, -1;
	// begin inline asm
	mov.b64 %fd2386, {%r3470,%r3471};
	// end inline asm
	add.f64 	%fd2387, %fd2386, %fd2486;
	// begin inline asm
	mov.b64 {%r3472,%r3473}, %fd2387;
	// end inline asm
	shfl.sync.down.b32	%r3475|%p1768, %r3473, 8, 31, -1;
	shfl.sync.down.b32	%r3474|%p1769, %r3472, 8, 31, -1;
	// begin inline asm
	mov.b64 %fd2388, {%r3474,%r3475};
	// end inline asm
	add.f64 	%fd2389, %fd2388, %fd2387;
	// begin inline asm
	mov.b64 {%r3476,%r3477}, %fd2389;
	// end inline asm
	shfl.sync.down.b32	%r3479|%p1770, %r3477, 4, 31, -1;
	shfl.sync.down.b32	%r3478|%p1771, %r3476, 4, 31, -1;
	// begin inline asm
	mov.b64 %fd2390, {%r3478,%r3479};
	// end inline asm
	add.f64 	%fd2391, %fd2390, %fd2389;
	// begin inline asm
	mov.b64 {%r3480,%r3481}, %fd2391;
	// end inline asm
	shfl.sync.down.b32	%r3483|%p1772, %r3481, 2, 31, -1;
	shfl.sync.down.b32	%r3482|%p1773, %r3480, 2, 31, -1;
	// begin inline asm
	mov.b64 %fd2392, {%r3482,%r3483};
	// end inline asm
	add.f64 	%fd2393, %fd2392, %fd2391;
	// begin inline asm
	mov.b64 {%r3484,%r3485}, %fd2393;
	// end inline asm
	shfl.sync.down.b32	%r3487|%p1774, %r3485, 1, 31, -1;
	shfl.sync.down.b32	%r3486|%p1775, %r3484, 1, 31, -1;
	// begin inline asm
	mov.b64 %fd2394, {%r3486,%r3487};
	// end inline asm
	add.f64 	%fd140, %fd2394, %fd2393;
	@%p1765 bra 	$L__BB0_155;
	atom.shared.add.f64 	%fd2395, [%r52+8], %fd140;
$L__BB0_155:
	add.s32 	%r3540, %r3540, 2;
	setp.lt.s32 	%p1776, %r3540, %r16;
	@%p1776 bra 	$L__BB0_145;
$L__BB0_156:
	max.s32 	%r3531, %r16, %r3531;
$L__BB0_157:
	setp.le.s32 	%p1777, %r188, %r3531;
	@%p1777 bra 	$L__BB0_167;
$L__BB0_158:
	setp.ge.s64 	%p1778, %rd15, %rd14;
	mov.f64 	%fd2489, 0d0000000000000000;
	@%p1778 bra 	$L__BB0_164;
	mul.lo.s32 	%r3488, %r3531, %r189;
	cvt.s64.s32 	%rd76, %r3488;
	mov.f64 	%fd2489, 0d0000000000000000;
	mov.u64 	%rd1063, %rd15;
$L__BB0_160:
	or.b64  	%rd1013, %rd1063, %rd3;
	and.b64  	%rd1014, %rd1013, -4294967296;
	setp.ne.s64 	%p1779, %rd1014, 0;
	@%p1779 bra 	$L__BB0_162;
	cvt.u32.u64 	%r3489, %rd3;
	cvt.u32.u64 	%r3490, %rd1063;
	div.u32 	%r3491, %r3490, %r3489;
	mul.lo.s32 	%r3492, %r3491, %r3489;
	sub.s32 	%r3493, %r3490, %r3492;
	cvt.u64.u32 	%rd1064, %r3491;
	cvt.u64.u32 	%rd1065, %r3493;
	bra.uni 	$L__BB0_163;
$L__BB0_162:
	div.s64 	%rd1064, %rd1063, %rd3;
	mul.lo.s64 	%rd1015, %rd1064, %rd3;
	sub.s64 	%rd1065, %rd1063, %rd1015;
$L__BB0_163:
	cvt.u32.u64 	%r3495, %rd1065;
	shl.b64 	%rd1017, %rd1064, 32;
	shr.s64 	%rd1018, %rd1017, 30;
	add.s64 	%rd1016, %rd315, %rd1018;
	// begin inline asm
	ld.global.nc.s32 %r3494, [%rd1016];
	// end inline asm
	mad.lo.s32 	%r3496, %r3494, %r189, %r3495;
	cvt.s64.s32 	%rd1019, %rd1064;
	mul.wide.s32 	%rd1020, %r3496, 8;
	add.s64 	%rd1021, %rd2, %rd1020;
	add.s64 	%rd1022, %rd1065, %rd76;
	mad.lo.s64 	%rd1023, %rd1019, %rd317, %rd1022;
	ld.global.f64 	%fd2398, [%rd1021];
	shl.b64 	%rd1024, %rd1023, 3;
	add.s64 	%rd1025, %rd1, %rd1024;
	ld.global.f64 	%fd2399, [%rd1025];
	fma.rn.f64 	%fd2489, %fd2398, %fd2399, %fd2489;
	add.s64 	%rd1063, %rd1063, %rd4;
	setp.lt.s64 	%p1780, %rd1063, %rd14;
	@%p1780 bra 	$L__BB0_160;
$L__BB0_164:
	setp.ne.s32 	%p1781, %r3, 0;
	// begin inline asm
	mov.b64 {%r3497,%r3498}, %fd2489;
	// end inline asm
	shfl.sync.down.b32	%r3500|%p1782, %r3498, 16, 31, -1;
	shfl.sync.down.b32	%r3499|%p1783, %r3497, 16, 31, -1;
	// begin inline asm
	mov.b64 %fd2401, {%r3499,%r3500};
	// end inline asm
	add.f64 	%fd2402, %fd2401, %fd2489;
	// begin inline asm
	mov.b64 {%r3501,%r3502}, %fd2402;
	// end inline asm
	shfl.sync.down.b32	%r3504|%p1784, %r3502, 8, 31, -1;
	shfl.sync.down.b32	%r3503|%p1785, %r3501, 8, 31, -1;
	// begin inline asm
	mov.b64 %fd2403, {%r3503,%r3504};
	// end inline asm
	add.f64 	%fd2404, %fd2403, %fd2402;
	// begin inline asm
	mov.b64 {%r3505,%r3506}, %fd2404;
	// end inline asm
	shfl.sync.down.b32	%r3508|%p1786, %r3506, 4, 31, -1;
	shfl.sync.down.b32	%r3507|%p1787, %r3505, 4, 31, -1;
	// begin inline asm
	mov.b64 %fd2405, {%r3507,%r3508};
	// end inline asm
	add.f64 	%fd2406, %fd2405, %fd2404;
	// begin inline asm
	mov.b64 {%r3509,%r3510}, %fd2406;
	// end inline asm
	shfl.sync.down.b32	%r3512|%p1788, %r3510, 2, 31, -1;
	shfl.sync.down.b32	%r3511|%p1789, %r3509, 2, 31, -1;
	// begin inline asm
	mov.b64 %fd2407, {%r3511,%r3512};
	// end inline asm
	add.f64 	%fd2408, %fd2407, %fd2406;
	// begin inline asm
	mov.b64 {%r3513,%r3514}, %fd2408;
	// end inline asm
	shfl.sync.down.b32	%r3516|%p1790, %r3514, 1, 31, -1;
	shfl.sync.down.b32	%r3515|%p1791, %r3513, 1, 31, -1;
	// begin inline asm
	mov.b64 %fd2409, {%r3515,%r3516};
	// end inline asm
	add.f64 	%fd144, %fd2409, %fd2408;
	@%p1781 bra 	$L__BB0_166;
	shl.b32 	%r3517, %r3531, 3;
	mov.u32 	%r3518, sum_private;
	add.s32 	%r3519, %r3518, %r3517;
	atom.shared.add.f64 	%fd2410, [%r3519], %fd144;
$L__BB0_166:
	add.s32 	%r3531, %r3531, 1;
	setp.lt.s32 	%p1792, %r3531, %r188;
	@%p1792 bra 	$L__BB0_158;
$L__BB0_167:
	setp.ge.s32 	%p1793, %r2, %r188;
	bar.sync 	0;
	@%p1793 bra 	$L__BB0_661;
	mul.wide.s32 	%rd85, %r18, %r188;
	mov.u32 	%r3543, %r2;
$L__BB0_169:
	ld.param.f64 	%fd2417, [_Z17bsr_matvec_kerneliPKiS0_PKdS2_PdiilPKlS0_id_param_12];
	ld.param.u64 	%rd1037, [_Z17bsr_matvec_kerneliPKiS0_PKdS2_PdiilPKlS0_id_param_5];
	cvt.u32.u64 	%r3520, %rd4;
	cvt.s64.s32 	%rd1026, %r3543;
	add.s64 	%rd1027, %rd85, %rd1026;
	cvta.to.global.u64 	%rd1028, %rd1037;
	shl.b64 	%rd1029, %rd1027, 3;
	add.s64 	%rd1030, %rd1028, %rd1029;
	shl.b32 	%r3521, %r3543, 3;
	mov.u32 	%r3522, sum_private;
	add.s32 	%r3523, %r3522, %r3521;
	ld.shared.f64 	%fd2411, [%r3523];
	mul.f64 	%fd2412, %fd2417, %fd2411;
	atom.global.add.f64 	%fd2413, [%rd1030], %fd2412;
	add.s32 	%r3543, %r3543, %r3520;
	setp.lt.s32 	%p1794, %r3543, %r188;
	@%p1794 bra 	$L__BB0_169;
	bra.uni 	$L__BB0_661;
$L__BB0_170:
	ld.param.u64 	%rd1031, [_Z17bsr_matvec_kerneliPKiS0_PKdS2_PdiilPKlS0_id_param_1];
	setp.ge.s32 	%p4, %r2, %r188;
	add.s32 	%r3561, %r18, 1;
	cvta.to.global.u64 	%rd328, %rd1031;
	mul.wide.s32 	%rd329, %r18, 4;
	add.s64 	%rd330, %rd328, %rd329;
	ld.global.u32 	%r61, [%rd330+4];
	bar.sync 	0;
	@%p4 bra 	$L__BB0_173;
	mov.u32 	%r3544, %r2;
$L__BB0_172:
	cvt.u32.u64 	%r212, %rd4;
	shl.b32 	%r213, %r3544, 3;
	mov.u32 	%r214, sum_private;
	add.s32 	%r215, %r214, %r213;
	mov.b64 	%rd331, 0;
	st.shared.u64 	[%r215], %rd331;
	add.s32 	%r3544, %r3544, %r212;
	setp.lt.s32 	%p5, %r3544, %r188;
	@%p5 bra 	$L__BB0_172;
$L__BB0_173:
	bar.sync 	0;
	or.b64  	%rd332, %rd6, %rd317;
	and.b64  	%rd333, %rd332, -4294967296;
	setp.ne.s64 	%p6, %rd333, 0;
	@%p6 bra 	$L__BB0_175;
	cvt.u32.u64 	%r216, %rd317;
	cvt.u32.u64 	%r217, %rd6;
	div.u32 	%r218, %r217, %r216;
	cvt.u64.u32 	%rd1066, %r218;
	bra.uni 	$L__BB0_176;
$L__BB0_175:
	div.s64 	%rd1066, %rd6, %rd317;
$L__BB0_176:
	cvt.s64.s32 	%rd334, %r61;
	setp.eq.s32 	%p7, %r4, 0;
	setp.lt.s32 	%p8, %r188, 8;
	mul.lo.s64 	%rd89, %rd334, %rd3;
	mad.lo.s64 	%rd90, %rd1066, %rd3, %rd5;
	or.pred  	%p1, %p8, %p7;
	mov.b32 	%r3548, 0;
	@%p1 bra 	$L__BB0_201;
	mov.b32 	%r3545, 0;
$L__BB0_178:
	setp.ge.s64 	%p9, %rd90, %rd89;
	mov.f64 	%fd2498, 0d0000000000000000;
	mov.f64 	%fd2499, %fd2498;
	mov.f64 	%fd2500, %fd2498;
	mov.f64 	%fd2501, %fd2498;
	mov.f64 	%fd2502, %fd2498;
	mov.f64 	%fd2503, %fd2498;
	mov.f64 	%fd2504, %fd2498;
	mov.f64 	%fd2505, %fd2498;
	@%p9 bra 	$L__BB0_184;
	mov.f64 	%fd2498, 0d0000000000000000;
	mov.u64 	%rd1067, %rd90;
$L__BB0_180:
	or.b64  	%rd335, %rd1067, %rd3;
	and.b64  	%rd336, %rd335, -4294967296;
	setp.ne.s64 	%p10, %rd336, 0;
	@%p10 bra 	$L__BB0_182;
	cvt.u32.u64 	%r221, %rd3;
	cvt.u32.u64 	%r222, %rd1067;
	div.u32 	%r223, %r222, %r221;
	mul.lo.s32 	%r224, %r223, %r221;
	sub.s32 	%r225, %r222, %r224;
	cvt.u64.u32 	%rd1068, %r223;
	cvt.u64.u32 	%rd1069, %r225;
	bra.uni 	$L__BB0_183;
$L__BB0_182:
	div.s64 	%rd1068, %rd1067, %rd3;
	mul.lo.s64 	%rd337, %rd1068, %rd3;
	sub.s64 	%rd1069, %rd1067, %rd337;
$L__BB0_183:
	cvt.u32.u64 	%r227, %rd1069;
	shl.b64 	%rd339, %rd1068, 32;
	shr.s64 	%rd340, %rd339, 30;
	add.s64 	%rd338, %rd315, %rd340;
	// begin inline asm
	ld.global.nc.s32 %r226, [%rd338];
	// end inline asm
	mad.lo.s32 	%r228, %r226, %r189, %r227;
	cvt.s64.s32 	%rd341, %rd1068;
	mul.wide.s32 	%rd342, %r228, 8;
	add.s64 	%rd343, %rd2, %rd342;
	ld.global.f64 	%fd580, [%rd343];
	mul.lo.s32 	%r229, %r3545, %r189;
	cvt.s64.s32 	%rd344, %r229;
	add.s64 	%rd345, %rd1069, %rd344;
	mad.lo.s64 	%rd346, %rd341, %rd317, %rd345;
	shl.b64 	%rd347, %rd346, 3;
	add.s64 	%rd348, %rd1, %rd347;
	ld.global.f64 	%fd581, [%rd348];
	fma.rn.f64 	%fd2505, %fd580, %fd581, %fd2505;
	shl.b64 	%rd349, %rd3, 3;
	add.s64 	%rd350, %rd348, %rd349;
	ld.global.f64 	%fd582, [%rd350];
	fma.rn.f64 	%fd2504, %fd580, %fd582, %fd2504;
	mul.wide.s32 	%rd351, %r5, 8;
	add.s64 	%rd352, %rd348, %rd351;
	ld.global.f64 	%fd583, [%rd352];
	fma.rn.f64 	%fd2503, %fd580, %fd583, %fd2503;
	mul.wide.s32 	%rd353, %r6, 8;
	add.s64 	%rd354, %rd348, %rd353;
	ld.global.f64 	%fd584, [%rd354];
	fma.rn.f64 	%fd2502, %fd580, %fd584, %fd2502;
	mul.wide.s32 	%rd355, %r7, 8;
	add.s64 	%rd356, %rd348, %rd355;
	ld.global.f64 	%fd585, [%rd356];
	fma.rn.f64 	%fd2501, %fd580, %fd585, %fd2501;
	mul.wide.s32 	%rd357, %r8, 8;
	add.s64 	%rd358, %rd348, %rd357;
	ld.global.f64 	%fd586, [%rd358];
	fma.rn.f64 	%fd2500, %fd580, %fd586, %fd2500;
	mul.wide.s32 	%rd359, %r9, 8;
	add.s64 	%rd360, %rd348, %rd359;
	ld.global.f64 	%fd587, [%rd360];
	fma.rn.f64 	%fd2499, %fd580, %fd587, %fd2499;
	mul.wide.s32 	%rd361, %r10, 8;
	add.s64 	%rd362, %rd348, %rd361;
	ld.global.f64 	%fd588, [%rd362];
	fma.rn.f64 	%fd2498, %fd580, %fd588, %fd2498;
	add.s64 	%rd1067, %rd1067, %rd4;
	setp.lt.s64 	%p11, %rd1067, %rd89;
	@%p11 bra 	$L__BB0_180;
$L__BB0_184:
	setp.ne.s32 	%p12, %r3, 0;
	// begin inline asm
	mov.b64 {%r230,%r231}, %fd2505;
	// end inline asm
	shfl.sync.down.b32	%r233|%p13, %r231, 16, 31, -1;
	shfl.sync.down.b32	%r232|%p14, %r230, 16, 31, -1;
	// begin inline asm
	mov.b64 %fd590, {%r232,%r233};
	// end inline asm
	add.f64 	%fd591, %fd590, %fd2505;
	// begin inline asm
	mov.b64 {%r234,%r235}, %fd591;
	// end inline asm
	shfl.sync.down.b32	%r237|%p15, %r235, 8, 31, -1;
	shfl.sync.down.b32	%r236|%p16, %r234, 8, 31, -1;
	// begin inline asm
	mov.b64 %fd592, {%r236,%r237};
	// end inline asm
	add.f64 	%fd593, %fd592, %fd591;
	// begin inline asm
	mov.b64 {%r238,%r239}, %fd593;
	// end inline asm
	shfl.sync.down.b32	%r241|%p17, %r239, 4, 31, -1;
	shfl.sync.down.b32	%r240|%p18, %r238, 4, 31, -1;
	// begin inline asm
	mov.b64 %fd594, {%r240,%r241};
	// end inline asm
	add.f64 	%fd595, %fd594, %fd593;
	// begin inline asm
	mov.b64 {%r242,%r243}, %fd595;
	// end inline asm
	shfl.sync.down.b32	%r245|%p19, %r243, 2, 31, -1;
	shfl.sync.down.b32	%r244|%p20, %r242, 2, 31, -1;
	// begin inline asm
	mov.b64 %fd596, {%r244,%r245};
	// end inline asm
	add.f64 	%fd597, %fd596, %fd595;
	// begin inline asm
	mov.b64 {%r246,%r247}, %fd597;
	// end inline asm
	shfl.sync.down.b32	%r249|%p21, %r247, 1, 31, -1;
	shfl.sync.down.b32	%r248|%p22, %r246, 1, 31, -1;
	// begin inline asm
	mov.b64 %fd598, {%r248,%r249};
	// end inline asm
	add.f64 	%fd169, %fd598, %fd597;
	shl.b32 	%r250, %r3545, 3;
	mov.u32 	%r251, sum_private;
	add.s32 	%r65, %r251, %r250;
	@%p12 bra 	$L__BB0_186;
	atom.shared.add.f64 	%fd599, [%r65], %fd169;
$L__BB0_186:
	setp.ne.s32 	%p23, %r3, 0;
	// begin inline asm
	mov.b64 {%r252,%r253}, %fd2504;
	// end inline asm
	shfl.sync.down.b32	%r255|%p24, %r253, 16, 31, -1;
	shfl.sync.down.b32	%r254|%p25, %r252, 16, 31, -1;
	// begin inline asm
	mov.b64 %fd601, {%r254,%r255};
	// end inline asm
	add.f64 	%fd602, %fd601, %fd2504;
	// begin inline asm
	mov.b64 {%r256,%r257}, %fd602;
	// end inline asm
	shfl.sync.down.b32	%r259|%p26, %r257, 8, 31, -1;
	shfl.sync.down.b32	%r258|%p27, %r256, 8, 31, -1;
	// begin inline asm
	mov.b64 %fd603, {%r258,%r259};
	// end inline asm
	add.f64 	%fd604, %fd603, %fd602;
	// begin inline asm
	mov.b64 {%r260,%r261}, %fd604;
	// end inline asm
	shfl.sync.down.b32	%r263|%p28, %r261, 4, 31, -1;
	shfl.sync.down.b32	%r262|%p29, %r260, 4, 31, -1;
	// begin inline asm
	mov.b64 %fd605, {%r262,%r263};
	// end inline asm
	add.f64 	%fd606, %fd605, %fd604;
	// begin inline asm
	mov.b64 {%r264,%r265}, %fd606;
	// end inline asm
	shfl.sync.down.b32	%r267|%p30, %r265, 2, 31, -1;
	shfl.sync.down.b32	%r266|%p31, %r264, 2, 31, -1;
	// begin inline asm
	mov.b64 %fd607, {%r266,%r267};
	// end inline asm
	add.f64 	%fd608, %fd607, %fd606;
	// begin inline asm
	mov.b64 {%r268,%r269}, %fd608;
	// end inline asm
	shfl.sync.down.b32	%r271|%p32, %r269, 1, 31, -1;
	shfl.sync.down.b32	%r270|%p33, %r268, 1, 31, -1;
	// begin inline asm
	mov.b64 %fd609, {%r270,%r271};
	// end inline asm
	add.f64 	%fd170, %fd609, %fd608;
	@%p23 bra 	$L__BB0_188;
	atom.shared.add.f64 	%fd610, [%r65+8], %fd170;
$L__BB0_188:
	setp.ne.s32 	%p34, %r3, 0;
	// begin inline asm
	mov.b64 {%r272,%r273}, %fd2503;
	// end inline asm
	shfl.sync.down.b32	%r275|%p35, %r273, 16, 31, -1;
	shfl.sync.down.b32	%r274|%p36, %r272, 16, 31, -1;
	// begin inline asm
	mov.b64 %fd612, {%r274,%r275};
	// end inline asm
	add.f64 	%fd613, %fd612, %fd2503;
	// begin inline asm
	mov.b64 {%r276,%r277}, %fd613;
	// end inline asm
	shfl.sync.down.b32	%r279|%p37, %r277, 8, 31, -1;
	shfl.sync.down.b32	%r278|%p38, %r276, 8, 31, -1;
	// begin inline asm
	mov.b64 %fd614, {%r278,%r279};
	// end inline asm
	add.f64 	%fd615, %fd614, %fd613;
	// begin inline asm
	mov.b64 {%r280,%r281}, %fd615;
	// end inline asm
	shfl.sync.down.b32	%r283|%p39, %r281, 4, 31, -1;
	shfl.sync.down.b32	%r282|%p40, %r280, 4, 31, -1;
	// begin inline asm
	mov.b64 %fd616, {%r282,%r283};
	// end inline asm
	add.f64 	%fd617, %fd616, %fd615;
	// begin inline asm
	mov.b64 {%r284,%r285}, %fd617;
	// end inline asm
	shfl.sync.down.b32	%r287|%p41, %r285, 2, 31, -1;
	shfl.sync.down.b32	%r286|%p42, %r284, 2, 31, -1;
	// begin inline asm
	mov.b64 %fd618, {%r286,%r287};
	// end inline asm
	add.f64 	%fd619, %fd618, %fd617;
	// begin inline asm
	mov.b64 {%r288,%r289}, %fd619;
	// end inline asm
	shfl.sync.down.b32	%r291|%p43, %r289, 1, 31, -1;
	shfl.sync.down.b32	%r290|%p44, %r288, 1, 31, -1;
	// begin inline asm
	mov.b64 %fd620, {%r290,%r291};
	// end inline asm
	add.f64 	%fd171, %fd620, %fd619;
	@%p34 bra 	$L__BB0_190;
	atom.shared.add.f64 	%fd621, [%r65+16], %fd171;
$L__BB0_190:
	setp.ne.s32 	%p45, %r3, 0;
	// begin inline asm
	mov.b64 {%r292,%r293}, %fd2502;
	// end inline asm
	shfl.sync.down.b32	%r295|%p46, %r293, 16, 31, -1;
	shfl.sync.down.b32	%r294|%p47, %r292, 16, 31, -1;
	// begin inline asm
	mov.b64 %fd623, {%r294,%r295};
	// end inline asm
	add.f64 	%fd624, %fd623, %fd2502;
	// begin inline asm
	mov.b64 {%r296,%r297}, %fd624;
	// end inline asm
	shfl.sync.down.b32	%r299|%p48, %r297, 8, 31, -1;
	shfl.sync.down.b32	%r298|%p49, %r296, 8, 31, -1;
	// begin inline asm
	mov.b64 %fd625, {%r298,%r299};
	// end inline asm
	add.f64 	%fd626, %fd625, %fd624;
	// begin inline asm
	mov.b64 {%r300,%r301}, %fd626;
	// end inline asm
	shfl.sync.down.b32	%r303|%p50, %r301, 4, 31, -1;
	shfl.sync.down.b32	%r302|%p51, %r300, 4, 31, -1;
	// begin inline asm
	mov.b64 %fd627, {%r302,%r303};
	// end inline asm
	add.f64 	%fd628, %fd627, %fd626;
	// begin inline asm
	mov.b64 {%r304,%r305}, %fd628;
	// end inline asm
	shfl.sync.down.b32	%r307|%p52, %r305, 2, 31, -1;
	shfl.sync.down.b32	%r306|%p53, %r304, 2, 31, -1;
	// begin inline asm
	mov.b64 %fd629, {%r306,%r307};
	// end inline asm
	add.f64 	%fd630, %fd629, %fd628;
	// begin inline asm
	mov.b64 {%r308,%r309}, %fd630;
	// end inline asm
	shfl.sync.down.b32	%r311|%p54, %r309, 1, 31, -1;
	shfl.sync.down.b32	%r310|%p55, %r308, 1, 31, -1;
	// begin inline asm
	mov.b64 %fd631, {%r310,%r311};
	// end inline asm
	add.f64 	%fd172, %fd631, %fd630;
	@%p45 bra 	$L__BB0_192;
	atom.shared.add.f64 	%fd632, [%r65+24], %fd172;
$L__BB0_192:
	setp.ne.s32 	%p56, %r3, 0;
	// begin inline asm
	mov.b64 {%r312,%r313}, %fd2501;
	// end inline asm
	shfl.sync.down.b32	%r315|%p57, %r313, 16, 31, -1;
	shfl.sync.down.b32	%r314|%p58, %r312, 16, 31, -1;
	// begin inline asm
	mov.b64 %fd634, {%r314,%r315};
	// end inline asm
	add.f64 	%fd635, %fd634, %fd2501;
	// begin inline asm
	mov.b64 {%r316,%r317}, %fd635;
	// end inline asm
	shfl.sync.down.b32	%r319|%p59, %r317, 8, 31, -1;
	shfl.sync.down.b32	%r318|%p60, %r316, 8, 31, -1;
	// begin inline asm
	mov.b64 %fd636, {%r318,%r319};
	// end inline asm
	add.f64 	%fd637, %fd636, %fd635;
	// begin inline asm
	mov.b64 {%r320,%r321}, %fd637;
	// end inline asm
	shfl.sync.down.b32	%r323|%p61, %r321, 4, 31, -1;
	shfl.sync.down.b32	%r322|%p62, %r320, 4, 31, -1;
	// begin inline asm
	mov.b64 %fd638, {%r322,%r323};
	// end inline asm
	add.f64 	%fd639, %fd638, %fd637;
	// begin inline asm
	mov.b64 {%r324,%r325}, %fd639;
	// end inline asm
	shfl.sync.down.b32	%r327|%p63, %r325, 2, 31, -1;
	shfl.sync.down.b32	%r326|%p64, %r324, 2, 31, -1;
	// begin inline asm
	mov.b64 %fd640, {%r326,%r327};
	// end inline asm
	add.f64 	%fd641, %fd640, %fd639;
	// begin inline asm
	mov.b64 {%r328,%r329}, %fd641;
	// end inline asm
	shfl.sync.down.b32	%r331|%p65, %r329, 1, 31, -1;
	shfl.sync.down.b32	%r330|%p66, %r328, 1, 31, -1;
	// begin inline asm
	mov.b64 %fd642, {%r330,%r331};
	// end inline asm
	add.f64 	%fd173, %fd642, %fd641;
	@%p56 bra 	$L__BB0_194;
	atom.shared.add.f64 	%fd643, [%r65+32], %fd173;
$L__BB0_194:
	setp.ne.s32 	%p67, %r3, 0;
	// begin inline asm
	mov.b64 {%r332,%r333}, %fd2500;
	// end inline asm
	shfl.sync.down.b32	%r335|%p68, %r333, 16, 31, -1;
	shfl.sync.down.b32	%r334|%p69, %r332, 16, 31, -1;
	// begin inline asm
	mov.b64 %fd645, {%r334,%r335};
	// end inline asm
	add.f64 	%fd646, %fd645, %fd2500;
	// begin inline asm
	mov.b64 {%r336,%r337}, %fd646;
	// end inline asm
	shfl.sync.down.b32	%r339|%p70, %r337, 8, 31, -1;
	shfl.sync.down.b32	%r338|%p71, %r336, 8, 31, -1;
	// begin inline asm
	mov.b64 %fd647, {%r338,%r339};
	// end inline asm
	add.f64 	%fd648, %fd647, %fd646;
	// begin inline asm
	mov.b64 {%r340,%r341}, %fd648;
	// end inline asm
	shfl.sync.down.b32	%r343|%p72, %r341, 4, 31, -1;
	shfl.sync.down.b32	%r342|%p73, %r340, 4, 31, -1;
	// begin inline asm
	mov.b64 %fd649, {%r342,%r343};
	// end inline asm
	add.f64 	%fd650, %fd649, %fd648;
	// begin inline asm
	mov.b64 {%r344,%r345}, %fd650;
	// end inline asm
	shfl.sync.down.b32	%r347|%p74, %r345, 2, 31, -1;
	shfl.sync.down.b32	%r346|%p75, %r344, 2, 31, -1;
	// begin inline asm
	mov.b64 %fd651, {%r346,%r347};
	// end inline asm
	add.f64 	%fd652, %fd651, %fd650;
	// begin inline asm
	mov.b64 {%r348,%r349}, %fd652;
	// end inline asm
	shfl.sync.down.b32	%r351|%p76, %r349, 1, 31, -1;
	shfl.sync.down.b32	%r350|%p77, %r348, 1, 31, -1;
	// begin inline asm
	mov.b64 %fd653, {%r350,%r351};
	// end inline asm
	add.f64 	%fd174, %fd653, %fd652;
	@%p67 bra 	$L__BB0_196;
	atom.shared.add.f64 	%fd654, [%r65+40], %fd174;
$L__BB0_196:
	setp.ne.s32 	%p78, %r3, 0;
	// begin inline asm
	mov.b64 {%r352,%r353}, %fd2499;
	// end inline asm
	shfl.sync.down.b32	%r355|%p79, %r353, 16, 31, -1;
	shfl.sync.down.b32	%r354|%p80, %r352, 16, 31, -1;
	// begin inline asm
	mov.b64 %fd656, {%r354,%r355};
	// end inline asm
	add.f64 	%fd657, %fd656, %fd2499;
	// begin inline asm
	mov.b64 {%r356,%r357}, %fd657;
	// end inline asm
	shfl.sync.down.b32	%r359|%p81, %r357, 8, 31, -1;
	shfl.sync.down.b32	%r358|%p82, %r356, 8, 31, -1;
	// begin inline asm
	mov.b64 %fd658, {%r358,%r359};
	// end inline asm
	add.f64 	%fd659, %fd658, %fd657;
	// begin inline asm
	mov.b64 {%r360,%r361}, %fd659;
	// end inline asm
	shfl.sync.down.b32	%r363|%p83, %r361, 4, 31, -1;
	shfl.sync.down.b32	%r362|%p84, %r360, 4, 31, -1;
	// begin inline asm
	mov.b64 %fd660, {%r362,%r363};
	// end inline asm
	add.f64 	%fd661, %fd660, %fd659;
	// begin inline asm
	mov.b64 {%r364,%r365}, %fd661;
	// end inline asm
	shfl.sync.down.b32	%r367|%p85, %r365, 2, 31, -1;
	shfl.sync.down.b32	%r366|%p86, %r364, 2, 31, -1;
	// begin inline asm
	mov.b64 %fd662, {%r366,%r367};
	// end inline asm
	add.f64 	%fd663, %fd662, %fd661;
	// begin inline asm
	mov.b64 {%r368,%r369}, %fd663;
	// end inline asm
	shfl.sync.down.b32	%r371|%p87, %r369, 1, 31, -1;
	shfl.sync.down.b32	%r370|%p88, %r368, 1, 31, -1;
	// begin inline asm
	mov.b64 %fd664, {%r370,%r371};
	// end inline asm
	add.f64 	%fd175, %fd664, %fd663;
	@%p78 bra 	$L__BB0_198;
	atom.shared.add.f64 	%fd665, [%r65+48], %fd175;
$L__BB0_198:
	setp.ne.s32 	%p89, %r3, 0;
	// begin inline asm
	mov.b64 {%r372,%r373}, %fd2498;
	// end inline asm
	shfl.sync.down.b32	%r375|%p90, %r373, 16, 31, -1;
	shfl.sync.down.b32	%r374|%p91, %r372, 16, 31, -1;
	// begin inline asm
	mov.b64 %fd667, {%r374,%r375};
	// end inline asm
	add.f64 	%fd668, %fd667, %fd2498;
	// begin inline asm
	mov.b64 {%r376,%r377}, %fd668;
	// end inline asm
	shfl.sync.down.b32	%r379|%p92, %r377, 8, 31, -1;
	shfl.sync.down.b32	%r378|%p93, %r376, 8, 31, -1;
	// begin inline asm
	mov.b64 %fd669, {%r378,%r379};
	// end inline asm
	add.f64 	%fd670, %fd669, %fd668;
	// begin inline asm
	mov.b64 {%r380,%r381}, %fd670;
	// end inline asm
	shfl.sync.down.b32	%r383|%p94, %r381, 4, 31, -1;
	shfl.sync.down.b32	%r382|%p95, %r380, 4, 31, -1;
	// begin inline asm
	mov.b64 %fd671, {%r382,%r383};
	// end inline asm
	add.f64 	%fd672, %fd671, %fd670;
	// begin inline asm
	mov.b64 {%r384,%r385}, %fd672;
	// end inline asm
	shfl.sync.down.b32	%r387|%p96, %r385, 2, 31, -1;
	shfl.sync.down.b32	%r386|%p97, %r384, 2, 31, -1;
	// begin inline asm
	mov.b64 %fd673, {%r386,%r387};
	// end inline asm
	add.f64 	%fd674, %fd673, %fd672;
	// begin inline asm
	mov.b64 {%r388,%r389}, %fd674;
	// end inline asm
	shfl.sync.down.b32	%r391|%p98, %r389, 1, 31, -1;
	shfl.sync.down.b32	%r390|%p99, %r388, 1, 31, -1;
	// begin inline asm
	mov.b64 %fd675, {%r390,%r391};
	// end inline asm
	add.f64 	%fd176, %fd675, %fd674;
	@%p89 bra 	$L__BB0_200;
	atom.shared.add.f64 	%fd676, [%r65+56], %fd176;
$L__BB0_200:
	add.s32 	%r3545, %r3545, 8;
	setp.lt.u32 	%p100, %r3545, %r4;
	mov.u32 	%r3548, %r4;
	@%p100 bra 	$L__BB0_178;
$L__BB0_201:
	sub.s32 	%r392, %r188, %r3548;
	setp.lt.s32 	%p101, %r392, 7;
	@%p101 bra 	$L__BB0_226;
	setp.ge.s32 	%p102, %r3548, %r11;
	@%p102 bra 	$L__BB0_225;
	mov.u32 	%r3547, %r3548;
$L__BB0_204:
	setp.ge.s64 	%p103, %rd90, %rd89;
	mov.f64 	%fd2513, 0d0000000000000000;
	mov.f64 	%fd2514, %fd2513;
	mov.f64 	%fd2515, %fd2513;
	mov.f64 	%fd2516, %fd2513;
	mov.f64 	%fd2517, %fd2513;
	mov.f64 	%fd2518, %fd2513;
	mov.f64 	%fd2519, %fd2513;
	@%p103 bra 	$L__BB0_210;
	mov.f64 	%fd2513, 0d0000000000000000;
	mov.u64 	%rd1070, %rd90;
$L__BB0_206:
	or.b64  	%rd363, %rd1070, %rd3;
	and.b64  	%rd364, %rd363, -4294967296;
	setp.ne.s64 	%p104, %rd364, 0;
	@%p104 bra 	$L__BB0_208;
	cvt.u32.u64 	%r393, %rd3;
	cvt.u32.u64 	%r394, %rd1070;
	div.u32 	%r395, %r394, %r393;
	mul.lo.s32 	%r396, %r395, %r393;
	sub.s32 	%r397, %r394, %r396;
	cvt.u64.u32 	%rd1071, %r395;
	cvt.u64.u32 	%rd1072, %r397;
	bra.uni 	$L__BB0_209;
$L__BB0_208:
	div.s64 	%rd1071, %rd1070, %rd3;
	mul.lo.s64 	%rd365, %rd1071, %rd3;
	sub.s64 	%rd1072, %rd1070, %rd365;
$L__BB0_209:
	cvt.u32.u64 	%r399, %rd1072;
	shl.b64 	%rd367, %rd1071, 32;
	shr.s64 	%rd368, %rd367, 30;
	add.s64 	%rd366, %rd315, %rd368;
	// begin inline asm
	ld.global.nc.s32 %r398, [%rd366];
	// end inline asm
	mad.lo.s32 	%r400, %r398, %r189, %r399;
	cvt.s64.s32 	%rd369, %rd1071;
	mul.wide.s32 	%rd370, %r400, 8;
	add.s64 	%rd371, %rd2, %rd370;
	ld.global.f64 	%fd679, [%rd371];
	mul.lo.s32 	%r401, %r3547, %r189;
	cvt.s64.s32 	%rd372, %r401;
	add.s64 	%rd373, %rd1072, %rd372;
	mad.lo.s64 	%rd374, %rd369, %rd317, %rd373;
	shl.b64 	%rd375, %rd374, 3;
	add.s64 	%rd376, %rd1, %rd375;
	ld.global.f64 	%fd680, [%rd376];
	fma.rn.f64 	%fd2519, %fd679, %fd680, %fd2519;
	shl.b64 	%rd377, %rd3, 3;
	add.s64 	%rd378, %rd376, %rd377;
	ld.global.f64 	%fd681, [%rd378];
	fma.rn.f64 	%fd2518, %fd679, %fd681, %fd2518;
	mul.wide.s32 	%rd379, %r5, 8;
	add.s64 	%rd380, %rd376, %rd379;
	ld.global.f64 	%fd682, [%rd380];
	fma.rn.f64 	%fd2517, %fd679, %fd682, %fd2517;
	mul.wide.s32 	%rd381, %r6, 8;
	add.s64 	%rd382, %rd376, %rd381;
	ld.global.f64 	%fd683, [%rd382];
	fma.rn.f64 	%fd2516, %fd679, %fd683, %fd2516;
	mul.wide.s32 	%rd383, %r7, 8;
	add.s64 	%rd384, %rd376, %rd383;
	ld.global.f64 	%fd684, [%rd384];
	fma.rn.f64 	%fd2515, %fd679, %fd684, %fd2515;
	mul.wide.s32 	%rd385, %r8, 8;
	add.s64 	%rd386, %rd376, %rd385;
	ld.global.f64 	%fd685, [%rd386];
	fma.rn.f64 	%fd2514, %fd679, %fd685, %fd2514;
	mul.wide.s32 	%rd387, %r9, 8;
	add.s64 	%rd388, %rd376, %rd387;
	ld.global.f64 	%fd686, [%rd388];
	fma.rn.f64 	%fd2513, %fd679, %fd686, %fd2513;
	add.s64 	%rd1070, %rd1070, %rd4;
	setp.lt.s64 	%p105, %rd1070, %rd89;
	@%p105 bra 	$L__BB0_206;
$L__BB0_210:
	setp.ne.s32 	%p106, %r3, 0;
	// begin inline asm
	mov.b64 {%r402,%r403}, %fd2519;
	// end inline asm
	shfl.sync.down.b32	%r405|%p107, %r403, 16, 31, -1;
	shfl.sync.down.b32	%r404|%p108, %r402, 16, 31, -1;
	// begin inline asm
	mov.b64 %fd688, {%r404,%r405};
	// end inline asm
	add.f64 	%fd689, %fd688, %fd2519;
	// begin inline asm
	mov.b64 {%r406,%r407}, %fd689;
	// end inline asm
	shfl.sync.down.b32	%r409|%p109, %r407, 8, 31, -1;
	shfl.sync.down.b32	%r408|%p110, %r406, 8, 31, -1;
	// begin inline asm
	mov.b64 %fd690, {%r408,%r409};
	// end inline asm
	add.f64 	%fd691, %fd690, %fd689;
	// begin inline asm
	mov.b64 {%r410,%r411}, %fd691;
	// end inline asm
	shfl.sync.down.b32	%r413|%p111, %r411, 4, 31, -1;
	shfl.sync.down.b32	%r412|%p112, %r410, 4, 31, -1;
	// begin inline asm
	mov.b64 %fd692, {%r412,%r413};
	// end inline asm
	add.f64 	%fd693, %fd692, %fd691;
	// begin inline asm
	mov.b64 {%r414,%r415}, %fd693;
	// end inline asm
	shfl.sync.down.b32	%r417|%p113, %r415, 2, 31, -1;
	shfl.sync.down.b32	%r416|%p114, %r414, 2, 31, -1;
	// begin inline asm
	mov.b64 %fd694, {%r416,%r417};
	// end inline asm
	add.f64 	%fd695, %fd694, %fd693;
	// begin inline asm
	mov.b64 {%r418,%r419}, %fd695;
	// end inline asm
	shfl.sync.down.b32	%r421|%p115, %r419, 1, 31, -1;
	shfl.sync.down.b32	%r420|%p116, %r418, 1, 31, -1;
	// begin inline asm
	mov.b64 %fd696, {%r420,%r421};
	// end inline asm
	add.f64 	%fd198, %fd696, %fd695;
	shl.b32 	%r422, %r3547, 3;
	mov.u32 	%r423, sum_private;
	add.s32 	%r69, %r423, %r422;
	@%p106 bra 	$L__BB0_212;
	atom.shared.add.f64 	%fd697, [%r69], %fd198;
$L__BB0_212:
	setp.ne.s32 	%p117, %r3, 0;
	// begin inline asm
	mov.b64 {%r424,%r425}, %fd2518;
	// end inline asm
	shfl.sync.down.b32	%r427|%p118, %r425, 16, 31, -1;
	shfl.sync.down.b32	%r426|%p119, %r424, 16, 31, -1;
	// begin inline asm
	mov.b64 %fd699, {%r426,%r427};
	// end inline asm
	add.f64 	%fd700, %fd699, %fd2518;
	// begin inline asm
	mov.b64 {%r428,%r429}, %fd700;
	// end inline asm
	shfl.sync.down.b32	%r431|%p120, %r429, 8, 31, -1;
	shfl.sync.down.b32	%r430|%p121, %r428, 8, 31, -1;
	// begin inline asm
	mov.b64 %fd701, {%r430,%r431};
	// end inline asm
	add.f64 	%fd702, %fd701, %fd700;
	// begin inline asm
	mov.b64 {%r432,%r433}, %fd702;
	// end inline asm
	shfl.sync.down.b32	%r435|%p122, %r433, 4, 31, -1;
	shfl.sync.down.b32	%r434|%p123, %r432, 4, 31, -1;
	// begin inline asm
	mov.b64 %fd703, {%r434,%r435};
	// end inline asm
	add.f64 	%fd704, %fd703, %fd702;
	// begin inline asm
	mov.b64 {%r436,%r437}, %fd704;
	// end inline asm
	shfl.sync.down.b32	%r439|%p124, %r437, 2, 31, -1;
	shfl.sync.down.b32	%r438|%p125, %r436, 2, 31, -1;
	// begin inline asm
	mov.b64 %fd705, {%r438,%r439};
	// end inline asm
	add.f64 	%fd706, %fd705, %fd704;
	// begin inline asm
	mov.b64 {%r440,%r441}, %fd706;
	// end inline asm
	shfl.sync.down.b32	%r443|%p126, %r441, 1, 31, -1;
	shfl.sync.down.b32	%r442|%p127, %r440, 1, 31, -1;
	// begin inline asm
	mov.b64 %fd707, {%r442,%r443};
	// end inline asm
	add.f64 	%fd199, %fd707, %fd706;
	@%p117 bra 	$L__BB0_214;
	atom.shared.add.f64 	%fd708, [%r69+8], %fd199;
$L__BB0_214:
	setp.ne.s32 	%p128, %r3, 0;
	// begin inline asm
	mov.b64 {%r444,%r445}, %fd2517;
	// end inline asm
	shfl.sync.down.b32	%r447|%p129, %r445, 16, 31, -1;
	shfl.sync.down.b32	%r446|%p130, %r444, 16, 31, -1;
	// begin inline asm
	mov.b64 %fd710, {%r446,%r447};
	// end inline asm
	add.f64 	%fd711, %fd710, %fd2517;
	// begin inline asm
	mov.b64 {%r448,%r449}, %fd711;
	// end inline asm
	shfl.sync.down.b32	%r451|%p131, %r449, 8, 31, -1;
	shfl.sync.down.b32	%r450|%p132, %r448, 8, 31, -1;
	// begin inline asm
	mov.b64 %fd712, {%r450,%r451};
	// end inline asm
	add.f64 	%fd713, %fd712, %fd711;
	// begin inline asm
	mov.b64 {%r452,%r453}, %fd713;
	// end inline asm
	shfl.sync.down.b32	%r455|%p133, %r453, 4, 31, -1;
	shfl.sync.down.b32	%r454|%p134, %r452, 4, 31, -1;
	// begin inline asm
	mov.b64 %fd714, {%r454,%r455};
	// end inline asm
	add.f64 	%fd715, %fd714, %fd713;
	// begin inline asm
	mov.b64 {%r456,%r457}, %fd715;
	// end inline asm
	shfl.sync.down.b32	%r459|%p135, %r457, 2, 31, -1;
	shfl.sync.down.b32	%r458|%p136, %r456, 2, 31, -1;
	// begin inline asm
	mov.b64 %fd716, {%r458,%r459};
	// end inline asm
	add.f64 	%fd717, %fd716, %fd715;
	// begin inline asm
	mov.b64 {%r460,%r461}, %fd717;
	// end inline asm
	shfl.sync.down.b32	%r463|%p137, %r461, 1, 31, -1;
	shfl.sync.down.b32	%r462|%p138, %r460, 1, 31, -1;
	// begin inline asm
	mov.b64 %fd718, {%r462,%r463};
	// end inline asm
	add.f64 	%fd200, %fd718, %fd717;
	@%p128 bra 	$L__BB0_216;
	atom.shared.add.f64 	%fd719, [%r69+16], %fd200;
$L__BB0_216:
	setp.ne.s32 	%p139, %r3, 0;
	// begin inline asm
	mov.b64 {%r464,%r465}, %fd2516;
	// end inline asm
	shfl.sync.down.b32	%r467|%p140, %r465, 16, 31, -1;
	shfl.sync.down.b32	%r466|%p141, %r464, 16, 31, -1;
	// begin inline asm
	mov.b64 %fd721, {%r466,%r467};
	// end inline asm
	add.f64 	%fd722, %fd721, %fd2516;
	// begin inline asm
	mov.b64 {%r468,%r469}, %fd722;
	// end inline asm
	shfl.sync.down.b32	%r471|%p142, %r469, 8, 31, -1;
	shfl.sync.down.b32	%r470|%p143, %r468, 8, 31, -1;
	// begin inline asm
	mov.b64 %fd723, {%r470,%r471};
	// end inline asm
	add.f64 	%fd724, %fd723, %fd722;
	// begin inline asm
	mov.b64 {%r472,%r473}, %fd724;
	// end inline asm
	shfl.sync.down.b32	%r475|%p144, %r473, 4, 31, -1;
	shfl.sync.down.b32	%r474|%p145, %r472, 4, 31, -1;
	// begin inline asm
	mov.b64 %fd725, {%r474,%r475};
	// end inline asm
	add.f64 	%fd726, %fd725, %fd724;
	// begin inline asm
	mov.b64 {%r476,%r477}, %fd726;
	// end inline asm
	shfl.sync.down.b32	%r479|%p146, %r477, 2, 31, -1;
	shfl.sync.down.b32	%r478|%p147, %r476, 2, 31, -1;
	// begin inline asm
	mov.b64 %fd727, {%r478,%r479};
	// end inline asm
	add.f64 	%fd728, %fd727, %fd726;
	// begin inline asm
	mov.b64 {%r480,%r481}, %fd728;
	// end inline asm
	shfl.sync.down.b32	%r483|%p148, %r481, 1, 31, -1;
	shfl.sync.down.b32	%r482|%p149, %r480, 1, 31, -1;
	// begin inline asm
	mov.b64 %fd729, {%r482,%r483};
	// end inline asm
	add.f64 	%fd201, %fd729, %fd728;
	@%p139 bra 	$L__BB0_218;
	atom.shared.add.f64 	%fd730, [%r69+24], %fd201;
$L__BB0_218:
	setp.ne.s32 	%p150, %r3, 0;
	// begin inline asm
	mov.b64 {%r484,%r485}, %fd2515;
	// end inline asm
	shfl.sync.down.b32	%r487|%p151, %r485, 16, 31, -1;
	shfl.sync.down.b32	%r486|%p152, %r484, 16, 31, -1;
	// begin inline asm
	mov.b64 %fd732, {%r486,%r487};
	// end inline asm
	add.f64 	%fd733, %fd732, %fd2515;
	// begin inline asm
	mov.b64 {%r488,%r489}, %fd733;
	// end inline asm
	shfl.sync.down.b32	%r491|%p153, %r489, 8, 31, -1;
	shfl.sync.down.b32	%r490|%p154, %r488, 8, 31, -1;
	// begin inline asm
	mov.b64 %fd734, {%r490,%r491};
	// end inline asm
	add.f64 	%fd735, %fd734, %fd733;
	// begin inline asm
	mov.b64 {%r492,%r493}, %fd735;
	// end inline asm
	shfl.sync.down.b32	%r495|%p155, %r493, 4, 31, -1;
	shfl.sync.down.b32	%r494|%p156, %r492, 4, 31, -1;
	// begin inline asm
	mov.b64 %fd736, {%r494,%r495};
	// end inline asm
	add.f64 	%fd737, %fd736, %fd735;
	// begin inline asm
	mov.b64 {%r496,%r497}, %fd737;
	// end inline asm
	shfl.sync.down.b32	%r499|%p157, %r497, 2, 31, -1;
	shfl.sync.down.b32	%r498|%p158, %r496, 2, 31, -1;
	// begin inline asm
	mov.b64 %fd738, {%r498,%r499};
	// end inline asm
	add.f64 	%fd739, %fd738, %fd737;
	// begin inline asm
	mov.b64 {%r500,%r501}, %fd739;
	// end inline asm
	shfl.sync.down.b32	%r503|%p159, %r501, 1, 31, -1;
	shfl.sync.down.b32	%r502|%p160, %r500, 1, 31, -1;
	// begin inline asm
	mov.b64 %fd740, {%r502,%r503};
	// end inline asm
	add.f64 	%fd202, %fd740, %fd739;
	@%p150 bra 	$L__BB0_220;
	atom.shared.add.f64 	%fd741, [%r69+32], %fd202;
$L__BB0_220:
	setp.ne.s32 	%p161, %r3, 0;
	// begin inline asm
	mov.b64 {%r504,%r505}, %fd2514;
	// end inline asm
	shfl.sync.down.b32	%r507|%p162, %r505, 16, 31, -1;
	shfl.sync.down.b32	%r506|%p163, %r504, 16, 31, -1;
	// begin inline asm
	mov.b64 %fd743, {%r506,%r507};
	// end inline asm
	add.f64 	%fd744, %fd743, %fd2514;
	// begin inline asm
	mov.b64 {%r508,%r509}, %fd744;
	// end inline asm
	shfl.sync.down.b32	%r511|%p164, %r509, 8, 31, -1;
	shfl.sync.down.b32	%r510|%p165, %r508, 8, 31, -1;
	// begin inline asm
	mov.b64 %fd745, {%r510,%r511};
	// end inline asm
	add.f64 	%fd746, %fd745, %fd744;
	// begin inline asm
	mov.b64 {%r512,%r513}, %fd746;
	// end inline asm
	shfl.sync.down.b32	%r515|%p166, %r513, 4, 31, -1;
	shfl.sync.down.b32	%r514|%p167, %r512, 4, 31, -1;
	// begin inline asm
	mov.b64 %fd747, {%r514,%r515};
	// end inline asm
	add.f64 	%fd748, %fd747, %fd746;
	// begin inline asm
	mov.b64 {%r516,%r517}, %fd748;
	// end inline asm
	shfl.sync.down.b32	%r519|%p168, %r517, 2, 31, -1;
	shfl.sync.down.b32	%r518|%p169, %r516, 2, 31, -1;
	// begin inline asm
	mov.b64 %fd749, {%r518,%r519};
	// end inline asm
	add.f64 	%fd750, %fd749, %fd748;
	// begin inline asm
	mov.b64 {%r520,%r521}, %fd750;
	// end inline asm
	shfl.sync.down.b32	%r523|%p170, %r521, 1, 31, -1;
	shfl.sync.down.b32	%r522|%p171, %r520, 1, 31, -1;
	// begin inline asm
	mov.b64 %fd751, {%r522,%r523};
	// end inline asm
	add.f64 	%fd203, %fd751, %fd750;
	@%p161 bra 	$L__BB0_222;
	atom.shared.add.f64 	%fd752, [%r69+40], %fd203;
$L__BB0_222:
	setp.ne.s32 	%p172, %r3, 0;
	// begin inline asm
	mov.b64 {%r524,%r525}, %fd2513;
	// end inline asm
	shfl.sync.down.b32	%r527|%p173, %r525, 16, 31, -1;
	shfl.sync.down.b32	%r526|%p174, %r524, 16, 31, -1;
	// begin inline asm
	mov.b64 %fd754, {%r526,%r527};
	// end inline asm
	add.f64 	%fd755, %fd754, %fd2513;
	// begin inline asm
	mov.b64 {%r528,%r529}, %fd755;
	// end inline asm
	shfl.sync.down.b32	%r531|%p175, %r529, 8, 31, -1;
	shfl.sync.down.b32	%r530|%p176, %r528, 8, 31, -1;
	// begin inline asm
	mov.b64 %fd756, {%r530,%r531};
	// end inline asm
	add.f64 	%fd757, %fd756, %fd755;
	// begin inline asm
	mov.b64 {%r532,%r533}, %fd757;
	// end inline asm
	shfl.sync.down.b32	%r535|%p177, %r533, 4, 31, -1;
	shfl.sync.down.b32	%r534|%p178, %r532, 4, 31, -1;
	// begin inline asm
	mov.b64 %fd758, {%r534,%r535};
	// end inline asm
	add.f64 	%fd759, %fd758, %fd757;
	// begin inline asm
	mov.b64 {%r536,%r537}, %fd759;
	// end inline asm
	shfl.sync.down.b32	%r539|%p179, %r537, 2, 31, -1;
	shfl.sync.down.b32	%r538|%p180, %r536, 2, 31, -1;
	// begin inline asm
	mov.b64 %fd760, {%r538,%r539};
	// end inline asm
	add.f64 	%fd761, %fd760, %fd759;
	// begin inline asm
	mov.b64 {%r540,%r541}, %fd761;
	// end inline asm
	shfl.sync.down.b32	%r543|%p181, %r541, 1, 31, -1;
	shfl.sync.down.b32	%r542|%p182, %r540, 1, 31, -1;
	// begin inline asm
	mov.b64 %fd762, {%r542,%r543};
	// end inline asm
	add.f64 	%fd204, %fd762, %fd761;
	@%p172 bra 	$L__BB0_224;
	atom.shared.add.f64 	%fd763, [%r69+48], %fd204;
$L__BB0_224:
	add.s32 	%r3547, %r3547, 7;
	setp.lt.s32 	%p183, %r3547, %r11;
	@%p183 bra 	$L__BB0_204;
$L__BB0_225:
	max.s32 	%r3548, %r11, %r3548;
$L__BB0_226:
	sub.s32 	%r544, %r188, %r3548;
	setp.lt.s32 	%p184, %r544, 6;
	@%p184 bra 	$L__BB0_249;
	setp.ge.s32 	%p185, %r3548, %r12;
	@%p185 bra 	$L__BB0_248;
	mov.u32 	%r3549, %r3548;
$L__BB0_229:
	setp.ge.s64 	%p186, %rd90, %rd89;
	mov.f64 	%fd2526, 0d0000000000000000;
	mov.f64 	%fd2527, %fd2526;
	mov.f64 	%fd2528, %fd2526;
	mov.f64 	%fd2529, %fd2526;
	mov.f64 	%fd2530, %fd2526;
	mov.f64 	%fd2531, %fd2526;
	@%p186 bra 	$L__BB0_235;
	mov.f64 	%fd2526, 0d0000000000000000;
	mov.u64 	%rd1073, %rd90;
$L__BB0_231:
	or.b64  	%rd389, %rd1073, %rd3;
	and.b64  	%rd390, %rd389, -4294967296;
	setp.ne.s64 	%p187, %rd390, 0;
	@%p187 bra 	$L__BB0_233;
	cvt.u32.u64 	%r545, %rd3;
	cvt.u32.u64 	%r546, %rd1073;
	div.u32 	%r547, %r546, %r545;
	mul.lo.s32 	%r548, %r547, %r545;
	sub.s32 	%r549, %r546, %r548;
	cvt.u64.u32 	%rd1074, %r547;
	cvt.u64.u32 	%rd1075, %r549;
	bra.uni 	$L__BB0_234;
$L__BB0_233:
	div.s64 	%rd1074, %rd1073, %rd3;
	mul.lo.s64 	%rd391, %rd1074, %rd3;
	sub.s64 	%rd1075, %rd1073, %rd391;
$L__BB0_234:
	cvt.u32.u64 	%r551, %rd1075;
	shl.b64 	%rd393, %rd1074, 32;
	shr.s64 	%rd394, %rd393, 30;
	add.s64 	%rd392, %rd315, %rd394;
	// begin inline asm
	ld.global.nc.s32 %r550, [%rd392];
	// end inline asm
	mad.lo.s32 	%r552, %r550, %r189, %r551;
	cvt.s64.s32 	%rd395, %rd1074;
	mul.wide.s32 	%rd396, %r552, 8;
	add.s64 	%rd397, %rd2, %rd396;
	ld.global.f64 	%fd766, [%rd397];
	mul.lo.s32 	%r553, %r3549, %r189;
	cvt.s64.s32 	%rd398, %r553;
	add.s64 	%rd399, %rd1075, %rd398;
	mad.lo.s64 	%rd400, %rd395, %rd317, %rd399;
	shl.b64 	%rd401, %rd400, 3;
	add.s64 	%rd402, %rd1, %rd401;
	ld.global.f64 	%fd767, [%rd402];
	fma.rn.f64 	%fd2531, %fd766, %fd767, %fd2531;
	shl.b64 	%rd403, %rd3, 3;
	add.s64 	%rd404, %rd402, %rd403;
	ld.global.f64 	%fd768, [%rd404];
	fma.rn.f64 	%fd2530, %fd766, %fd768, %fd2530;
	mul.wide.s32 	%rd405, %r5, 8;
	add.s64 	%rd406, %rd402, %rd405;
	ld.global.f64 	%fd769, [%rd406];
	fma.rn.f64 	%fd2529, %fd766, %fd769, %fd2529;
	mul.wide.s32 	%rd407, %r6, 8;
	add.s64 	%rd408, %rd402, %rd407;
	ld.global.f64 	%fd770, [%rd408];
	fma.rn.f64 	%fd2528, %fd766, %fd770, %fd2528;
	mul.wide.s32 	%rd409, %r7, 8;
	add.s64 	%rd410, %rd402, %rd409;
	ld.global.f64 	%fd771, [%rd410];
	fma.rn.f64 	%fd2527, %fd766, %fd771, %fd2527;
	mul.wide.s32 	%rd411, %r8, 8;
	add.s64 	%rd412, %rd402, %rd411;
	ld.global.f64 	%fd772, [%rd412];
	fma.rn.f64 	%fd2526, %fd766, %fd772, %fd2526;
	add.s64 	%rd1073, %rd1073, %rd4;
	setp.lt.s64 	%p188, %rd1073, %rd89;
	@%p188 bra 	$L__BB0_231;
$L__BB0_235:
	setp.ne.s32 	%p189, %r3, 0;
	// begin inline asm
	mov.b64 {%r554,%r555}, %fd2531;
	// end inline asm
	shfl.sync.down.b32	%r557|%p190, %r555, 16, 31, -1;
	shfl.sync.down.b32	%r556|%p191, %r554, 16, 31, -1;
	// begin inline asm
	mov.b64 %fd774, {%r556,%r557};
	// end inline asm
	add.f64 	%fd775, %fd774, %fd2531;
	// begin inline asm
	mov.b64 {%r558,%r559}, %fd775;
	// end inline asm
	shfl.sync.down.b32	%r561|%p192, %r559, 8, 31, -1;
	shfl.sync.down.b32	%r560|%p193, %r558, 8, 31, -1;
	// begin inline asm
	mov.b64 %fd776, {%r560,%r561};
	// end inline asm
	add.f64 	%fd777, %fd776, %fd775;
	// begin inline asm
	mov.b64 {%r562,%r563}, %fd777;
	// end inline asm
	shfl.sync.down.b32	%r565|%p194, %r563, 4, 31, -1;
	shfl.sync.down.b32	%r564|%p195, %r562, 4, 31, -1;
	// begin inline asm
	mov.b64 %fd778, {%r564,%r565};
	// end inline asm
	add.f64 	%fd779, %fd778, %fd777;
	// begin inline asm
	mov.b64 {%r566,%r567}, %fd779;
	// end inline asm
	shfl.sync.down.b32	%r569|%p196, %r567, 2, 31, -1;
	shfl.sync.down.b32	%r568|%p197, %r566, 2, 31, -1;
	// begin inline asm
	mov.b64 %fd780, {%r568,%r569};
	// end inline asm
	add.f64 	%fd781, %fd780, %fd779;
	// begin inline asm
	mov.b64 {%r570,%r571}, %fd781;
	// end inline asm
	shfl.sync.down.b32	%r573|%p198, %r571, 1, 31, -1;
	shfl.sync.down.b32	%r572|%p199, %r570, 1, 31, -1;
	// begin inline asm
	mov.b64 %fd782, {%r572,%r573};
	// end inline asm
	add.f64 	%fd223, %fd782, %fd781;
	shl.b32 	%r574, %r3549, 3;
	mov.u32 	%r575, sum_private;
	add.s32 	%r74, %r575, %r574;
	@%p189 bra 	$L__BB0_237;
	atom.shared.add.f64 	%fd783, [%r74], %fd223;
$L__BB0_237:
	setp.ne.s32 	%p200, %r3, 0;
	// begin inline asm
	mov.b64 {%r576,%r577}, %fd2530;
	// end inline asm
	shfl.sync.down.b32	%r579|%p201, %r577, 16, 31, -1;
	shfl.sync.down.b32	%r578|%p202, %r576, 16, 31, -1;
	// begin inline asm
	mov.b64 %fd785, {%r578,%r579};
	// end inline asm
	add.f64 	%fd786, %fd785, %fd2530;
	// begin inline asm
	mov.b64 {%r580,%r581}, %fd786;
	// end inline asm
	shfl.sync.down.b32	%r583|%p203, %r581, 8, 31, -1;
	shfl.sync.down.b32	%r582|%p204, %r580, 8, 31, -1;
	// begin inline asm
	mov.b64 %fd787, {%r582,%r583};
	// end inline asm
	add.f64 	%fd788, %fd787, %fd786;
	// begin inline asm
	mov.b64 {%r584,%r585}, %fd788;
	// end inline asm
	shfl.sync.down.b32	%r587|%p205, %r585, 4, 31, -1;
	shfl.sync.down.b32	%r586|%p206, %r584, 4, 31, -1;
	// begin inline asm
	mov.b64 %fd789, {%r586,%r587};
	// end inline asm
	add.f64 	%fd790, %fd789, %fd788;
	// begin inline asm
	mov.b64 {%r588,%r589}, %fd790;
	// end inline asm
	shfl.sync.down.b32	%r591|%p207, %r589, 2, 31, -1;
	shfl.sync.down.b32	%r590|%p208, %r588, 2, 31, -1;
	// begin inline asm
	mov.b64 %fd791, {%r590,%r591};
	// end inline asm
	add.f64 	%fd792, %fd791, %fd790;
	// begin inline asm
	mov.b64 {%r592,%r593}, %fd792;
	// end inline asm
	shfl.sync.down.b32	%r595|%p209, %r593, 1, 31, -1;
	shfl.sync.down.b32	%r594|%p210, %r592, 1, 31, -1;
	// begin inline asm
	mov.b64 %fd793, {%r594,%r595};
	// end inline asm
	add.f64 	%fd224, %fd793, %fd792;
	@%p200 bra 	$L__BB0_239;
	atom.shared.add.f64 	%fd794, [%r74+8], %fd224;
$L__BB0_239:
	setp.ne.s32 	%p211, %r3, 0;
	// begin inline asm
	mov.b64 {%r596,%r597}, %fd2529;
	// end inline asm
	shfl.sync.down.b32	%r599|%p212, %r597, 16, 31, -1;
	shfl.sync.down.b32	%r598|%p213, %r596, 16, 31, -1;
	// begin inline asm
	mov.b64 %fd796, {%r598,%r599};
	// end inline asm
	add.f64 	%fd797, %fd796, %fd2529;
	// begin inline asm
	mov.b64 {%r600,%r601}, %fd797;
	// end inline asm
	shfl.sync.down.b32	%r603|%p214, %r601, 8, 31, -1;
	shfl.sync.down.b32	%r602|%p215, %r600, 8, 31, -1;
	// begin inline asm
	mov.b64 %fd798, {%r602,%r603};
	// end inline asm
	add.f64 	%fd799, %fd798, %fd797;
	// begin inline asm
	mov.b64 {%r604,%r605}, %fd799;
	// end inline asm
	shfl.sync.down.b32	%r607|%p216, %r605, 4, 31, -1;
	shfl.sync.down.b32	%r606|%p217, %r604, 4, 31, -1;
	// begin inline asm
	mov.b64 %fd800, {%r606,%r607};
	// end inline asm
	add.f64 	%fd801, %fd800, %fd799;
	// begin inline asm
	mov.b64 {%r608,%r609}, %fd801;
	// end inline asm
	shfl.sync.down.b32	%r611|%p218, %r609, 2, 31, -1;
	shfl.sync.down.b32	%r610|%p219, %r608, 2, 31, -1;
	// begin inline asm
	mov.b64 %fd802, {%r610,%r611};
	// end inline asm
	add.f64 	%fd803, %fd802, %fd801;
	// begin inline asm
	mov.b64 {%r612,%r613}, %fd803;
	// end inline asm
	shfl.sync.down.b32	%r615|%p220, %r613, 1, 31, -1;
	shfl.sync.down.b32	%r614|%p221, %r612, 1, 31, -1;
	// begin inline asm
	mov.b64 %fd804, {%r614,%r615};
	// end inline asm
	add.f64 	%fd225, %fd804, %fd803;
	@%p211 bra 	$L__BB0_241;
	atom.shared.add.f64 	%fd805, [%r74+16], %fd225;
$L__BB0_241:
	setp.ne.s32 	%p222, %r3, 0;
	// begin inline asm
	mov.b64 {%r616,%r617}, %fd2528;
	// end inline asm
	shfl.sync.down.b32	%r619|%p223, %r617, 16, 31, -1;
	shfl.sync.down.b32	%r618|%p224, %r616, 16, 31, -1;
	// begin inline asm
	mov.b64 %fd807, {%r618,%r619};
	// end inline asm
	add.f64 	%fd808, %fd807, %fd2528;
	// begin inline asm
	mov.b64 {%r620,%r621}, %fd808;
	// end inline asm
	shfl.sync.down.b32	%r623|%p225, %r621, 8, 31, -1;
	shfl.sync.down.b32	%r622|%p226, %r620, 8, 31, -1;
	// begin inline asm
	mov.b64 %fd809, {%r622,%r623};
	// end inline asm
	add.f64 	%fd810, %fd809, %fd808;
	// begin inline asm
	mov.b64 {%r624,%r625}, %fd810;
	// end inline asm
	shfl.sync.down.b32	%r627|%p227, %r625, 4, 31, -1;
	shfl.sync.down.b32	%r626|%p228, %r624, 4, 31, -1;
	// begin inline asm
	mov.b64 %fd811, {%r626,%r627};
	// end inline asm
	add.f64 	%fd812, %fd811, %fd810;
	// begin inline asm
	mov.b64 {%r628,%r629}, %fd812;
	// end inline asm
	shfl.sync.down.b32	%r631|%p229, %r629, 2, 31, -1;
	shfl.sync.down.b32	%r630|%p230, %r628, 2, 31, -1;
	// begin inline asm
	mov.b64 %fd813, {%r630,%r631};
	// end inline asm
	add.f64 	%fd814, %fd813, %fd812;
	// begin inline asm
	mov.b64 {%r632,%r633}, %fd814;
	// end inline asm
	shfl.sync.down.b32	%r635|%p231, %r633, 1, 31, -1;
	shfl.sync.down.b32	%r634|%p232, %r632, 1, 31, -1;
	// begin inline asm
	mov.b64 %fd815, {%r634,%r635};
	// end inline asm
	add.f64 	%fd226, %fd815, %fd814;
	@%p222 bra 	$L__BB0_243;
	atom.shared.add.f64 	%fd816, [%r74+24], %fd226;
$L__BB0_243:
	setp.ne.s32 	%p233, %r3, 0;
	// begin inline asm
	mov.b64 {%r636,%r637}, %fd2527;
	// end inline asm
	shfl.sync.down.b32	%r639|%p234, %r637, 16, 31, -1;
	shfl.sync.down.b32	%r638|%p235, %r636, 16, 31, -1;
	// begin inline asm
	mov.b64 %fd818, {%r638,%r639};
	// end inline asm
	add.f64 	%fd819, %fd818, %fd2527;
	// begin inline asm
	mov.b64 {%r640,%r641}, %fd819;
	// end inline asm
	shfl.sync.down.b32	%r643|%p236, %r641, 8, 31, -1;
	shfl.sync.down.b32	%r642|%p237, %r640, 8, 31, -1;
	// begin inline asm
	mov.b64 %fd820, {%r642,%r643};
	// end inline asm
	add.f64 	%fd821, %fd820, %fd819;
	// begin inline asm
	mov.b64 {%r644,%r645}, %fd821;
	// end inline asm
	shfl.sync.down.b32	%r647|%p238, %r645, 4, 31, -1;
	shfl.sync.down.b32	%r646|%p239, %r644, 4, 31, -1;
	// begin inline asm
	mov.b64 %fd822, {%r646,%r647};
	// end inline asm
	add.f64 	%fd823, %fd822, %fd821;
	// begin inline asm
	mov.b64 {%r648,%r649}, %fd823;
	// end inline asm
	shfl.sync.down.b32	%r651|%p240, %r649, 2, 31, -1;
	shfl.sync.down.b32	%r650|%p241, %r648, 2, 31, -1;
	// begin inline asm
	mov.b64 %fd824, {%r650,%r651};
	// end inline asm
	add.f64 	%fd825, %fd824, %fd823;
	// begin inline asm
	mov.b64 {%r652,%r653}, %fd825;
	// end inline asm
	shfl.sync.down.b32	%r655|%p242, %r653, 1, 31, -1;
	shfl.sync.down.b32	%r654|%p243, %r652, 1, 31, -1;
	// begin inline asm
	mov.b64 %fd826, {%r654,%r655};
	// end inline asm
	add.f64 	%fd227, %fd826, %fd825;
	@%p233 bra 	$L__BB0_245;
	atom.shared.add.f64 	%fd827, [%r74+32], %fd227;
$L__BB0_245:
	setp.ne.s32 	%p244, %r3, 0;
	// begin inline asm
	mov.b64 {%r656,%r657}, %fd2526;
	// end inline asm
	shfl.sync.down.b32	%r659|%p245, %r657, 16, 31, -1;
	shfl.sync.down.b32	%r658|%p246, %r656, 16, 31, -1;
	// begin inline asm
	mov.b64 %fd829, {%r658,%r659};
	// end inline asm
	add.f64 	%fd830, %fd829, %fd2526;
	// begin inline asm
	mov.b64 {%r660,%r661}, %fd830;
	// end inline asm
	shfl.sync.down.b32	%r663|%p247, %r661, 8, 31, -1;
	shfl.sync.down.b32	%r662|%p248, %r660, 8, 31, -1;
	// begin inline asm
	mov.b64 %fd831, {%r662,%r663};
	// end inline asm
	add.f64 	%fd832, %fd831, %fd830;
	// begin inline asm
	mov.b64 {%r664,%r665}, %fd832;
	// end inline asm
	shfl.sync.down.b32	%r667|%p249, %r665, 4, 31, -1;
	shfl.sync.down.b32	%r666|%p250, %r664, 4, 31, -1;
	// begin inline asm
	mov.b64 %fd833, {%r666,%r667};
	// end inline asm
	add.f64 	%fd834, %fd833, %fd832;
	// begin inline asm
	mov.b64 {%r668,%r669}, %fd834;
	// end inline asm
	shfl.sync.down.b32	%r671|%p251, %r669, 2, 31, -1;
	shfl.sync.down.b32	%r670|%p252, %r668, 2, 31, -1;
	// begin inline asm
	mov.b64 %fd835, {%r670,%r671};
	// end inline asm
	add.f64 	%fd836, %fd835, %fd834;
	// begin inline asm
	mov.b64 {%r672,%r673}, %fd836;
	// end inline asm
	shfl.sync.down.b32	%r675|%p253, %r673, 1, 31, -1;
	shfl.sync.down.b32	%r674|%p254, %r672, 1, 31, -1;
	// begin inline asm
	mov.b64 %fd837, {%r674,%r675};
	// end inline asm
	add.f64 	%fd228, %fd837, %fd836;
	@%p244 bra 	$L__BB0_247;
	atom.shared.add.f64 	%fd838, [%r74+40], %fd228;
$L__BB0_247:
	add.s32 	%r3549, %r3549, 6;
	setp.lt.s32 	%p255, %r3549, %r12;
	@%p255 bra 	$L__BB0_229;
$L__BB0_248:
	max.s32 	%r3548, %r12, %r3548;
$L__BB0_249:
	sub.s32 	%r676, %r188, %r3548;
	setp.lt.s32 	%p256, %r676, 5;
	@%p256 bra 	$L__BB0_270;
	setp.ge.s32 	%p257, %r3548, %r13;
	@%p257 bra 	$L__BB0_269;
	mov.u32 	%r3551, %r3548;
$L__BB0_252:
	setp.ge.s64 	%p258, %rd90, %rd89;
	mov.f64 	%fd2537, 0d0000000000000000;
	mov.f64 	%fd2538, %fd2537;
	mov.f64 	%fd2539, %fd2537;
	mov.f64 	%fd2540, %fd2537;
	mov.f64 	%fd2541, %fd2537;
	@%p258 bra 	$L__BB0_258;
	mov.f64 	%fd2537, 0d0000000000000000;
	mov.u64 	%rd1076, %rd90;
$L__BB0_254:
	or.b64  	%rd413, %rd1076, %rd3;
	and.b64  	%rd414, %rd413, -4294967296;
	setp.ne.s64 	%p259, %rd414, 0;
	@%p259 bra 	$L__BB0_256;
	cvt.u32.u64 	%r677, %rd3;
	cvt.u32.u64 	%r678, %rd1076;
	div.u32 	%r679, %r678, %r677;
	mul.lo.s32 	%r680, %r679, %r677;
	sub.s32 	%r681, %r678, %r680;
	cvt.u64.u32 	%rd1077, %r679;
	cvt.u64.u32 	%rd1078, %r681;
	bra.uni 	$L__BB0_257;
$L__BB0_256:
	div.s64 	%rd1077, %rd1076, %rd3;
	mul.lo.s64 	%rd415, %rd1077, %rd3;
	sub.s64 	%rd1078, %rd1076, %rd415;
$L__BB0_257:
	cvt.u32.u64 	%r683, %rd1078;
	shl.b64 	%rd417, %rd1077, 32;
	shr.s64 	%rd418, %rd417, 30;
	add.s64 	%rd416, %rd315, %rd418;
	// begin inline asm
	ld.global.nc.s32 %r682, [%rd416];
	// end inline asm
	mad.lo.s32 	%r684, %r682, %r189, %r683;
	cvt.s64.s32 	%rd419, %rd1077;
	mul.wide.s32 	%rd420, %r684, 8;
	add.s64 	%rd421, %rd2, %rd420;
	ld.global.f64 	%fd841, [%rd421];
	mul.lo.s32 	%r685, %r3551, %r189;
	cvt.s64.s32 	%rd422, %r685;
	add.s64 	%rd423, %rd1078, %rd422;
	mad.lo.s64 	%rd424, %rd419, %rd317, %rd423;
	shl.b64 	%rd425, %rd424, 3;
	add.s64 	%rd426, %rd1, %rd425;
	ld.global.f64 	%fd842, [%rd426];
	fma.rn.f64 	%fd2541, %fd841, %fd842, %fd2541;
	shl.b64 	%rd427, %rd3, 3;
	add.s64 	%rd428, %rd426, %rd427;
	ld.global.f64 	%fd843, [%rd428];
	fma.rn.f64 	%fd2540, %fd841, %fd843, %fd2540;
	mul.wide.s32 	%rd429, %r5, 8;
	add.s64 	%rd430, %rd426, %rd429;
	ld.global.f64 	%fd844, [%rd430];
	fma.rn.f64 	%fd2539, %fd841, %fd844, %fd2539;
	mul.wide.s32 	%rd431, %r6, 8;
	add.s64 	%rd432, %rd426, %rd431;
	ld.global.f64 	%fd845, [%rd432];
	fma.rn.f64 	%fd2538, %fd841, %fd845, %fd2538;
	mul.wide.s32 	%rd433, %r7, 8;
	add.s64 	%rd434, %rd426, %rd433;
	ld.global.f64 	%fd846, [%rd434];
	fma.rn.f64 	%fd2537, %fd841, %fd846, %fd2537;
	add.s64 	%rd1076, %rd1076, %rd4;
	setp.lt.s64 	%p260, %rd1076, %rd89;
	@%p260 bra 	$L__BB0_254;
$L__BB0_258:
	setp.ne.s32 	%p261, %r3, 0;
	// begin inline asm
	mov.b64 {%r686,%r687}, %fd2541;
	// end inline asm
	shfl.sync.down.b32	%r689|%p262, %r687, 16, 31, -1;
	shfl.sync.down.b32	%r688|%p263, %r686, 16, 31, -1;
	// begin inline asm
	mov.b64 %fd848, {%r688,%r689};
	// end inline asm
	add.f64 	%fd849, %fd848, %fd2541;
	// begin inline asm
	mov.b64 {%r690,%r691}, %fd849;
	// end inline asm
	shfl.sync.down.b32	%r693|%p264, %r691, 8, 31, -1;
	shfl.sync.down.b32	%r692|%p265, %r690, 8, 31, -1;
	// begin inline asm
	mov.b64 %fd850, {%r692,%r693};
	// end inline asm
	add.f64 	%fd851, %fd850, %fd849;
	// begin inline asm
	mov.b64 {%r694,%r695}, %fd851;
	// end inline asm
	shfl.sync.down.b32	%r697|%p266, %r695, 4, 31, -1;
	shfl.sync.down.b32	%r696|%p267, %r694, 4, 31, -1;
	// begin inline asm
	mov.b64 %fd852, {%r696,%r697};
	// end inline asm
	add.f64 	%fd853, %fd852, %fd851;
	// begin inline asm
	mov.b64 {%r698,%r699}, %fd853;
	// end inline asm
	shfl.sync.down.b32	%r701|%p268, %r699, 2, 31, -1;
	shfl.sync.down.b32	%r700|%p269, %r698, 2, 31, -1;
	// begin inline asm
	mov.b64 %fd854, {%r700,%r701};
	// end inline asm
	add.f64 	%fd855, %fd854, %fd853;
	// begin inline asm
	mov.b64 {%r702,%r703}, %fd855;
	// end inline asm
	shfl.sync.down.b32	%r705|%p270, %r703, 1, 31, -1;
	shfl.sync.down.b32	%r704|%p271, %r702, 1, 31, -1;
	// begin inline asm
	mov.b64 %fd856, {%r704,%r705};
	// end inline asm
	add.f64 	%fd244, %fd856, %fd855;
	shl.b32 	%r706, %r3551, 3;
	mov.u32 	%r707, sum_private;
	add.s32 	%r79, %r707, %r706;
	@%p261 bra 	$L__BB0_260;
	atom.shared.add.f64 	%fd857, [%r79], %fd244;
$L__BB0_260:
	setp.ne.s32 	%p272, %r3, 0;
	// begin inline asm
	mov.b64 {%r708,%r709}, %fd2540;
	// end inline asm
	shfl.sync.down.b32	%r711|%p273, %r709, 16, 31, -1;
	shfl.sync.down.b32	%r710|%p274, %r708, 16, 31, -1;
	// begin inline asm
	mov.b64 %fd859, {%r710,%r711};
	// end inline asm
	add.f64 	%fd860, %fd859, %fd2540;
	// begin inline asm
	mov.b64 {%r712,%r713}, %fd860;
	// end inline asm
	shfl.sync.down.b32	%r715|%p275, %r713, 8, 31, -1;
	shfl.sync.down.b32	%r714|%p276, %r712, 8, 31, -1;
	// begin inline asm
	mov.b64 %fd861, {%r714,%r715};
	// end inline asm
	add.f64 	%fd862, %fd861, %fd860;
	// begin inline asm
	mov.b64 {%r716,%r717}, %fd862;
	// end inline asm
	shfl.sync.down.b32	%r719|%p277, %r717, 4, 31, -1;
	shfl.sync.down.b32	%r718|%p278, %r716, 4, 31, -1;
	// begin inline asm
	mov.b64 %fd863, {%r718,%r719};
	// end inline asm
	add.f64 	%fd864, %fd863, %fd862;
	// begin inline asm
	mov.b64 {%r720,%r721}, %fd864;
	// end inline asm
	shfl.sync.down.b32	%r723|%p279, %r721, 2, 31, -1;
	shfl.sync.down.b32	%r722|%p280, %r720, 2, 31, -1;
	// begin inline asm
	mov.b64 %fd865, {%r722,%r723};
	// end inline asm
	add.f64 	%fd866, %fd865, %fd864;
	// begin inline asm
	mov.b64 {%r724,%r725}, %fd866;
	// end inline asm
	shfl.sync.down.b32	%r727|%p281, %r725, 1, 31, -1;
	shfl.sync.down.b32	%r726|%p282, %r724, 1, 31, -1;
	// begin inline asm
	mov.b64 %fd867, {%r726,%r727};
	// end inline asm
	add.f64 	%fd245, %fd867, %fd866;
	@%p272 bra 	$L__BB0_262;
	atom.shared.add.f64 	%fd868, [%r79+8], %fd245;
$L__BB0_262:
	setp.ne.s32 	%p283, %r3, 0;
	// begin inline asm
	mov.b64 {%r728,%r729}, %fd2539;
	// end inline asm
	shfl.sync.down.b32	%r731|%p284, %r729, 16, 31, -1;
	shfl.sync.down.b32	%r730|%p285, %r728, 16, 31, -1;
	// begin inline asm
	mov.b64 %fd870, {%r730,%r731};
	// end inline asm
	add.f64 	%fd871, %fd870, %fd2539;
	// begin inline asm
	mov.b64 {%r732,%r733}, %fd871;
	// end inline asm
	shfl.sync.down.b32	%r735|%p286, %r733, 8, 31, -1;
	shfl.sync.down.b32	%r734|%p287, %r732, 8, 31, -1;
	// begin inline asm
	mov.b64 %fd872, {%r734,%r735};
	// end inline asm
	add.f64 	%fd873, %fd872, %fd871;
	// begin inline asm
	mov.b64 {%r736,%r737}, %fd873;
	// end inline asm
	shfl.sync.down.b32	%r739|%p288, %r737, 4, 31, -1;
	shfl.sync.down.b32	%r738|%p289, %r736, 4, 31, -1;
	// begin inline asm
	mov.b64 %fd874, {%r738,%r739};
	// end inline asm
	add.f64 	%fd875, %fd874, %fd873;
	// begin inline asm
	mov.b64 {%r740,%r741}, %fd875;
	// end inline asm
	shfl.sync.down.b32	%r743|%p290, %r741, 2, 31, -1;
	shfl.sync.down.b32	%r742|%p291, %r740, 2, 31, -1;
	// begin inline asm
	mov.b64 %fd876, {%r742,%r743};
	// end inline asm
	add.f64 	%fd877, %fd876, %fd875;
	// begin inline asm
	mov.b64 {%r744,%r745}, %fd877;
	// end inline asm
	shfl.sync.down.b32	%r747|%p292, %r745, 1, 31, -1;
	shfl.sync.down.b32	%r746|%p293, %r744, 1, 31, -1;
	// begin inline asm
	mov.b64 %fd878, {%r746,%r747};
	// end inline asm
	add.f64 	%fd246, %fd878, %fd877;
	@%p283 bra 	$L__BB0_264;
	atom.shared.add.f64 	%fd879, [%r79+16], %fd246;
$L__BB0_264:
	setp.ne.s32 	%p294, %r3, 0;
	// begin inline asm
	mov.b64 {%r748,%r749}, %fd2538;
	// end inline asm
	shfl.sync.down.b32	%r751|%p295, %r749, 16, 31, -1;
	shfl.sync.down.b32	%r750|%p296, %r748, 16, 31, -1;
	// begin inline asm
	mov.b64 %fd881, {%r750,%r751};
	// end inline asm
	add.f64 	%fd882, %fd881, %fd2538;
	// begin inline asm
	mov.b64 {%r752,%r753}, %fd882;
	// end inline asm
	shfl.sync.down.b32	%r755|%p297, %r753, 8, 31, -1;
	shfl.sync.down.b32	%r754|%p298, %r752, 8, 31, -1;
	// begin inline asm
	mov.b64 %fd883, {%r754,%r755};
	// end inline asm
	add.f64 	%fd884, %fd883, %fd882;
	// begin inline asm
	mov.b64 {%r756,%r757}, %fd884;
	// end inline asm
	shfl.sync.down.b32	%r759|%p299, %r757, 4, 31, -1;
	shfl.sync.down.b32	%r758|%p300, %r756, 4, 31, -1;
	// begin inline asm
	mov.b64 %fd885, {%r758,%r759};
	// end inline asm
	add.f64 	%fd886, %fd885, %fd884;
	// begin inline asm
	mov.b64 {%r760,%r761}, %fd886;
	// end inline asm
	shfl.sync.down.b32	%r763|%p301, %r761, 2, 31, -1;
	shfl.sync.down.b32	%r762|%p302, %r760, 2, 31, -1;
	// begin inline asm
	mov.b64 %fd887, {%r762,%r763};
	// end inline asm
	add.f64 	%fd888, %fd887, %fd886;
	// begin inline asm
	mov.b64 {%r764,%r765}, %fd888;
	// end inline asm
	shfl.sync.down.b32	%r767|%p303, %r765, 1, 31, -1;
	shfl.sync.down.b32	%r766|%p304, %r764, 1, 31, -1;
	// begin inline asm
	mov.b64 %fd889, {%r766,%r767};
	// end inline asm
	add.f64 	%fd247, %fd889, %fd888;
	@%p294 bra 	$L__BB0_266;
	atom.shared.add.f64 	%fd890, [%r79+24], %fd247;
$L__BB0_266:
	setp.ne.s32 	%p305, %r3, 0;
	// begin inline asm
	mov.b64 {%r768,%r769}, %fd2537;
	// end inline asm
	shfl.sync.down.b32	%r771|%p306, %r769, 16, 31, -1;
	shfl.sync.down.b32	%r770|%p307, %r768, 16, 31, -1;
	// begin inline asm
	mov.b64 %fd892, {%r770,%r771};
	// end inline asm
	add.f64 	%fd893, %fd892, %fd2537;
	// begin inline asm
	mov.b64 {%r772,%r773}, %fd893;
	// end inline asm
	shfl.sync.down.b32	%r775|%p308, %r773, 8, 31, -1;
	shfl.sync.down.b32	%r774|%p309, %r772, 8, 31, -1;
	// begin inline asm
	mov.b64 %fd894, {%r774,%r775};
	// end inline asm
	add.f64 	%fd895, %fd894, %fd893;
	// begin inline asm
	mov.b64 {%r776,%r777}, %fd895;
	// end inline asm
	shfl.sync.down.b32	%r779|%p310, %r777, 4, 31, -1;
	shfl.sync.down.b32	%r778|%p311, %r776, 4, 31, -1;
	// begin inline asm
	mov.b64 %fd896, {%r778,%r779};
	// end inline asm
	add.f64 	%fd897, %fd896, %fd895;
	// begin inline asm
	mov.b64 {%r780,%r781}, %fd897;
	// end inline asm
	shfl.sync.down.b32	%r783|%p312, %r781, 2, 31, -1;
	shfl.sync.down.b32	%r782|%p313, %r780, 2, 31, -1;
	// begin inline asm
	mov.b64 %fd898, {%r782,%r783};
	// end inline asm
	add.f64 	%fd899, %fd898, %fd897;
	// begin inline asm
	mov.b64 {%r784,%r785}, %fd899;
	// end inline asm
	shfl.sync.down.b32	%r787|%p314, %r785, 1, 31, -1;
	shfl.sync.down.b32	%r786|%p315, %r784, 1, 31, -1;
	// begin inline asm
	mov.b64 %fd900, {%r786,%r787};
	// end inline asm
	add.f64 	%fd248, %fd900, %fd899;
	@%p305 bra 	$L__BB0_268;
	atom.shared.add.f64 	%fd901, [%r79+32], %fd248;
$L__BB0_268:
	add.s32 	%r3551, %r3551, 5;
	setp.lt.s32 	%p316, %r3551, %r13;
	@%p316 bra 	$L__BB0_252;
$L__BB0_269:
	max.s32 	%r3548, %r13, %r3548;
$L__BB0_270:
	sub.s32 	%r788, %r188, %r3548;
	setp.lt.s32 	%p317, %r788, 4;
	@%p317 bra 	$L__BB0_289;
	setp.ge.s32 	%p318, %r3548, %r14;
	@%p318 bra 	$L__BB0_288;
	mov.u32 	%r3553, %r3548;
$L__BB0_273:
	setp.ge.s64 	%p319, %rd90, %rd89;
	mov.f64 	%fd2546, 0d0000000000000000;
	mov.f64 	%fd2547, %fd2546;
	mov.f64 	%fd2548, %fd2546;
	mov.f64 	%fd2549, %fd2546;
	@%p319 bra 	$L__BB0_279;
	mul.lo.s32 	%r789, %r3553, %r189;
	cvt.s64.s32 	%rd123, %r789;
	mov.f64 	%fd2546, 0d0000000000000000;
	mov.u64 	%rd1079, %rd90;
$L__BB0_275:
	or.b64  	%rd435, %rd1079, %rd3;
	and.b64  	%rd436, %rd435, -4294967296;
	setp.ne.s64 	%p320, %rd436, 0;
	@%p320 bra 	$L__BB0_277;
	cvt.u32.u64 	%r790, %rd3;
	cvt.u32.u64 	%r791, %rd1079;
	div.u32 	%r792, %r791, %r790;
	mul.lo.s32 	%r793, %r792, %r790;
	sub.s32 	%r794, %r791, %r793;
	cvt.u64.u32 	%rd1080, %r792;
	cvt.u64.u32 	%rd1081, %r794;
	bra.uni 	$L__BB0_278;
$L__BB0_277:
	div.s64 	%rd1080, %rd1079, %rd3;
	mul.lo.s64 	%rd437, %rd1080, %rd3;
	sub.s64 	%rd1081, %rd1079, %rd437;
$L__BB0_278:
	cvt.u32.u64 	%r796, %rd1081;
	shl.b64 	%rd439, %rd1080, 32;
	shr.s64 	%rd440, %rd439, 30;
	add.s64 	%rd438, %rd315, %rd440;
	// begin inline asm
	ld.global.nc.s32 %r795, [%rd438];
	// end inline asm
	mad.lo.s32 	%r797, %r795, %r189, %r796;
	cvt.s64.s32 	%rd441, %rd1080;
	mul.wide.s32 	%rd442, %r797, 8;
	add.s64 	%rd443, %rd2, %rd442;
	ld.global.f64 	%fd904, [%rd443];
	add.s64 	%rd444, %rd1081, %rd123;
	mad.lo.s64 	%rd445, %rd441, %rd317, %rd444;
	shl.b64 	%rd446, %rd445, 3;
	add.s64 	%rd447, %rd1, %rd446;
	ld.global.f64 	%fd905, [%rd447];
	fma.rn.f64 	%fd2549, %fd904, %fd905, %fd2549;
	shl.b64 	%rd448, %rd3, 3;
	add.s64 	%rd449, %rd447, %rd448;
	ld.global.f64 	%fd906, [%rd449];
	fma.rn.f64 	%fd2548, %fd904, %fd906, %fd2548;
	mul.wide.s32 	%rd450, %r5, 8;
	add.s64 	%rd451, %rd447, %rd450;
	ld.global.f64 	%fd907, [%rd451];
	fma.rn.f64 	%fd2547, %fd904, %fd907, %fd2547;
	mul.wide.s32 	%rd452, %r6, 8;
	add.s64 	%rd453, %rd447, %rd452;
	ld.global.f64 	%fd908, [%rd453];
	fma.rn.f64 	%fd2546, %fd904, %fd908, %fd2546;
	add.s64 	%rd1079, %rd1079, %rd4;
	setp.lt.s64 	%p321, %rd1079, %rd89;
	@%p321 bra 	$L__BB0_275;
$L__BB0_279:
	setp.ne.s32 	%p322, %r3, 0;
	// begin inline asm
	mov.b64 {%r798,%r799}, %fd2549;
	// end inline asm
	shfl.sync.down.b32	%r801|%p323, %r799, 16, 31, -1;
	shfl.sync.down.b32	%r800|%p324, %r798, 16, 31, -1;
	// begin inline asm
	mov.b64 %fd910, {%r800,%r801};
	// end inline asm
	add.f64 	%fd911, %fd910, %fd2549;
	// begin inline asm
	mov.b64 {%r802,%r803}, %fd911;
	// end inline asm
	shfl.sync.down.b32	%r805|%p325, %r803, 8, 31, -1;
	shfl.sync.down.b32	%r804|%p326, %r802, 8, 31, -1;
	// begin inline asm
	mov.b64 %fd912, {%r804,%r805};
	// end inline asm
	add.f64 	%fd913, %fd912, %fd911;
	// begin inline asm
	mov.b64 {%r806,%r807}, %fd913;
	// end inline asm
	shfl.sync.down.b32	%r809|%p327, %r807, 4, 31, -1;
	shfl.sync.down.b32	%r808|%p328, %r806, 4, 31, -1;
	// begin inline asm
	mov.b64 %fd914, {%r808,%r809};
	// end inline asm
	add.f64 	%fd915, %fd914, %fd913;
	// begin inline asm
	mov.b64 {%r810,%r811}, %fd915;
	// end inline asm
	shfl.sync.down.b32	%r813|%p329, %r811, 2, 31, -1;
	shfl.sync.down.b32	%r812|%p330, %r810, 2, 31, -1;
	// begin inline asm
	mov.b64 %fd916, {%r812,%r813};
	// end inline asm
	add.f64 	%fd917, %fd916, %fd915;
	// begin inline asm
	mov.b64 {%r814,%r815}, %fd917;
	// end inline asm
	shfl.sync.down.b32	%r817|%p331, %r815, 1, 31, -1;
	shfl.sync.down.b32	%r816|%p332, %r814, 1, 31, -1;
	// begin inline asm
	mov.b64 %fd918, {%r816,%r817};
	// end inline asm
	add.f64 	%fd261, %fd918, %fd917;
	shl.b32 	%r818, %r3553, 3;
	mov.u32 	%r819, sum_private;
	add.s32 	%r84, %r819, %r818;
	@%p322 bra 	$L__BB0_281;
	atom.shared.add.f64 	%fd919, [%r84], %fd261;
$L__BB0_281:
	setp.ne.s32 	%p333, %r3, 0;
	// begin inline asm
	mov.b64 {%r820,%r821}, %fd2548;
	// end inline asm
	shfl.sync.down.b32	%r823|%p334, %r821, 16, 31, -1;
	shfl.sync.down.b32	%r822|%p335, %r820, 16, 31, -1;
	// begin inline asm
	mov.b64 %fd921, {%r822,%r823};
	// end inline asm
	add.f64 	%fd922, %fd921, %fd2548;
	// begin inline asm
	mov.b64 {%r824,%r825}, %fd922;
	// end inline asm
	shfl.sync.down.b32	%r827|%p336, %r825, 8, 31, -1;
	shfl.sync.down.b32	%r826|%p337, %r824, 8, 31, -1;
	// begin inline asm
	mov.b64 %fd923, {%r826,%r827};
	// end inline asm
	add.f64 	%fd924, %fd923, %fd922;
	// begin inline asm
	mov.b64 {%r828,%r829}, %fd924;
	// end inline asm
	shfl.sync.down.b32	%r831|%p338, %r829, 4, 31, -1;
	shfl.sync.down.b32	%r830|%p339, %r828, 4, 31, -1;
	// begin inline asm
	mov.b64 %fd925, {%r830,%r831};
	// end inline asm
	add.f64 	%fd926, %fd925, %fd924;
	// begin inline asm
	mov.b64 {%r832,%r833}, %fd926;
	// end inline asm
	shfl.sync.down.b32	%r835|%p340, %r833, 2, 31, -1;
	shfl.sync.down.b32	%r834|%p341, %r832, 2, 31, -1;
	// begin inline asm
	mov.b64 %fd927, {%r834,%r835};
	// end inline asm
	add.f64 	%fd928, %fd927, %fd926;
	// begin inline asm
	mov.b64 {%r836,%r837}, %fd928;
	// end inline asm
	shfl.sync.down.b32	%r839|%p342, %r837, 1, 31, -1;
	shfl.sync.down.b32	%r838|%p343, %r836, 1, 31, -1;
	// begin inline asm
	mov.b64 %fd929, {%r838,%r839};
	// end inline asm
	add.f64 	%fd262, %fd929, %fd928;
	@%p333 bra 	$L__BB0_283;
	atom.shared.add.f64 	%fd930, [%r84+8], %fd262;
$L__BB0_283:
	setp.ne.s32 	%p344, %r3, 0;
	// begin inline asm
	mov.b64 {%r840,%r841}, %fd2547;
	// end inline asm
	shfl.sync.down.b32	%r843|%p345, %r841, 16, 31, -1;
	shfl.sync.down.b32	%r842|%p346, %r840, 16, 31, -1;
	// begin inline asm
	mov.b64 %fd932, {%r842,%r843};
	// end inline asm
	add.f64 	%fd933, %fd932, %fd2547;
	// begin inline asm
	mov.b64 {%r844,%r845}, %fd933;
	// end inline asm
	shfl.sync.down.b32	%r847|%p347, %r845, 8, 31, -1;
	shfl.sync.down.b32	%r846|%p348, %r844, 8, 31, -1;
	// begin inline asm
	mov.b64 %fd934, {%r846,%r847};
	// end inline asm
	add.f64 	%fd935, %fd934, %fd933;
	// begin inline asm
	mov.b64 {%r848,%r849}, %fd935;
	// end inline asm
	shfl.sync.down.b32	%r851|%p349, %r849, 4, 31, -1;
	shfl.sync.down.b32	%r850|%p350, %r848, 4, 31, -1;
	// begin inline asm
	mov.b64 %fd936, {%r850,%r851};
	// end inline asm
	add.f64 	%fd937, %fd936, %fd935;
	// begin inline asm
	mov.b64 {%r852,%r853}, %fd937;
	// end inline asm
	shfl.sync.down.b32	%r855|%p351, %r853, 2, 31, -1;
	shfl.sync.down.b32	%r854|%p352, %r852, 2, 31, -1;
	// begin inline asm
	mov.b64 %fd938, {%r854,%r855};
	// end inline asm
	add.f64 	%fd939, %fd938, %fd937;
	// begin inline asm
	mov.b64 {%r856,%r857}, %fd939;
	// end inline asm
	shfl.sync.down.b32	%r859|%p353, %r857, 1, 31, -1;
	shfl.sync.down.b32	%r858|%p354, %r856, 1, 31, -1;
	// begin inline asm
	mov.b64 %fd940, {%r858,%r859};
	// end inline asm
	add.f64 	%fd263, %fd940, %fd939;
	@%p344 bra 	$L__BB0_285;
	atom.shared.add.f64 	%fd941, [%r84+16], %fd263;
$L__BB0_285:
	setp.ne.s32 	%p355, %r3, 0;
	// begin inline asm
	mov.b64 {%r860,%r861}, %fd2546;
	// end inline asm
	shfl.sync.down.b32	%r863|%p356, %r861, 16, 31, -1;
	shfl.sync.down.b32	%r862|%p357, %r860, 16, 31, -1;
	// begin inline asm
	mov.b64 %fd943, {%r862,%r863};
	// end inline asm
	add.f64 	%fd944, %fd943, %fd2546;
	// begin inline asm
	mov.b64 {%r864,%r865}, %fd944;
	// end inline asm
	shfl.sync.down.b32	%r867|%p358, %r865, 8, 31, -1;
	shfl.sync.down.b32	%r866|%p359, %r864, 8, 31, -1;
	// begin inline asm
	mov.b64 %fd945, {%r866,%r867};
	// end inline asm
	add.f64 	%fd946, %fd945, %fd944;
	// begin inline asm
	mov.b64 {%r868,%r869}, %fd946;
	// end inline asm
	shfl.sync.down.b32	%r871|%p360, %r869, 4, 31, -1;
	shfl.sync.down.b32	%r870|%p361, %r868, 4, 31, -1;
	// begin inline asm
	mov.b64 %fd947, {%r870,%r871};
	// end inline asm
	add.f64 	%fd948, %fd947, %fd946;
	// begin inline asm
	mov.b64 {%r872,%r873}, %fd948;
	// end inline asm
	shfl.sync.down.b32	%r875|%p362, %r873, 2, 31, -1;
	shfl.sync.down.b32	%r874|%p363, %r872, 2, 31, -1;
	// begin inline asm
	mov.b64 %fd949, {%r874,%r875};
	// end inline asm
	add.f64 	%fd950, %fd949, %fd948;
	// begin inline asm
	mov.b64 {%r876,%r877}, %fd950;
	// end inline asm
	shfl.sync.down.b32	%r879|%p364, %r877, 1, 31, -1;
	shfl.sync.down.b32	%r878|%p365, %r876, 1, 31, -1;
	// begin inline asm
	mov.b64 %fd951, {%r878,%r879};
	// end inline asm
	add.f64 	%fd264, %fd951, %fd950;
	@%p355 bra 	$L__BB0_287;
	atom.shared.add.f64 	%fd952, [%r84+24], %fd264;
$L__BB0_287:
	add.s32 	%r3553, %r3553, 4;
	setp.lt.s32 	%p366, %r3553, %r14;
	@%p366 bra 	$L__BB0_273;
$L__BB0_288:
	max.s32 	%r3548, %r14, %r3548;
$L__BB0_289:
	sub.s32 	%r880, %r188, %r3548;
	setp.lt.s32 	%p367, %r880, 3;
	@%p367 bra 	$L__BB0_306;
	setp.ge.s32 	%p368, %r3548, %r15;
	@%p368 bra 	$L__BB0_305;
	mov.u32 	%r3555, %r3548;
$L__BB0_292:
	setp.ge.s64 	%p369, %rd90, %rd89;
	mov.f64 	%fd2553, 0d0000000000000000;
	mov.f64 	%fd2554, %fd2553;
	mov.f64 	%fd2555, %fd2553;
	@%p369 bra 	$L__BB0_298;
	mul.lo.s32 	%r881, %r3555, %r189;
	cvt.s64.s32 	%rd132, %r881;
	mov.f64 	%fd2553, 0d0000000000000000;
	mov.u64 	%rd1082, %rd90;
$L__BB0_294:
	or.b64  	%rd454, %rd1082, %rd3;
	and.b64  	%rd455, %rd454, -4294967296;
	setp.ne.s64 	%p370, %rd455, 0;
	@%p370 bra 	$L__BB0_296;
	cvt.u32.u64 	%r882, %rd3;
	cvt.u32.u64 	%r883, %rd1082;
	div.u32 	%r884, %r883, %r882;
	mul.lo.s32 	%r885, %r884, %r882;
	sub.s32 	%r886, %r883, %r885;
	cvt.u64.u32 	%rd1083, %r884;
	cvt.u64.u32 	%rd1084, %r886;
	bra.uni 	$L__BB0_297;
$L__BB0_296:
	div.s64 	%rd1083, %rd1082, %rd3;
	mul.lo.s64 	%rd456, %rd1083, %rd3;
	sub.s64 	%rd1084, %rd1082, %rd456;
$L__BB0_297:
	cvt.u32.u64 	%r888, %rd1084;
	shl.b64 	%rd458, %rd1083, 32;
	shr.s64 	%rd459, %rd458, 30;
	add.s64 	%rd457, %rd315, %rd459;
	// begin inline asm
	ld.global.nc.s32 %r887, [%rd457];
	// end inline asm
	mad.lo.s32 	%r889, %r887, %r189, %r888;
	cvt.s64.s32 	%rd460, %rd1083;
	mul.wide.s32 	%rd461, %r889, 8;
	add.s64 	%rd462, %rd2, %rd461;
	ld.global.f64 	%fd955, [%rd462];
	add.s64 	%rd463, %rd1084, %rd132;
	mad.lo.s64 	%rd464, %rd460, %rd317, %rd463;
	shl.b64 	%rd465, %rd464, 3;
	add.s64 	%rd466, %rd1, %rd465;
	ld.global.f64 	%fd956, [%rd466];
	fma.rn.f64 	%fd2555, %fd955, %fd956, %fd2555;
	shl.b64 	%rd467, %rd3, 3;
	add.s64 	%rd468, %rd466, %rd467;
	ld.global.f64 	%fd957, [%rd468];
	fma.rn.f64 	%fd2554, %fd955, %fd957, %fd2554;
	mul.wide.s32 	%rd469, %r5, 8;
	add.s64 	%rd470, %rd466, %rd469;
	ld.global.f64 	%fd958, [%rd470];
	fma.rn.f64 	%fd2553, %fd955, %fd958, %fd2553;
	add.s64 	%rd1082, %rd1082, %rd4;
	setp.lt.s64 	%p371, %rd1082, %rd89;
	@%p371 bra 	$L__BB0_294;
$L__BB0_298:
	setp.ne.s32 	%p372, %r3, 0;
	// begin inline asm
	mov.b64 {%r890,%r891}, %fd2555;
	// end inline asm
	shfl.sync.down.b32	%r893|%p373, %r891, 16, 31, -1;
	shfl.sync.down.b32	%r892|%p374, %r890, 16, 31, -1;
	// begin inline asm
	mov.b64 %fd960, {%r892,%r893};
	// end inline asm
	add.f64 	%fd961, %fd960, %fd2555;
	// begin inline asm
	mov.b64 {%r894,%r895}, %fd961;
	// end inline asm
	shfl.sync.down.b32	%r897|%p375, %r895, 8, 31, -1;
	shfl.sync.down.b32	%r896|%p376, %r894, 8, 31, -1;
	// begin inline asm
	mov.b64 %fd962, {%r896,%r897};
	// end inline asm
	add.f64 	%fd963, %fd962, %fd961;
	// begin inline asm
	mov.b64 {%r898,%r899}, %fd963;
	// end inline asm
	shfl.sync.down.b32	%r901|%p377, %r899, 4, 31, -1;
	shfl.sync.down.b32	%r900|%p378, %r898, 4, 31, -1;
	// begin inline asm
	mov.b64 %fd964, {%r900,%r901};
	// end inline asm
	add.f64 	%fd965, %fd964, %fd963;
	// begin inline asm
	mov.b64 {%r902,%r903}, %fd965;
	// end inline asm
	shfl.sync.down.b32	%r905|%p379, %r903, 2, 31, -1;
	shfl.sync.down.b32	%r904|%p380, %r902, 2, 31, -1;
	// begin inline asm
	mov.b64 %fd966, {%r904,%r905};
	// end inline asm
	add.f64 	%fd967, %fd966, %fd965;
	// begin inline asm
	mov.b64 {%r906,%r907}, %fd967;
	// end inline asm
	shfl.sync.down.b32	%r909|%p381, %r907, 1, 31, -1;
	shfl.sync.down.b32	%r908|%p382, %r906, 1, 31, -1;
	// begin inline asm
	mov.b64 %fd968, {%r908,%r909};
	// end inline asm
	add.f64 	%fd274, %fd968, %fd967;
	shl.b32 	%r910, %r3555, 3;
	mov.u32 	%r911, sum_private;
	add.s32 	%r89, %r911, %r910;
	@%p372 bra 	$L__BB0_300;
	atom.shared.add.f64 	%fd969, [%r89], %fd274;
$L__BB0_300:
	setp.ne.s32 	%p383, %r3, 0;
	// begin inline asm
	mov.b64 {%r912,%r913}, %fd2554;
	// end inline asm
	shfl.sync.down.b32	%r915|%p384, %r913, 16, 31, -1;
	shfl.sync.down.b32	%r914|%p385, %r912, 16, 31, -1;
	// begin inline asm
	mov.b64 %fd971, {%r914,%r915};
	// end inline asm
	add.f64 	%fd972, %fd971, %fd2554;
	// begin inline asm
	mov.b64 {%r916,%r917}, %fd972;
	// end inline asm
	shfl.sync.down.b32	%r919|%p386, %r917, 8, 31, -1;
	shfl.sync.down.b32	%r918|%p387, %r916, 8, 31, -1;
	// begin inline asm
	mov.b64 %fd973, {%r918,%r919};
	// end inline asm
	add.f64 	%fd974, %fd973, %fd972;
	// begin inline asm
	mov.b64 {%r920,%r921}, %fd974;
	// end inline asm
	shfl.sync.down.b32	%r923|%p388, %r921, 4, 31, -1;
	shfl.sync.down.b32	%r922|%p389, %r920, 4, 31, -1;
	// begin inline asm
	mov.b64 %fd975, {%r922,%r923};
	// end inline asm
	add.f64 	%fd976, %fd975, %fd974;
	// begin inline asm
	mov.b64 {%r924,%r925}, %fd976;
	// end inline asm
	shfl.sync.down.b32	%r927|%p390, %r925, 2, 31, -1;
	shfl.sync.down.b32	%r926|%p391, %r924, 2, 31, -1;
	// begin inline asm
	mov.b64 %fd977, {%r926,%r927};
	// end inline asm
	add.f64 	%fd978, %fd977, %fd976;
	// begin inline asm
	mov.b64 {%r928,%r929}, %fd978;
	// end inline asm
	shfl.sync.down.b32	%r931|%p392, %r929, 1, 31, -1;
	shfl.sync.down.b32	%r930|%p393, %r928, 1, 31, -1;
	// begin inline asm
	mov.b64 %fd979, {%r930,%r931};
	// end inline asm
	add.f64 	%fd275, %fd979, %fd978;
	@%p383 bra 	$L__BB0_302;
	atom.shared.add.f64 	%fd980, [%r89+8], %fd275;
$L__BB0_302:
	setp.ne.s32 	%p394, %r3, 0;
	// begin inline asm
	mov.b64 {%r932,%r933}, %fd2553;
	// end inline asm
	shfl.sync.down.b32	%r935|%p395, %r933, 16, 31, -1;
	shfl.sync.down.b32	%r934|%p396, %r932, 16, 31, -1;
	// begin inline asm
	mov.b64 %fd982, {%r934,%r935};
	// end inline asm
	add.f64 	%fd983, %fd982, %fd2553;
	// begin inline asm
	mov.b64 {%r936,%r937}, %fd983;
	// end inline asm
	shfl.sync.down.b32	%r939|%p397, %r937, 8, 31, -1;
	shfl.sync.down.b32	%r938|%p398, %r936, 8, 31, -1;
	// begin inline asm
	mov.b64 %fd984, {%r938,%r939};
	// end inline asm
	add.f64 	%fd985, %fd984, %fd983;
	// begin inline asm
	mov.b64 {%r940,%r941}, %fd985;
	// end inline asm
	shfl.sync.down.b32	%r943|%p399, %r941, 4, 31, -1;
	shfl.sync.down.b32	%r942|%p400, %r940, 4, 31, -1;
	// begin inline asm
	mov.b64 %fd986, {%r942,%r943};
	// end inline asm
	add.f64 	%fd987, %fd986, %fd985;
	// begin inline asm
	mov.b64 {%r944,%r945}, %fd987;
	// end inline asm
	shfl.sync.down.b32	%r947|%p401, %r945, 2, 31, -1;
	shfl.sync.down.b32	%r946|%p402, %r944, 2, 31, -1;
	// begin inline asm
	mov.b64 %fd988, {%r946,%r947};
	// end inline asm
	add.f64 	%fd989, %fd988, %fd987;
	// begin inline asm
	mov.b64 {%r948,%r949}, %fd989;
	// end inline asm
	shfl.sync.down.b32	%r951|%p403, %r949, 1, 31, -1;
	shfl.sync.down.b32	%r950|%p404, %r948, 1, 31, -1;
	// begin inline asm
	mov.b64 %fd990, {%r950,%r951};
	// end inline asm
	add.f64 	%fd276, %fd990, %fd989;
	@%p394 bra 	$L__BB0_304;
	atom.shared.add.f64 	%fd991, [%r89+16], %fd276;
$L__BB0_304:
	add.s32 	%r3555, %r3555, 3;
	setp.lt.s32 	%p405, %r3555, %r15;
	@%p405 bra 	$L__BB0_292;
$L__BB0_305:
	max.s32 	%r3548, %r15, %r3548;
$L__BB0_306:
	sub.s32 	%r952, %r188, %r3548;
	setp.lt.s32 	%p406, %r952, 2;
	@%p406 bra 	$L__BB0_321;
	setp.ge.s32 	%p407, %r3548, %r16;
	@%p407 bra 	$L__BB0_320;
	mov.u32 	%r3557, %r3548;
$L__BB0_309:
	setp.ge.s64 	%p408, %rd90, %rd89;
	mov.f64 	%fd2558, 0d0000000000000000;
	mov.f64 	%fd2559, %fd2558;
	@%p408 bra 	$L__BB0_315;
	mul.lo.s32 	%r953, %r3557, %r189;
	cvt.s64.s32 	%rd141, %r953;
	mov.f64 	%fd2558, 0d0000000000000000;
	mov.u64 	%rd1085, %rd90;
$L__BB0_311:
	or.b64  	%rd471, %rd1085, %rd3;
	and.b64  	%rd472, %rd471, -4294967296;
	setp.ne.s64 	%p409, %rd472, 0;
	@%p409 bra 	$L__BB0_313;
	cvt.u32.u64 	%r954, %rd3;
	cvt.u32.u64 	%r955, %rd1085;
	div.u32 	%r956, %r955, %r954;
	mul.lo.s32 	%r957, %r956, %r954;
	sub.s32 	%r958, %r955, %r957;
	cvt.u64.u32 	%rd1086, %r956;
	cvt.u64.u32 	%rd1087, %r958;
	bra.uni 	$L__BB0_314;
$L__BB0_313:
	div.s64 	%rd1086, %rd1085, %rd3;
	mul.lo.s64 	%rd473, %rd1086, %rd3;
	sub.s64 	%rd1087, %rd1085, %rd473;
$L__BB0_314:
	cvt.u32.u64 	%r960, %rd1087;
	shl.b64 	%rd475, %rd1086, 32;
	shr.s64 	%rd476, %rd475, 30;
	add.s64 	%rd474, %rd315, %rd476;
	// begin inline asm
	ld.global.nc.s32 %r959, [%rd474];
	// end inline asm
	mad.lo.s32 	%r961, %r959, %r189, %r960;
	cvt.s64.s32 	%rd477, %rd1086;
	mul.wide.s32 	%rd478, %r961, 8;
	add.s64 	%rd479, %rd2, %rd478;
	ld.global.f64 	%fd994, [%rd479];
	add.s64 	%rd480, %rd1087, %rd141;
	mad.lo.s64 	%rd481, %rd477, %rd317, %rd480;
	shl.b64 	%rd482, %rd481, 3;
	add.s64 	%rd483, %rd1, %rd482;
	ld.global.f64 	%fd995, [%rd483];
	fma.rn.f64 	%fd2559, %fd994, %fd995, %fd2559;
	shl.b64 	%rd484, %rd3, 3;
	add.s64 	%rd485, %rd483, %rd484;
	ld.global.f64 	%fd996, [%rd485];
	fma.rn.f64 	%fd2558, %fd994, %fd996, %fd2558;
	add.s64 	%rd1085, %rd1085, %rd4;
	setp.lt.s64 	%p410, %rd1085, %rd89;
	@%p410 bra 	$L__BB0_311;
$L__BB0_315:
	setp.ne.s32 	%p411, %r3, 0;
	// begin inline asm
	mov.b64 {%r962,%r963}, %fd2559;
	// end inline asm
	shfl.sync.down.b32	%r965|%p412, %r963, 16, 31, -1;
	shfl.sync.down.b32	%r964|%p413, %r962, 16, 31, -1;
	// begin inline asm
	mov.b64 %fd998, {%r964,%r965};
	// end inline asm
	add.f64 	%fd999, %fd998, %fd2559;
	// begin inline asm
	mov.b64 {%r966,%r967}, %fd999;
	// end inline asm
	shfl.sync.down.b32	%r969|%p414, %r967, 8, 31, -1;
	shfl.sync.down.b32	%r968|%p415, %r966, 8, 31, -1;
	// begin inline asm
	mov.b64 %fd1000, {%r968,%r969};
	// end inline asm
	add.f64 	%fd1001, %fd1000, %fd999;
	// begin inline asm
	mov.b64 {%r970,%r971}, %fd1001;
	// end inline asm
	shfl.sync.down.b32	%r973|%p416, %r971, 4, 31, -1;
	shfl.sync.down.b32	%r972|%p417, %r970, 4, 31, -1;
	// begin inline asm
	mov.b64 %fd1002, {%r972,%r973};
	// end inline asm
	add.f64 	%fd1003, %fd1002, %fd1001;
	// begin inline asm
	mov.b64 {%r974,%r975}, %fd1003;
	// end inline asm
	shfl.sync.down.b32	%r977|%p418, %r975, 2, 31, -1;
	shfl.sync.down.b32	%r976|%p419, %r974, 2, 31, -1;
	// begin inline asm
	mov.b64 %fd1004, {%r976,%r977};
	// end inline asm
	add.f64 	%fd1005, %fd1004, %fd1003;
	// begin inline asm
	mov.b64 {%r978,%r979}, %fd1005;
	// end inline asm
	shfl.sync.down.b32	%r981|%p420, %r979, 1, 31, -1;
	shfl.sync.down.b32	%r980|%p421, %r978, 1, 31, -1;
	// begin inline asm
	mov.b64 %fd1006, {%r980,%r981};
	// end inline asm
	add.f64 	%fd283, %fd1006, %fd1005;
	shl.b32 	%r982, %r3557, 3;
	mov.u32 	%r983, sum_private;
	add.s32 	%r94, %r983, %r982;
	@%p411 bra 	$L__BB0_317;
	atom.shared.add.f64 	%fd1007, [%r94], %fd283;
$L__BB0_317:
	setp.ne.s32 	%p422, %r3, 0;
	// begin inline asm
	mov.b64 {%r984,%r985}, %fd2558;
	// end inline asm
	shfl.sync.down.b32	%r987|%p423, %r985, 16, 31, -1;
	shfl.sync.down.b32	%r986|%p424, %r984, 16, 31, -1;
	// begin inline asm
	mov.b64 %fd1009, {%r986,%r987};
	// end inline asm
	add.f64 	%fd1010, %fd1009, %fd2558;
	// begin inline asm
	mov.b64 {%r988,%r989}, %fd1010;
	// end inline asm
	shfl.sync.down.b32	%r991|%p425, %r989, 8, 31, -1;
	shfl.sync.down.b32	%r990|%p426, %r988, 8, 31, -1;
	// begin inline asm
	mov.b64 %fd1011, {%r990,%r991};
	// end inline asm
	add.f64 	%fd1012, %fd1011, %fd1010;
	// begin inline asm
	mov.b64 {%r992,%r993}, %fd1012;
	// end inline asm
	shfl.sync.down.b32	%r995|%p427, %r993, 4, 31, -1;
	shfl.sync.down.b32	%r994|%p428, %r992, 4, 31, -1;
	// begin inline asm
	mov.b64 %fd1013, {%r994,%r995};
	// end inline asm
	add.f64 	%fd1014, %fd1013, %fd1012;
	// begin inline asm
	mov.b64 {%r996,%r997}, %fd1014;
	// end inline asm
	shfl.sync.down.b32	%r999|%p429, %r997, 2, 31, -1;
	shfl.sync.down.b32	%r998|%p430, %r996, 2, 31, -1;
	// begin inline asm
	mov.b64 %fd1015, {%r998,%r999};
	// end inline asm
	add.f64 	%fd1016, %fd1015, %fd1014;
	// begin inline asm
	mov.b64 {%r1000,%r1001}, %fd1016;
	// end inline asm
	shfl.sync.down.b32	%r1003|%p431, %r1001, 1, 31, -1;
	shfl.sync.down.b32	%r1002|%p432, %r1000, 1, 31, -1;
	// begin inline asm
	mov.b64 %fd1017, {%r1002,%r1003};
	// end inline asm
	add.f64 	%fd284, %fd1017, %fd1016;
	@%p422 bra 	$L__BB0_319;
	atom.shared.add.f64 	%fd1018, [%r94+8], %fd284;
$L__BB0_319:
	add.s32 	%r3557, %r3557, 2;
	setp.lt.s32 	%p433, %r3557, %r16;
	@%p433 bra 	$L__BB0_309;
$L__BB0_320:
	max.s32 	%r3548, %r16, %r3548;
$L__BB0_321:
	setp.le.s32 	%p434, %r188, %r3548;
	@%p434 bra 	$L__BB0_331;
$L__BB0_322:
	setp.ge.s64 	%p435, %rd90, %rd89;
	mov.f64 	%fd2561, 0d0000000000000000;
	@%p435 bra 	$L__BB0_328;
	mul.lo.s32 	%r1004, %r3548, %r189;
	cvt.s64.s32 	%rd150, %r1004;
	mov.f64 	%fd2561, 0d0000000000000000;
	mov.u64 	%rd1088, %rd90;
$L__BB0_324:
	or.b64  	%rd486, %rd1088, %rd3;
	and.b64  	%rd487, %rd486, -4294967296;
	setp.ne.s64 	%p436, %rd487, 0;
	@%p436 bra 	$L__BB0_326;
	cvt.u32.u64 	%r1005, %rd3;
	cvt.u32.u64 	%r1006, %rd1088;
	div.u32 	%r1007, %r1006, %r1005;
	mul.lo.s32 	%r1008, %r1007, %r1005;
	sub.s32 	%r1009, %r1006, %r1008;
	cvt.u64.u32 	%rd1089, %r1007;
	cvt.u64.u32 	%rd1090, %r1009;
	bra.uni 	$L__BB0_327;
$L__BB0_326:
	div.s64 	%rd1089, %rd1088, %rd3;
	mul.lo.s64 	%rd488, %rd1089, %rd3;
	sub.s64 	%rd1090, %rd1088, %rd488;
$L__BB0_327:
	cvt.u32.u64 	%r1011, %rd1090;
	shl.b64 	%rd490, %rd1089, 32;
	shr.s64 	%rd491, %rd490, 30;
	add.s64 	%rd489, %rd315, %rd491;
	// begin inline asm
	ld.global.nc.s32 %r1010, [%rd489];
	// end inline asm
	mad.lo.s32 	%r1012, %r1010, %r189, %r1011;
	cvt.s64.s32 	%rd492, %rd1089;
	mul.wide.s32 	%rd493, %r1012, 8;
	add.s64 	%rd494, %rd2, %rd493;
	add.s64 	%rd495, %rd1090, %rd150;
	mad.lo.s64 	%rd496, %rd492, %rd317, %rd495;
	ld.global.f64 	%fd1021, [%rd494];
	shl.b64 	%rd497, %rd496, 3;
	add.s64 	%rd498, %rd1, %rd497;
	ld.global.f64 	%fd1022, [%rd498];
	fma.rn.f64 	%fd2561, %fd1021, %fd1022, %fd2561;
	add.s64 	%rd1088, %rd1088, %rd4;
	setp.lt.s64 	%p437, %rd1088, %rd89;
	@%p437 bra 	$L__BB0_324;
$L__BB0_328:
	setp.ne.s32 	%p438, %r3, 0;
	// begin inline asm
	mov.b64 {%r1013,%r1014}, %fd2561;
	// end inline asm
	shfl.sync.down.b32	%r1016|%p439, %r1014, 16, 31, -1;
	shfl.sync.down.b32	%r1015|%p440, %r1013, 16, 31, -1;
	// begin inline asm
	mov.b64 %fd1024, {%r1015,%r1016};
	// end inline asm
	add.f64 	%fd1025, %fd1024, %fd2561;
	// begin inline asm
	mov.b64 {%r1017,%r1018}, %fd1025;
	// end inline asm
	shfl.sync.down.b32	%r1020|%p441, %r1018, 8, 31, -1;
	shfl.sync.down.b32	%r1019|%p442, %r1017, 8, 31, -1;
	// begin inline asm
	mov.b64 %fd1026, {%r1019,%r1020};
	// end inline asm
	add.f64 	%fd1027, %fd1026, %fd1025;
	// begin inline asm
	mov.b64 {%r1021,%r1022}, %fd1027;
	// end inline asm
	shfl.sync.down.b32	%r1024|%p443, %r1022, 4, 31, -1;
	shfl.sync.down.b32	%r1023|%p444, %r1021, 4, 31, -1;
	// begin inline asm
	mov.b64 %fd1028, {%r1023,%r1024};
	// end inline asm
	add.f64 	%fd1029, %fd1028, %fd1027;
	// begin inline asm
	mov.b64 {%r1025,%r1026}, %fd1029;
	// end inline asm
	shfl.sync.down.b32	%r1028|%p445, %r1026, 2, 31, -1;
	shfl.sync.down.b32	%r1027|%p446, %r1025, 2, 31, -1;
	// begin inline asm
	mov.b64 %fd1030, {%r1027,%r1028};
	// end inline asm
	add.f64 	%fd1031, %fd1030, %fd1029;
	// begin inline asm
	mov.b64 {%r1029,%r1030}, %fd1031;
	// end inline asm
	shfl.sync.down.b32	%r1032|%p447, %r1030, 1, 31, -1;
	shfl.sync.down.b32	%r1031|%p448, %r1029, 1, 31, -1;
	// begin inline asm
	mov.b64 %fd1032, {%r1031,%r1032};
	// end inline asm
	add.f64 	%fd288, %fd1032, %fd1031;
	@%p438 bra 	$L__BB0_330;
	shl.b32 	%r1033, %r3548, 3;
	mov.u32 	%r1034, sum_private;
	add.s32 	%r1035, %r1034, %r1033;
	atom.shared.add.f64 	%fd1033, [%r1035], %fd288;
$L__BB0_330:
	add.s32 	%r3548, %r3548, 1;
	setp.lt.s32 	%p449, %r3548, %r188;
	@%p449 bra 	$L__BB0_322;
$L__BB0_331:
	cvt.s64.s32 	%rd159, %r18;
	setp.ge.s32 	%p450, %r2, %r188;
	bar.sync 	0;
	@%p450 bra 	$L__BB0_334;
	cvt.s64.s32 	%rd499, %r188;
	mul.lo.s64 	%rd160, %rd159, %rd499;
	mov.u32 	%r3560, %r2;
$L__BB0_333:
	ld.param.f64 	%fd2414, [_Z17bsr_matvec_kerneliPKiS0_PKdS2_PdiilPKlS0_id_param_12];
	ld.param.u64 	%rd1034, [_Z17bsr_matvec_kerneliPKiS0_PKdS2_PdiilPKlS0_id_param_5];
	cvt.u32.u64 	%r1036, %rd4;
	cvt.s64.s32 	%rd500, %r3560;
	add.s64 	%rd501, %rd160, %rd500;
	cvta.to.global.u64 	%rd502, %rd1034;
	shl.b64 	%rd503, %rd501, 3;
	add.s64 	%rd504, %rd502, %rd503;
	shl.b32 	%r1037, %r3560, 3;
	mov.u32 	%r1038, sum_private;
	add.s32 	%r1039, %r1038, %r1037;
	ld.shared.f64 	%fd1034, [%r1039];
	mul.f64 	%fd1035, %fd2414, %fd1034;
	atom.global.add.f64 	%fd1036, [%rd504], %fd1035;
	add.s32 	%r3560, %r3560, %r1036;
	setp.lt.s32 	%p451, %r3560, %r188;
	@%p451 bra 	$L__BB0_333;
$L__BB0_334:
	setp.ge.s32 	%p452, %r3561, %r19;
	@%p452 bra 	$L__BB0_497;
$L__BB0_335:
	ld.param.u64 	%rd1032, [_Z17bsr_matvec_kerneliPKiS0_PKdS2_PdiilPKlS0_id_param_1];
	setp.ge.s32 	%p453, %r2, %r188;
	cvta.to.global.u64 	%rd505, %rd1032;
	mul.wide.s32 	%rd506, %r3561, 4;
	add.s64 	%rd507, %rd505, %rd506;
	ld.global.u32 	%r103, [%rd507];
	ld.global.u32 	%r104, [%rd507+4];
	bar.sync 	0;
	@%p453 bra 	$L__BB0_338;
	mov.u32 	%r3562, %r2;
$L__BB0_337:
	cvt.u32.u64 	%r1040, %rd4;
	shl.b32 	%r1041, %r3562, 3;
	mov.u32 	%r1042, sum_private;
	add.s32 	%r1043, %r1042, %r1041;
	mov.b64 	%rd508, 0;
	st.shared.u64 	[%r1043], %rd508;
	add.s32 	%r3562, %r3562, %r1040;
	setp.lt.s32 	%p454, %r3562, %r188;
	@%p454 bra 	$L__BB0_337;
$L__BB0_338:
	cvt.s64.s32 	%rd509, %r104;
	cvt.s64.s32 	%rd510, %r103;
	bar.sync 	0;
	mul.lo.s64 	%rd161, %rd509, %rd3;
	cvt.u64.u32 	%rd511, %r2;
	mad.lo.s64 	%rd162, %rd510, %rd3, %rd511;
	mov.b32 	%r3566, 0;
	@%p1 bra 	$L__BB0_363;
	mov.b32 	%r3563, 0;
$L__BB0_340:
	setp.ge.s64 	%p455, %rd162, %rd161;
	mov.f64 	%fd2570, 0d0000000000000000;
	mov.f64 	%fd2571, %fd2570;
	mov.f64 	%fd2572, %fd2570;
	mov.f64 	%fd2573, %fd2570;
	mov.f64 	%fd2574, %fd2570;
	mov.f64 	%fd2575, %fd2570;
	mov.f64 	%fd2576, %fd2570;
	mov.f64 	%fd2577, %fd2570;
	@%p455 bra 	$L__BB0_346;
	mul.lo.s32 	%r1046, %r3563, %r189;
	cvt.s64.s32 	%rd163, %r1046;
	mov.f64 	%fd2570, 0d0000000000000000;
	mov.u64 	%rd1091, %rd162;
$L__BB0_342:
	or.b64  	%rd512, %rd1091, %rd3;
	and.b64  	%rd513, %rd512, -4294967296;
	setp.ne.s64 	%p456, %rd513, 0;
	@%p456 bra 	$L__BB0_344;
	cvt.u32.u64 	%r1047, %rd3;
	cvt.u32.u64 	%r1048, %rd1091;
	div.u32 	%r1049, %r1048, %r1047;
	mul.lo.s32 	%r1050, %r1049, %r1047;
	sub.s32 	%r1051, %r1048, %r1050;
	cvt.u64.u32 	%rd1092, %r1049;
	cvt.u64.u32 	%rd1093, %r1051;
	bra.uni 	$L__BB0_345;
$L__BB0_344:
	div.s64 	%rd1092, %rd1091, %rd3;
	mul.lo.s64 	%rd514, %rd1092, %rd3;
	sub.s64 	%rd1093, %rd1091, %rd514;
$L__BB0_345:
	cvt.u32.u64 	%r1053, %rd1093;
	shl.b64 	%rd516, %rd1092, 32;
	shr.s64 	%rd517, %rd516, 30;
	add.s64 	%rd515, %rd315, %rd517;
	// begin inline asm
	ld.global.nc.s32 %r1052, [%rd515];
	// end inline asm
	mad.lo.s32 	%r1054, %r1052, %r189, %r1053;
	cvt.s64.s32 	%rd518, %rd1092;
	mul.wide.s32 	%rd519, %r1054, 8;
	add.s64 	%rd520, %rd2, %rd519;
	ld.global.f64 	%fd1039, [%rd520];
	add.s64 	%rd521, %rd1093, %rd163;
	mad.lo.s64 	%rd522, %rd518, %rd317, %rd521;
	shl.b64 	%rd523, %rd522, 3;
	add.s64 	%rd524, %rd1, %rd523;
	ld.global.f64 	%fd1040, [%rd524];
	fma.rn.f64 	%fd2577, %fd1039, %fd1040, %fd2577;
	shl.b64 	%rd525, %rd3, 3;
	add.s64 	%rd526, %rd524, %rd525;
	ld.global.f64 	%fd1041, [%rd526];
	fma.rn.f64 	%fd2576, %fd1039, %fd1041, %fd2576;
	mul.wide.s32 	%rd527, %r5, 8;
	add.s64 	%rd528, %rd524, %rd527;
	ld.global.f64 	%fd1042, [%rd528];
	fma.rn.f64 	%fd2575, %fd1039, %fd1042, %fd2575;
	mul.wide.s32 	%rd529, %r6, 8;
	add.s64 	%rd530, %rd524, %rd529;
	ld.global.f64 	%fd1043, [%rd530];
	fma.rn.f64 	%fd2574, %fd1039, %fd1043, %fd2574;
	mul.wide.s32 	%rd531, %r7, 8;
	add.s64 	%rd532, %rd524, %rd531;
	ld.global.f64 	%fd1044, [%rd532];
	fma.rn.f64 	%fd2573, %fd1039, %fd1044, %fd2573;
	mul.wide.s32 	%rd533, %r8, 8;
	add.s64 	%rd534, %rd524, %rd533;
	ld.global.f64 	%fd1045, [%rd534];
	fma.rn.f64 	%fd2572, %fd1039, %fd1045, %fd2572;
	mul.wide.s32 	%rd535, %r9, 8;
	add.s64 	%rd536, %rd524, %rd535;
	ld.global.f64 	%fd1046, [%rd536];
	fma.rn.f64 	%fd2571, %fd1039, %fd1046, %fd2571;
	mul.wide.s32 	%rd537, %r10, 8;
	add.s64 	%rd538, %rd524, %rd537;
	ld.global.f64 	%fd1047, [%rd538];
	fma.rn.f64 	%fd2570, %fd1039, %fd1047, %fd2570;
	add.s64 	%rd1091, %rd1091, %rd4;
	setp.lt.s64 	%p457, %rd1091, %rd161;
	@%p457 bra 	$L__BB0_342;
$L__BB0_346:
	setp.ne.s32 	%p458, %r3, 0;
	// begin inline asm
	mov.b64 {%r1055,%r1056}, %fd2577;
	// end inline asm
	shfl.sync.down.b32	%r1058|%p459, %r1056, 16, 31, -1;
	shfl.sync.down.b32	%r1057|%p460, %r1055, 16, 31, -1;
	// begin inline asm
	mov.b64 %fd1049, {%r1057,%r1058};
	// end inline asm
	add.f64 	%fd1050, %fd1049, %fd2577;
	// begin inline asm
	mov.b64 {%r1059,%r1060}, %fd1050;
	// end inline asm
	shfl.sync.down.b32	%r1062|%p461, %r1060, 8, 31, -1;
	shfl.sync.down.b32	%r1061|%p462, %r1059, 8, 31, -1;
	// begin inline asm
	mov.b64 %fd1051, {%r1061,%r1062};
	// end inline asm
	add.f64 	%fd1052, %fd1051, %fd1050;
	// begin inline asm
	mov.b64 {%r1063,%r1064}, %fd1052;
	// end inline asm
	shfl.sync.down.b32	%r1066|%p463, %r1064, 4, 31, -1;
	shfl.sync.down.b32	%r1065|%p464, %r1063, 4, 31, -1;
	// begin inline asm
	mov.b64 %fd1053, {%r1065,%r1066};
	// end inline asm
	add.f64 	%fd1054, %fd1053, %fd1052;
	// begin inline asm
	mov.b64 {%r1067,%r1068}, %fd1054;
	// end inline asm
	shfl.sync.down.b32	%r1070|%p465, %r1068, 2, 31, -1;
	shfl.sync.down.b32	%r1069|%p466, %r1067, 2, 31, -1;
	// begin inline asm
	mov.b64 %fd1055, {%r1069,%r1070};
	// end inline asm
	add.f64 	%fd1056, %fd1055, %fd1054;
	// begin inline asm
	mov.b64 {%r1071,%r1072}, %fd1056;
	// end inline asm
	shfl.sync.down.b32	%r1074|%p467, %r1072, 1, 31, -1;
	shfl.sync.down.b32	%r1073|%p468, %r1071, 1, 31, -1;
	// begin inline asm
	mov.b64 %fd1057, {%r1073,%r1074};
	// end inline asm
	add.f64 	%fd313, %fd1057, %fd1056;
	shl.b32 	%r1075, %r3563, 3;
	mov.u32 	%r1076, sum_private;
	add.s32 	%r108, %r1076, %r1075;
	@%p458 bra 	$L__BB0_348;
	atom.shared.add.f64 	%fd1058, [%r108], %fd313;
$L__BB0_348:
	setp.ne.s32 	%p469, %r3, 0;
	// begin inline asm
	mov.b64 {%r1077,%r1078}, %fd2576;
	// end inline asm
	shfl.sync.down.b32	%r1080|%p470, %r1078, 16, 31, -1;
	shfl.sync.down.b32	%r1079|%p471, %r1077, 16, 31, -1;
	// begin inline asm
	mov.b64 %fd1060, {%r1079,%r1080};
	// end inline asm
	add.f64 	%fd1061, %fd1060, %fd2576;
	// begin inline asm
	mov.b64 {%r1081,%r1082}, %fd1061;
	// end inline asm
	shfl.sync.down.b32	%r1084|%p472, %r1082, 8, 31, -1;
	shfl.sync.down.b32	%r1083|%p473, %r1081, 8, 31, -1;
	// begin inline asm
	mov.b64 %fd1062, {%r1083,%r1084};
	// end inline asm
	add.f64 	%fd1063, %fd1062, %fd1061;
	// begin inline asm
	mov.b64 {%r1085,%r1086}, %fd1063;
	// end inline asm
	shfl.sync.down.b32	%r1088|%p474, %r1086, 4, 31, -1;
	shfl.sync.down.b32	%r1087|%p475, %r1085, 4, 31, -1;
	// begin inline asm
	mov.b64 %fd1064, {%r1087,%r1088};
	// end inline asm
	add.f64 	%fd1065, %fd1064, %fd1063;
	// begin inline asm
	mov.b64 {%r1089,%r1090}, %fd1065;
	// end inline asm
	shfl.sync.down.b32	%r1092|%p476, %r1090, 2, 31, -1;
	shfl.sync.down.b32	%r1091|%p477, %r1089, 2, 31, -1;
	// begin inline asm
	mov.b64 %fd1066, {%r1091,%r1092};
	// end inline asm
	add.f64 	%fd1067, %fd1066, %fd1065;
	// begin inline asm
	mov.b64 {%r1093,%r1094}, %fd1067;
	// end inline asm
	shfl.sync.down.b32	%r1096|%p478, %r1094, 1, 31, -1;
	shfl.sync.down.b32	%r1095|%p479, %r1093, 1, 31, -1;
	// begin inline asm
	mov.b64 %fd1068, {%r1095,%r1096};
	// end inline asm
	add.f64 	%fd314, %fd1068, %fd1067;
	@%p469 bra 	$L__BB0_350;
	atom.shared.add.f64 	%fd1069, [%r108+8], %fd314;
$L__BB0_350:
	setp.ne.s32 	%p480, %r3, 0;
	// begin inline asm
	mov.b64 {%r1097,%r1098}, %fd2575;
	// end inline asm
	shfl.sync.down.b32	%r1100|%p481, %r1098, 16, 31, -1;
	shfl.sync.down.b32	%r1099|%p482, %r1097, 16, 31, -1;
	// begin inline asm
	mov.b64 %fd1071, {%r1099,%r1100};
	// end inline asm
	add.f64 	%fd1072, %fd1071, %fd2575;
	// begin inline asm
	mov.b64 {%r1101,%r1102}, %fd1072;
	// end inline asm
	shfl.sync.down.b32	%r1104|%p483, %r1102, 8, 31, -1;
	shfl.sync.down.b32	%r1103|%p484, %r1101, 8, 31, -1;
	// begin inline asm
	mov.b64 %fd1073, {%r1103,%r1104};
	// end inline asm
	add.f64 	%fd1074, %fd1073, %fd1072;
	// begin inline asm
	mov.b64 {%r1105,%r1106}, %fd1074;
	// end inline asm
	shfl.sync.down.b32	%r1108|%p485, %r1106, 4, 31, -1;
	shfl.sync.down.b32	%r1107|%p486, %r1105, 4, 31, -1;
	// begin inline asm
	mov.b64 %fd1075, {%r1107,%r1108};
	// end inline asm
	add.f64 	%fd1076, %fd1075, %fd1074;
	// begin inline asm
	mov.b64 {%r1109,%r1110}, %fd1076;
	// end inline asm
	shfl.sync.down.b32	%r1112|%p487, %r1110, 2, 31, -1;
	shfl.sync.down.b32	%r1111|%p488, %r1109, 2, 31, -1;
	// begin inline asm
	mov.b64 %fd1077, {%r1111,%r1112};
	// end inline asm
	add.f64 	%fd1078, %fd1077, %fd1076;
	// begin inline asm
	mov.b64 {%r1113,%r1114}, %fd1078;
	// end inline asm
	shfl.sync.down.b32	%r1116|%p489, %r1114, 1, 31, -1;
	shfl.sync.down.b32	%r1115|%p490, %r1113, 1, 31, -1;
	// begin inline asm
	mov.b64 %fd1079, {%r1115,%r1116};
	// end inline asm
	add.f64 	%fd315, %fd1079, %fd1078;
	@%p480 bra 	$L__BB0_352;
	atom.shared.add.f64 	%fd1080, [%r108+16], %fd315;
$L__BB0_352:
	setp.ne.s32 	%p491, %r3, 0;
	// begin inline asm
	mov.b64 {%r1117,%r1118}, %fd2574;
	// end inline asm
	shfl.sync.down.b32	%r1120|%p492, %r1118, 16, 31, -1;
	shfl.sync.down.b32	%r1119|%p493, %r1117, 16, 31, -1;
	// begin inline asm
	mov.b64 %fd1082, {%r1119,%r1120};
	// end inline asm
	add.f64 	%fd1083, %fd1082, %fd2574;
	// begin inline asm
	mov.b64 {%r1121,%r1122}, %fd1083;
	// end inline asm
	shfl.sync.down.b32	%r1124|%p494, %r1122, 8, 31, -1;
	shfl.sync.down.b32	%r1123|%p495, %r1121, 8, 31, -1;
	// begin inline asm
	mov.b64 %fd1084, {%r1123,%r1124};
	// end inline asm
	add.f64 	%fd1085, %fd1084, %fd1083;
	// begin inline asm
	mov.b64 {%r1125,%r1126}, %fd1085;
	// end inline asm
	shfl.sync.down.b32	%r1128|%p496, %r1126, 4, 31, -1;
	shfl.sync.down.b32	%r1127|%p497, %r1125, 4, 31, -1;
	// begin inline asm
	mov.b64 %fd1086, {%r1127,%r1128};
	// end inline asm
	add.f64 	%fd1087, %fd1086, %fd1085;
	// begin inline asm
	mov.b64 {%r1129,%r1130}, %fd1087;
	// end inline asm
	shfl.sync.down.b32	%r1132|%p498, %r1130, 2, 31, -1;
	shfl.sync.down.b32	%r1131|%p499, %r1129, 2, 31, -1;
	// begin inline asm
	mov.b64 %fd1088, {%r1131,%r1132};
	// end inline asm
	add.f64 	%fd1089, %fd1088, %fd1087;
	// begin inline asm
	mov.b64 {%r1133,%r1134}, %fd1089;
	// end inline asm
	shfl.sync.down.b32	%r1136|%p500, %r1134, 1, 31, -1;
	shfl.sync.down.b32	%r1135|%p501, %r1133, 1, 31, -1;
	// begin inline asm
	mov.b64 %fd1090, {%r1135,%r1136};
	// end inline asm
	add.f64 	%fd316, %fd1090, %fd1089;
	@%p491 bra 	$L__BB0_354;
	atom.shared.add.f64 	%fd1091, [%r108+24], %fd316;
$L__BB0_354:
	setp.ne.s32 	%p502, %r3, 0;
	// begin inline asm
	mov.b64 {%r1137,%r1138}, %fd2573;
	// end inline asm
	shfl.sync.down.b32	%r1140|%p503, %r1138, 16, 31, -1;
	shfl.sync.down.b32	%r1139|%p504, %r1137, 16, 31, -1;
	// begin inline asm
	mov.b64 %fd1093, {%r1139,%r1140};
	// end inline asm
	add.f64 	%fd1094, %fd1093, %fd2573;
	// begin inline asm
	mov.b64 {%r1141,%r1142}, %fd1094;
	// end inline asm
	shfl.sync.down.b32	%r1144|%p505, %r1142, 8, 31, -1;
	shfl.sync.down.b32	%r1143|%p506, %r1141, 8, 31, -1;
	// begin inline asm
	mov.b64 %fd1095, {%r1143,%r1144};
	// end inline asm
	add.f64 	%fd1096, %fd1095, %fd1094;
	// begin inline asm
	mov.b64 {%r1145,%r1146}, %fd1096;
	// end inline asm
	shfl.sync.down.b32	%r1148|%p507, %r1146, 4, 31, -1;
	shfl.sync.down.b32	%r1147|%p508, %r1145, 4, 31, -1;
	// begin inline asm
	mov.b64 %fd1097, {%r1147,%r1148};
	// end inline asm
	add.f64 	%fd1098, %fd1097, %fd1096;
	// begin inline asm
	mov.b64 {%r1149,%r1150}, %fd1098;
	// end inline asm
	shfl.sync.down.b32	%r1152|%p509, %r1150, 2, 31, -1;
	shfl.sync.down.b32	%r1151|%p510, %r1149, 2, 31, -1;
	// begin inline asm
	mov.b64 %fd1099, {%r1151,%r1152};
	// end inline asm
	add.f64 	%fd1100, %fd1099, %fd1098;
	// begin inline asm
	mov.b64 {%r1153,%r1154}, %fd1100;
	// end inline asm
	shfl.sync.down.b32	%r1156|%p511, %r1154, 1, 31, -1;
	shfl.sync.down.b32	%r1155|%p512, %r1153, 1, 31, -1;
	// begin inline asm
	mov.b64 %fd1101, {%r1155,%r1156};
	// end inline asm
	add.f64 	%fd317, %fd1101, %fd1100;
	@%p502 bra 	$L__BB0_356;
	atom.shared.add.f64 	%fd1102, [%r108+32], %fd317;
$L__BB0_356:
	setp.ne.s32 	%p513, %r3, 0;
	// begin inline asm
	mov.b64 {%r1157,%r1158}, %fd2572;
	// end inline asm
	shfl.sync.down.b32	%r1160|%p514, %r1158, 16, 31, -1;
	shfl.sync.down.b32	%r1159|%p515, %r1157, 16, 31, -1;
	// begin inline asm
	mov.b64 %fd1104, {%r1159,%r1160};
	// end inline asm
	add.f64 	%fd1105, %fd1104, %fd2572;
	// begin inline asm
	mov.b64 {%r1161,%r1162}, %fd1105;
	// end inline asm
	shfl.sync.down.b32	%r1164|%p516, %r1162, 8, 31, -1;
	shfl.sync.down.b32	%r1163|%p517, %r1161, 8, 31, -1;
	// begin inline asm
	mov.b64 %fd1106, {%r1163,%r1164};
	// end inline asm
	add.f64 	%fd1107, %fd1106, %fd1105;
	// begin inline asm
	mov.b64 {%r1165,%r1166}, %fd1107;
	// end inline asm
	shfl.sync.down.b32	%r1168|%p518, %r1166, 4, 31, -1;
	shfl.sync.down.b32	%r1167|%p519, %r1165, 4, 31, -1;
	// begin inline asm
	mov.b64 %fd1108, {%r1167,%r1168};
	// end inline asm
	add.f64 	%fd1109, %fd1108, %fd1107;
	// begin inline asm
	mov.b64 {%r1169,%r1170}, %fd1109;
	// end inline asm
	shfl.sync.down.b32	%r1172|%p520, %r1170, 2, 31, -1;
	shfl.sync.down.b32	%r1171|%p521, %r1169, 2, 31, -1;
	// begin inline asm
	mov.b64 %fd1110, {%r1171,%r1172};
	// end inline asm
	add.f64 	%fd1111, %fd1110, %fd1109;
	// begin inline asm
	mov.b64 {%r1173,%r1174}, %fd1111;
	// end inline asm
	shfl.sync.down.b32	%r1176|%p522, %r1174, 1, 31, -1;
	shfl.sync.down.b32	%r1175|%p523, %r1173, 1, 31, -1;
	// begin inline asm
	mov.b64 %fd1112, {%r1175,%r1176};
	// end inline asm
	add.f64 	%fd318, %fd1112, %fd1111;
	@%p513 bra 	$L__BB0_358;
	atom.shared.add.f64 	%fd1113, [%r108+40], %fd318;
$L__BB0_358:
	setp.ne.s32 	%p524, %r3, 0;
	// begin inline asm
	mov.b64 {%r1177,%r1178}, %fd2571;
	// end inline asm
	shfl.sync.down.b32	%r1180|%p525, %r1178, 16, 31, -1;
	shfl.sync.down.b32	%r1179|%p526, %r1177, 16, 31, -1;
	// begin inline asm
	mov.b64 %fd1115, {%r1179,%r1180};
	// end inline asm
	add.f64 	%fd1116, %fd1115, %fd2571;
	// begin inline asm
	mov.b64 {%r1181,%r1182}, %fd1116;
	// end inline asm
	shfl.sync.down.b32	%r1184|%p527, %r1182, 8, 31, -1;
	shfl.sync.down.b32	%r1183|%p528, %r1181, 8, 31, -1;
	// begin inline asm
	mov.b64 %fd1117, {%r1183,%r1184};
	// end inline asm
	add.f64 	%fd1118, %fd1117, %fd1116;
	// begin inline asm
	mov.b64 {%r1185,%r1186}, %fd1118;
	// end inline asm
	shfl.sync.down.b32	%r1188|%p529, %r1186, 4, 31, -1;
	shfl.sync.down.b32	%r1187|%p530, %r1185, 4, 31, -1;
	// begin inline asm
	mov.b64 %fd1119, {%r1187,%r1188};
	// end inline asm
	add.f64 	%fd1120, %fd1119, %fd1118;
	// begin inline asm
	mov.b64 {%r1189,%r1190}, %fd1120;
	// end inline asm
	shfl.sync.down.b32	%r1192|%p531, %r1190, 2, 31, -1;
	shfl.sync.down.b32	%r1191|%p532, %r1189, 2, 31, -1;
	// begin inline asm
	mov.b64 %fd1121, {%r1191,%r1192};
	// end inline asm
	add.f64 	%fd1122, %fd1121, %fd1120;
	// begin inline asm
	mov.b64 {%r1193,%r1194}, %fd1122;
	// end inline asm
	shfl.sync.down.b32	%r1196|%p533, %r1194, 1, 31, -1;
	shfl.sync.down.b32	%r1195|%p534, %r1193, 1, 31, -1;
	// begin inline asm
	mov.b64 %fd1123, {%r1195,%r1196};
	// end inline asm
	add.f64 	%fd319, %fd1123, %fd1122;
	@%p524 bra 	$L__BB0_360;
	atom.shared.add.f64 	%fd1124, [%r108+48], %fd319;
$L__BB0_360:
	setp.ne.s32 	%p535, %r3, 0;
	// begin inline asm
	mov.b64 {%r1197,%r1198}, %fd2570;
	// end inline asm
	shfl.sync.down.b32	%r1200|%p536, %r1198, 16, 31, -1;
	shfl.sync.down.b32	%r1199|%p537, %r1197, 16, 31, -1;
	// begin inline asm
	mov.b64 %fd1126, {%r1199,%r1200};
	// end inline asm
	add.f64 	%fd1127, %fd1126, %fd2570;
	// begin inline asm
	mov.b64 {%r1201,%r1202}, %fd1127;
	// end inline asm
	shfl.sync.down.b32	%r1204|%p538, %r1202, 8, 31, -1;
	shfl.sync.down.b32	%r1203|%p539, %r1201, 8, 31, -1;
	// begin inline asm
	mov.b64 %fd1128, {%r1203,%r1204};
	// end inline asm
	add.f64 	%fd1129, %fd1128, %fd1127;
	// begin inline asm
	mov.b64 {%r1205,%r1206}, %fd1129;
	// end inline asm
	shfl.sync.down.b32	%r1208|%p540, %r1206, 4, 31, -1;
	shfl.sync.down.b32	%r1207|%p541, %r1205, 4, 31, -1;
	// begin inline asm
	mov.b64 %fd1130, {%r1207,%r1208};
	// end inline asm
	add.f64 	%fd1131, %fd1130, %fd1129;
	// begin inline asm
	mov.b64 {%r1209,%r1210}, %fd1131;
	// end inline asm
	shfl.sync.down.b32	%r1212|%p542, %r1210, 2, 31, -1;
	shfl.sync.down.b32	%r1211|%p543, %r1209, 2, 31, -1;
	// begin inline asm
	mov.b64 %fd1132, {%r1211,%r1212};
	// end inline asm
	add.f64 	%fd1133, %fd1132, %fd1131;
	// begin inline asm
	mov.b64 {%r1213,%r1214}, %fd1133;
	// end inline asm
	shfl.sync.down.b32	%r1216|%p544, %r1214, 1, 31, -1;
	shfl.sync.down.b32	%r1215|%p545, %r1213, 1, 31, -1;
	// begin inline asm
	mov.b64 %fd1134, {%r1215,%r1216};
	// end inline asm
	add.f64 	%fd320, %fd1134, %fd1133;
	@%p535 bra 	$L__BB0_362;
	atom.shared.add.f64 	%fd1135, [%r108+56], %fd320;
$L__BB0_362:
	add.s32 	%r3563, %r3563, 8;
	setp.lt.u32 	%p546, %r3563, %r4;
	mov.u32 	%r3566, %r4;
	@%p546 bra 	$L__BB0_340;
$L__BB0_363:
	sub.s32 	%r1217, %r188, %r3566;
	setp.lt.s32 	%p547, %r1217, 7;
	@%p547 bra 	$L__BB0_388;
	setp.ge.s32 	%p548, %r3566, %r11;
	@%p548 bra 	$L__BB0_387;
	mov.u32 	%r3565, %r3566;
$L__BB0_366:
	setp.ge.s64 	%p549, %rd162, %rd161;
	mov.f64 	%fd2585, 0d0000000000000000;
	mov.f64 	%fd2586, %fd2585;
	mov.f64 	%fd2587, %fd2585;
	mov.f64 	%fd2588, %fd2585;
	mov.f64 	%fd2589, %fd2585;
	mov.f64 	%fd2590, %fd2585;
	mov.f64 	%fd2591, %fd2585;
	@%p549 bra 	$L__BB0_372;
	mul.lo.s32 	%r1218, %r3565, %r189;
	cvt.s64.s32 	%rd172, %r1218;
	mov.f64 	%fd2585, 0d0000000000000000;
	mov.u64 	%rd1094, %rd162;
$L__BB0_368:
	or.b64  	%rd539, %rd1094, %rd3;
	and.b64  	%rd540, %rd539, -4294967296;
	setp.ne.s64 	%p550, %rd540, 0;
	@%p550 bra 	$L__BB0_370;
	cvt.u32.u64 	%r1219, %rd3;
	cvt.u32.u64 	%r1220, %rd1094;
	div.u32 	%r1221, %r1220, %r1219;
	mul.lo.s32 	%r1222, %r1221, %r1219;
	sub.s32 	%r1223, %r1220, %r1222;
	cvt.u64.u32 	%rd1095, %r1221;
	cvt.u64.u32 	%rd1096, %r1223;
	bra.uni 	$L__BB0_371;
$L__BB0_370:
	div.s64 	%rd1095, %rd1094, %rd3;
	mul.lo.s64 	%rd541, %rd1095, %rd3;
	sub.s64 	%rd1096, %rd1094, %rd541;
$L__BB0_371:
	cvt.u32.u64 	%r1225, %rd1096;
	shl.b64 	%rd543, %rd1095, 32;
	shr.s64 	%rd544, %rd543, 30;
	add.s64 	%rd542, %rd315, %rd544;
	// begin inline asm
	ld.global.nc.s32 %r1224, [%rd542];
	// end inline asm
	mad.lo.s32 	%r1226, %r1224, %r189, %r1225;
	cvt.s64.s32 	%rd545, %rd1095;
	mul.wide.s32 	%rd546, %r1226, 8;
	add.s64 	%rd547, %rd2, %rd546;
	ld.global.f64 	%fd1138, [%rd547];
	add.s64 	%rd548, %rd1096, %rd172;
	mad.lo.s64 	%rd549, %rd545, %rd317, %rd548;
	shl.b64 	%rd550, %rd549, 3;
	add.s64 	%rd551, %rd1, %rd550;
	ld.global.f64 	%fd1139, [%rd551];
	fma.rn.f64 	%fd2591, %fd1138, %fd1139, %fd2591;
	shl.b64 	%rd552, %rd3, 3;
	add.s64 	%rd553, %rd551, %rd552;
	ld.global.f64 	%fd1140, [%rd553];
	fma.rn.f64 	%fd2590, %fd1138, %fd1140, %fd2590;
	mul.wide.s32 	%rd554, %r5, 8;
	add.s64 	%rd555, %rd551, %rd554;
	ld.global.f64 	%fd1141, [%rd555];
	fma.rn.f64 	%fd2589, %fd1138, %fd1141, %fd2589;
	mul.wide.s32 	%rd556, %r6, 8;
	add.s64 	%rd557, %rd551, %rd556;
	ld.global.f64 	%fd1142, [%rd557];
	fma.rn.f64 	%fd2588, %fd1138, %fd1142, %fd2588;
	mul.wide.s32 	%rd558, %r7, 8;
	add.s64 	%rd559, %rd551, %rd558;
	ld.global.f64 	%fd1143, [%rd559];
	fma.rn.f64 	%fd2587, %fd1138, %fd1143, %fd2587;
	mul.wide.s32 	%rd560, %r8, 8;
	add.s64 	%rd561, %rd551, %rd560;
	ld.global.f64 	%fd1144, [%rd561];
	fma.rn.f64 	%fd2586, %fd1138, %fd1144, %fd2586;
	mul.wide.s32 	%rd562, %r9, 8;
	add.s64 	%rd563, %rd551, %rd562;
	ld.global.f64 	%fd1145, [%rd563];
	fma.rn.f64 	%fd2585, %fd1138, %fd1145, %fd2585;
	add.s64 	%rd1094, %rd1094, %rd4;
	setp.lt.s64 	%p551, %rd1094, %rd161;
	@%p551 bra 	$L__BB0_368;
$L__BB0_372:
	setp.ne.s32 	%p552, %r3, 0;
	// begin inline asm
	mov.b64 {%r1227,%r1228}, %fd2591;
	// end inline asm
	shfl.sync.down.b32	%r1230|%p553, %r1228, 16, 31, -1;
	shfl.sync.down.b32	%r1229|%p554, %r1227, 16, 31, -1;
	// begin inline asm
	mov.b64 %fd1147, {%r1229,%r1230};
	// end inline asm
	add.f64 	%fd1148, %fd1147, %fd2591;
	// begin inline asm
	mov.b64 {%r1231,%r1232}, %fd1148;
	// end inline asm
	shfl.sync.down.b32	%r1234|%p555, %r1232, 8, 31, -1;
	shfl.sync.down.b32	%r1233|%p556, %r1231, 8, 31, -1;
	// begin inline asm
	mov.b64 %fd1149, {%r1233,%r1234};
	// end inline asm
	add.f64 	%fd1150, %fd1149, %fd1148;
	// begin inline asm
	mov.b64 {%r1235,%r1236}, %fd1150;
	// end inline asm
	shfl.sync.down.b32	%r1238|%p557, %r1236, 4, 31, -1;
	shfl.sync.down.b32	%r1237|%p558, %r1235, 4, 31, -1;
	// begin inline asm
	mov.b64 %fd1151, {%r1237,%r1238};
	// end inline asm
	add.f64 	%fd1152, %fd1151, %fd1150;
	// begin inline asm
	mov.b64 {%r1239,%r1240}, %fd1152;
	// end inline asm
	shfl.sync.down.b32	%r1242|%p559, %r1240, 2, 31, -1;
	shfl.sync.down.b32	%r1241|%p560, %r1239, 2, 31, -1;
	// begin inline asm
	mov.b64 %fd1153, {%r1241,%r1242};
	// end inline asm
	add.f64 	%fd1154, %fd1153, %fd1152;
	// begin inline asm
	mov.b64 {%r1243,%r1244}, %fd1154;
	// end inline asm
	shfl.sync.down.b32	%r1246|%p561, %r1244, 1, 31, -1;
	shfl.sync.down.b32	%r1245|%p562, %r1243, 1, 31, -1;
	// begin inline asm
	mov.b64 %fd1155, {%r1245,%r1246};
	// end inline asm
	add.f64 	%fd342, %fd1155, %fd1154;
	shl.b32 	%r1247, %r3565, 3;
	mov.u32 	%r1248, sum_private;
	add.s32 	%r112, %r1248, %r1247;
	@%p552 bra 	$L__BB0_374;
	atom.shared.add.f64 	%fd1156, [%r112], %fd342;
$L__BB0_374:
	setp.ne.s32 	%p563, %r3, 0;
	// begin inline asm
	mov.b64 {%r1249,%r1250}, %fd2590;
	// end inline asm
	shfl.sync.down.b32	%r1252|%p564, %r1250, 16, 31, -1;
	shfl.sync.down.b32	%r1251|%p565, %r1249, 16, 31, -1;
	// begin inline asm
	mov.b64 %fd1158, {%r1251,%r1252};
	// end inline asm
	add.f64 	%fd1159, %fd1158, %fd2590;
	// begin inline asm
	mov.b64 {%r1253,%r1254}, %fd1159;
	// end inline asm
	shfl.sync.down.b32	%r1256|%p566, %r1254, 8, 31, -1;
	shfl.sync.down.b32	%r1255|%p567, %r1253, 8, 31, -1;
	// begin inline asm
	mov.b64 %fd1160, {%r1255,%r1256};
	// end inline asm
	add.f64 	%fd1161, %fd1160, %fd1159;
	// begin inline asm
	mov.b64 {%r1257,%r1258}, %fd1161;
	// end inline asm
	shfl.sync.down.b32	%r1260|%p568, %r1258, 4, 31, -1;
	shfl.sync.down.b32	%r1259|%p569, %r1257, 4, 31, -1;
	// begin inline asm
	mov.b64 %fd1162, {%r1259,%r1260};
	// end inline asm
	add.f64 	%fd1163, %fd1162, %fd1161;
	// begin inline asm
	mov.b64 {%r1261,%r1262}, %fd1163;
	// end inline asm
	shfl.sync.down.b32	%r1264|%p570, %r1262, 2, 31, -1;
	shfl.sync.down.b32	%r1263|%p571, %r1261, 2, 31, -1;
	// begin inline asm
	mov.b64 %fd1164, {%r1263,%r1264};
	// end inline asm
	add.f64 	%fd1165, %fd1164, %fd1163;
	// begin inline asm
	mov.b64 {%r1265,%r1266}, %fd1165;
	// end inline asm
	shfl.sync.down.b32	%r1268|%p572, %r1266, 1, 31, -1;
	shfl.sync.down.b32	%r1267|%p573, %r1265, 1, 31, -1;
	// begin inline asm
	mov.b64 %fd1166, {%r1267,%r1268};
	// end inline asm
	add.f64 	%fd343, %fd1166, %fd1165;
	@%p563 bra 	$L__BB0_376;
	atom.shared.add.f64 	%fd1167, [%r112+8], %fd343;
$L__BB0_376:
	setp.ne.s32 	%p574, %r3, 0;
	// begin inline asm
	mov.b64 {%r1269,%r1270}, %fd2589;
	// end inline asm
	shfl.sync.down.b32	%r1272|%p575, %r1270, 16, 31, -1;
	shfl.sync.down.b32	%r1271|%p576, %r1269, 16, 31, -1;
	// begin inline asm
	mov.b64 %fd1169, {%r1271,%r1272};
	// end inline asm
	add.f64 	%fd1170, %fd1169, %fd2589;
	// begin inline asm
	mov.b64 {%r1273,%r1274}, %fd1170;
	// end inline asm
	shfl.sync.down.b32	%r1276|%p577, %r1274, 8, 31, -1;
	shfl.sync.down.b32	%r1275|%p578, %r1273, 8, 31, -1;
	// begin inline asm
	mov.b64 %fd1171, {%r1275,%r1276};
	// end inline asm
	add.f64 	%fd1172, %fd1171, %fd1170;
	// begin inline asm
	mov.b64 {%r1277,%r1278}, %fd1172;
	// end inline asm
	shfl.sync.down.b32	%r1280|%p579, %r1278, 4, 31, -1;
	shfl.sync.down.b32	%r1279|%p580, %r1277, 4, 31, -1;
	// begin inline asm
	mov.b64 %fd1173, {%r1279,%r1280};
	// end inline asm
	add.f64 	%fd1174, %fd1173, %fd1172;
	// begin inline asm
	mov.b64 {%r1281,%r1282}, %fd1174;
	// end inline asm
	shfl.sync.down.b32	%r1284|%p581, %r1282, 2, 31, -1;
	shfl.sync.down.b32	%r1283|%p582, %r1281, 2, 31, -1;
	// begin inline asm
	mov.b64 %fd1175, {%r1283,%r1284};
	// end inline asm
	add.f64 	%fd1176, %fd1175, %fd1174;
	// begin inline asm
	mov.b64 {%r1285,%r1286}, %fd1176;
	// end inline asm
	shfl.sync.down.b32	%r1288|%p583, %r1286, 1, 31, -1;
	shfl.sync.down.b32	%r1287|%p584, %r1285, 1, 31, -1;
	// begin inline asm
	mov.b64 %fd1177, {%r1287,%r1288};
	// end inline asm
	add.f64 	%fd344, %fd1177, %fd1176;
	@%p574 bra 	$L__BB0_378;
	atom.shared.add.f64 	%fd1178, [%r112+16], %fd344;
$L__BB0_378:
	setp.ne.s32 	%p585, %r3, 0;
	// begin inline asm
	mov.b64 {%r1289,%r1290}, %fd2588;
	// end inline asm
	shfl.sync.down.b32	%r1292|%p586, %r1290, 16, 31, -1;
	shfl.sync.down.b32	%r1291|%p587, %r1289, 16, 31, -1;
	// begin inline asm
	mov.b64 %fd1180, {%r1291,%r1292};
	// end inline asm
	add.f64 	%fd1181, %fd1180, %fd2588;
	// begin inline asm
	mov.b64 {%r1293,%r1294}, %fd1181;
	// end inline asm
	shfl.sync.down.b32	%r1296|%p588, %r1294, 8, 31, -1;
	shfl.sync.down.b32	%r1295|%p589, %r1293, 8, 31, -1;
	// begin inline asm
	mov.b64 %fd1182, {%r1295,%r1296};
	// end inline asm
	add.f64 	%fd1183, %fd1182, %fd1181;
	// begin inline asm
	mov.b64 {%r1297,%r1298}, %fd1183;
	// end inline asm
	shfl.sync.down.b32	%r1300|%p590, %r1298, 4, 31, -1;
	shfl.sync.down.b32	%r1299|%p591, %r1297, 4, 31, -1;
	// begin inline asm
	mov.b64 %fd1184, {%r1299,%r1300};
	// end inline asm
	add.f64 	%fd1185, %fd1184, %fd1183;
	// begin inline asm
	mov.b64 {%r1301,%r1302}, %fd1185;
	// end inline asm
	shfl.sync.down.b32	%r1304|%p592, %r1302, 2, 31, -1;
	shfl.sync.down.b32	%r1303|%p593, %r1301, 2, 31, -1;
	// begin inline asm
	mov.b64 %fd1186, {%r1303,%r1304};
	// end inline asm
	add.f64 	%fd1187, %fd1186, %fd1185;
	// begin inline asm
	mov.b64 {%r1305,%r1306}, %fd1187;
	// end inline asm
	shfl.sync.down.b32	%r1308|%p594, %r1306, 1, 31, -1;
	shfl.sync.down.b32	%r1307|%p595, %r1305, 1, 31, -1;
	// begin inline asm
	mov.b64 %fd1188, {%r1307,%r1308};
	// end inline asm
	add.f64 	%fd345, %fd1188, %fd1187;
	@%p585 bra 	$L__BB0_380;
	atom.shared.add.f64 	%fd1189, [%r112+24], %fd345;
$L__BB0_380:
	setp.ne.s32 	%p596, %r3, 0;
	// begin inline asm
	mov.b64 {%r1309,%r1310}, %fd2587;
	// end inline asm
	shfl.sync.down.b32	%r1312|%p597, %r1310, 16, 31, -1;
	shfl.sync.down.b32	%r1311|%p598, %r1309, 16, 31, -1;
	// begin inline asm
	mov.b64 %fd1191, {%r1311,%r1312};
	// end inline asm
	add.f64 	%fd1192, %fd1191, %fd2587;
	// begin inline asm
	mov.b64 {%r1313,%r1314}, %fd1192;
	// end inline asm
	shfl.sync.down.b32	%r1316|%p599, %r1314, 8, 31, -1;
	shfl.sync.down.b32	%r1315|%p600, %r1313, 8, 31, -1;
	// begin inline asm
	mov.b64 %fd1193, {%r1315,%r1316};
	// end inline asm
	add.f64 	%fd1194, %fd1193, %fd1192;
	// begin inline asm
	mov.b64 {%r1317,%r1318}, %fd1194;
	// end inline asm
	shfl.sync.down.b32	%r1320|%p601, %r1318, 4, 31, -1;
	shfl.sync.down.b32	%r1319|%p602, %r1317, 4, 31, -1;
	// begin inline asm
	mov.b64 %fd1195, {%r1319,%r1320};
	// end inline asm
	add.f64 	%fd1196, %fd1195, %fd1194;
	// begin inline asm
	mov.b64 {%r1321,%r1322}, %fd1196;
	// end inline asm
	shfl.sync.down.b32	%r1324|%p603, %r1322, 2, 31, -1;
	shfl.sync.down.b32	%r1323|%p604, %r1321, 2, 31, -1;
	// begin inline asm
	mov.b64 %fd1197, {%r1323,%r1324};
	// end inline asm
	add.f64 	%fd1198, %fd1197, %fd1196;
	// begin inline asm
	mov.b64 {%r1325,%r1326}, %fd1198;
	// end inline asm
	shfl.sync.down.b32	%r1328|%p605, %r1326, 1, 31, -1;
	shfl.sync.down.b32	%r1327|%p606, %r1325, 1, 31, -1;
	// begin inline asm
	mov.b64 %fd1199, {%r1327,%r1328};
	// end inline asm
	add.f64 	%fd346, %fd1199, %fd1198;
	@%p596 bra 	$L__BB0_382;
	atom.shared.add.f64 	%fd1200, [%r112+32], %fd346;
$L__BB0_382:
	setp.ne.s32 	%p607, %r3, 0;
	// begin inline asm
	mov.b64 {%r1329,%r1330}, %fd2586;
	// end inline asm
	shfl.sync.down.b32	%r1332|%p608, %r1330, 16, 31, -1;
	shfl.sync.down.b32	%r1331|%p609, %r1329, 16, 31, -1;
	// begin inline asm
	mov.b64 %fd1202, {%r1331,%r1332};
	// end inline asm
	add.f64 	%fd1203, %fd1202, %fd2586;
	// begin inline asm
	mov.b64 {%r1333,%r1334}, %fd1203;
	// end inline asm
	shfl.sync.down.b32	%r1336|%p610, %r1334, 8, 31, -1;
	shfl.sync.down.b32	%r1335|%p611, %r1333, 8, 31, -1;
	// begin inline asm
	mov.b64 %fd1204, {%r1335,%r1336};
	// end inline asm
	add.f64 	%fd1205, %fd1204, %fd1203;
	// begin inline asm
	mov.b64 {%r1337,%r1338}, %fd1205;
	// end inline asm
	shfl.sync.down.b32	%r1340|%p612, %r1338, 4, 31, -1;
	shfl.sync.down.b32	%r1339|%p613, %r1337, 4, 31, -1;
	// begin inline asm
	mov.b64 %fd1206, {%r1339,%r1340};
	// end inline asm
	add.f64 	%fd1207, %fd1206, %fd1205;
	// begin inline asm
	mov.b64 {%r1341,%r1342}, %fd1207;
	// end inline asm
	shfl.sync.down.b32	%r1344|%p614, %r1342, 2, 31, -1;
	shfl.sync.down.b32	%r1343|%p615, %r1341, 2, 31, -1;
	// begin inline asm
	mov.b64 %fd1208, {%r1343,%r1344};
	// end inline asm
	add.f64 	%fd1209, %fd1208, %fd1207;
	// begin inline asm
	mov.b64 {%r1345,%r1346}, %fd1209;
	// end inline asm
	shfl.sync.down.b32	%r1348|%p616, %r1346, 1, 31, -1;
	shfl.sync.down.b32	%r1347|%p617, %r1345, 1, 31, -1;
	// begin inline asm
	mov.b64 %fd1210, {%r1347,%r1348};
	// end inline asm
	add.f64 	%fd347, %fd1210, %fd1209;
	@%p607 bra 	$L__BB0_384;
	atom.shared.add.f64 	%fd1211, [%r112+40], %fd347;
$L__BB0_384:
	setp.ne.s32 	%p618, %r3, 0;
	// begin inline asm
	mov.b64 {%r1349,%r1350}, %fd2585;
	// end inline asm
	shfl.sync.down.b32	%r1352|%p619, %r1350, 16, 31, -1;
	shfl.sync.down.b32	%r1351|%p620, %r1349, 16, 31, -1;
	// begin inline asm
	mov.b64 %fd1213, {%r1351,%r1352};
	// end inline asm
	add.f64 	%fd1214, %fd1213, %fd2585;
	// begin inline asm
	mov.b64 {%r1353,%r1354}, %fd1214;
	// end inline asm
	shfl.sync.down.b32	%r1356|%p621, %r1354, 8, 31, -1;
	shfl.sync.down.b32	%r1355|%p622, %r1353, 8, 31, -1;
	// begin inline asm
	mov.b64 %fd1215, {%r1355,%r1356};
	// end inline asm
	add.f64 	%fd1216, %fd1215, %fd1214;
	// begin inline asm
	mov.b64 {%r1357,%r1358}, %fd1216;
	// end inline asm
	shfl.sync.down.b32	%r1360|%p623, %r1358, 4, 31, -1;
	shfl.sync.down.b32	%r1359|%p624, %r1357, 4, 31, -1;
	// begin inline asm
	mov.b64 %fd1217, {%r1359,%r1360};
	// end inline asm
	add.f64 	%fd1218, %fd1217, %fd1216;
	// begin inline asm
	mov.b64 {%r1361,%r1362}, %fd1218;
	// end inline asm
	shfl.sync.down.b32	%r1364|%p625, %r1362, 2, 31, -1;
	shfl.sync.down.b32	%r1363|%p626, %r1361, 2, 31, -1;
	// begin inline asm
	mov.b64 %fd1219, {%r1363,%r1364};
	// end inline asm
	add.f64 	%fd1220, %fd1219, %fd1218;
	// begin inline asm
	mov.b64 {%r1365,%r1366}, %fd1220;
	// end inline asm
	shfl.sync.down.b32	%r1368|%p627, %r1366, 1, 31, -1;
	shfl.sync.down.b32	%r1367|%p628, %r1365, 1, 31, -1;
	// begin inline asm
	mov.b64 %fd1221, {%r1367,%r1368};
	// end inline asm
	add.f64 	%fd348, %fd1221, %fd1220;
	@%p618 bra 	$L__BB0_386;
	atom.shared.add.f64 	%fd1222, [%r112+48], %fd348;
$L__BB0_386:
	add.s32 	%r3565, %r3565, 7;
	setp.lt.s32 	%p629, %r3565, %r11;
	@%p629 bra 	$L__BB0_366;
$L__BB0_387:
	max.s32 	%r3566, %r11, %r3566;
$L__BB0_388:
	sub.s32 	%r1369, %r188, %r3566;
	setp.lt.s32 	%p630, %r1369, 6;
	@%p630 bra 	$L__BB0_411;
	setp.ge.s32 	%p631, %r3566, %r12;
	@%p631 bra 	$L__BB0_410;
	mov.u32 	%r3567, %r3566;
$L__BB0_391:
	setp.ge.s64 	%p632, %rd162, %rd161;
	mov.f64 	%fd2598, 0d0000000000000000;
	mov.f64 	%fd2599, %fd2598;
	mov.f64 	%fd2600, %fd2598;
	mov.f64 	%fd2601, %fd2598;
	mov.f64 	%fd2602, %fd2598;
	mov.f64 	%fd2603, %fd2598;
	@%p632 bra 	$L__BB0_397;
	mul.lo.s32 	%r1370, %r3567, %r189;
	cvt.s64.s32 	%rd181, %r1370;
	mov.f64 	%fd2598, 0d0000000000000000;
	mov.u64 	%rd1097, %rd162;
$L__BB0_393:
	or.b64  	%rd564, %rd1097, %rd3;
	and.b64  	%rd565, %rd564, -4294967296;
	setp.ne.s64 	%p633, %rd565, 0;
	@%p633 bra 	$L__BB0_395;
	cvt.u32.u64 	%r1371, %rd3;
	cvt.u32.u64 	%r1372, %rd1097;
	div.u32 	%r1373, %r1372, %r1371;
	mul.lo.s32 	%r1374, %r1373, %r1371;
	sub.s32 	%r1375, %r1372, %r1374;
	cvt.u64.u32 	%rd1098, %r1373;
	cvt.u64.u32 	%rd1099, %r1375;
	bra.uni 	$L__BB0_396;
$L__BB0_395:
	div.s64 	%rd1098, %rd1097, %rd3;
	mul.lo.s64 	%rd566, %rd1098, %rd3;
	sub.s64 	%rd1099, %rd1097, %rd566;
$L__BB0_396:
	cvt.u32.u64 	%r1377, %rd1099;
	shl.b64 	%rd568, %rd1098, 32;
	shr.s64 	%rd569, %rd568, 30;
	add.s64 	%rd567, %rd315, %rd569;
	// begin inline asm
	ld.global.nc.s32 %r1376, [%rd567];
	// end inline asm
	mad.lo.s32 	%r1378, %r1376, %r189, %r1377;
	cvt.s64.s32 	%rd570, %rd1098;
	mul.wide.s32 	%rd571, %r1378, 8;
	add.s64 	%rd572, %rd2, %rd571;
	ld.global.f64 	%fd1225, [%rd572];
	add.s64 	%rd573, %rd1099, %rd181;
	mad.lo.s64 	%rd574, %rd570, %rd317, %rd573;
	shl.b64 	%rd575, %rd574, 3;
	add.s64 	%rd576, %rd1, %rd575;
	ld.global.f64 	%fd1226, [%rd576];
	fma.rn.f64 	%fd2603, %fd1225, %fd1226, %fd2603;
	shl.b64 	%rd577, %rd3, 3;
	add.s64 	%rd578, %rd576, %rd577;
	ld.global.f64 	%fd1227, [%rd578];
	fma.rn.f64 	%fd2602, %fd1225, %fd1227, %fd2602;
	mul.wide.s32 	%rd579, %r5, 8;
	add.s64 	%rd580, %rd576, %rd579;
	ld.global.f64 	%fd1228, [%rd580];
	fma.rn.f64 	%fd2601, %fd1225, %fd1228, %fd2601;
	mul.wide.s32 	%rd581, %r6, 8;
	add.s64 	%rd582, %rd576, %rd581;
	ld.global.f64 	%fd1229, [%rd582];
	fma.rn.f64 	%fd2600, %fd1225, %fd1229, %fd2600;
	mul.wide.s32 	%rd583, %r7, 8;
	add.s64 	%rd584, %rd576, %rd583;
	ld.global.f64 	%fd1230, [%rd584];
	fma.rn.f64 	%fd2599, %fd1225, %fd1230, %fd2599;
	mul.wide.s32 	%rd585, %r8, 8;
	add.s64 	%rd586, %rd576, %rd585;
	ld.global.f64 	%fd1231, [%rd586];
	fma.rn.f64 	%fd2598, %fd1225, %fd1231, %fd2598;
	add.s64 	%rd1097, %rd1097, %rd4;
	setp.lt.s64 	%p634, %rd1097, %rd161;
	@%p634 bra 	$L__BB0_393;
$L__BB0_397:
	setp.ne.s32 	%p635, %r3, 0;
	// begin inline asm
	mov.b64 {%r1379,%r1380}, %fd2603;
	// end inline asm
	shfl.sync.down.b32	%r1382|%p636, %r1380, 16, 31, -1;
	shfl.sync.down.b32	%r1381|%p637, %r1379, 16, 31, -1;
	// begin inline asm
	mov.b64 %fd1233, {%r1381,%r1382};
	// end inline asm
	add.f64 	%fd1234, %fd1233, %fd2603;
	// begin inline asm
	mov.b64 {%r1383,%r1384}, %fd1234;
	// end inline asm
	shfl.sync.down.b32	%r1386|%p638, %r1384, 8, 31, -1;
	shfl.sync.down.b32	%r1385|%p639, %r1383, 8, 31, -1;
	// begin inline asm
	mov.b64 %fd1235, {%r1385,%r1386};
	// end inline asm
	add.f64 	%fd1236, %fd1235, %fd1234;
	// begin inline asm
	mov.b64 {%r1387,%r1388}, %fd1236;
	// end inline asm
	shfl.sync.down.b32	%r1390|%p640, %r1388, 4, 31, -1;
	shfl.sync.down.b32	%r1389|%p641, %r1387, 4, 31, -1;
	// begin inline asm
	mov.b64 %fd1237, {%r1389,%r1390};
	// end inline asm
	add.f64 	%fd1238, %fd1237, %fd1236;
	// begin inline asm
	mov.b64 {%r1391,%r1392}, %fd1238;
	// end inline asm
	shfl.sync.down.b32	%r1394|%p642, %r1392, 2, 31, -1;
	shfl.sync.down.b32	%r1393|%p643, %r1391, 2, 31, -1;
	// begin inline asm
	mov.b64 %fd1239, {%r1393,%r1394};
	// end inline asm
	add.f64 	%fd1240, %fd1239, %fd1238;
	// begin inline asm
	mov.b64 {%r1395,%r1396}, %fd1240;
	// end inline asm
	shfl.sync.down.b32	%r1398|%p644, %r1396, 1, 31, -1;
	shfl.sync.down.b32	%r1397|%p645, %r1395, 1, 31, -1;
	// begin inline asm
	mov.b64 %fd1241, {%r1397,%r1398};
	// end inline asm
	add.f64 	%fd367, %fd1241, %fd1240;
	shl.b32 	%r1399, %r3567, 3;
	mov.u32 	%r1400, sum_private;
	add.s32 	%r117, %r1400, %r1399;
	@%p635 bra 	$L__BB0_399;
	atom.shared.add.f64 	%fd1242, [%r117], %fd367;
$L__BB0_399:
	setp.ne.s32 	%p646, %r3, 0;
	// begin inline asm
	mov.b64 {%r1401,%r1402}, %fd2602;
	// end inline asm
	shfl.sync.down.b32	%r1404|%p647, %r1402, 16, 31, -1;
	shfl.sync.down.b32	%r1403|%p648, %r1401, 16, 31, -1;
	// begin inline asm
	mov.b64 %fd1244, {%r1403,%r1404};
	// end inline asm
	add.f64 	%fd1245, %fd1244, %fd2602;
	// begin inline asm
	mov.b64 {%r1405,%r1406}, %fd1245;
	// end inline asm
	shfl.sync.down.b32	%r1408|%p649, %r1406, 8, 31, -1;
	shfl.sync.down.b32	%r1407|%p650, %r1405, 8, 31, -1;
	// begin inline asm
	mov.b64 %fd1246, {%r1407,%r1408};
	// end inline asm
	add.f64 	%fd1247, %fd1246, %fd1245;
	// begin inline asm
	mov.b64 {%r1409,%r1410}, %fd1247;
	// end inline asm
	shfl.sync.down.b32	%r1412|%p651, %r1410, 4, 31, -1;
	shfl.sync.down.b32	%r1411|%p652, %r1409, 4, 31, -1;
	// begin inline asm
	mov.b64 %fd1248, {%r1411,%r1412};
	// end inline asm
	add.f64 	%fd1249, %fd1248, %fd1247;
	// begin inline asm
	mov.b64 {%r1413,%r1414}, %fd1249;
	// end inline asm
	shfl.sync.down.b32	%r1416|%p653, %r1414, 2, 31, -1;
	shfl.sync.down.b32	%r1415|%p654, %r1413, 2, 31, -1;
	// begin inline asm
	mov.b64 %fd1250, {%r1415,%r1416};
	// end inline asm
	add.f64 	%fd1251, %fd1250, %fd1249;
	// begin inline asm
	mov.b64 {%r1417,%r1418}, %fd1251;
	// end inline asm
	shfl.sync.down.b32	%r1420|%p655, %r1418, 1, 31, -1;
	shfl.sync.down.b32	%r1419|%p656, %r1417, 1, 31, -1;
	// begin inline asm
	mov.b64 %fd1252, {%r1419,%r1420};
	// end inline asm
	add.f64 	%fd368, %fd1252, %fd1251;
	@%p646 bra 	$L__BB0_401;
	atom.shared.add.f64 	%fd1253, [%r117+8], %fd368;
$L__BB0_401:
	setp.ne.s32 	%p657, %r3, 0;
	// begin inline asm
	mov.b64 {%r1421,%r1422}, %fd2601;
	// end inline asm
	shfl.sync.down.b32	%r1424|%p658, %r1422, 16, 31, -1;
	shfl.sync.down.b32	%r1423|%p659, %r1421, 16, 31, -1;
	// begin inline asm
	mov.b64 %fd1255, {%r1423,%r1424};
	// end inline asm
	add.f64 	%fd1256, %fd1255, %fd2601;
	// begin inline asm
	mov.b64 {%r1425,%r1426}, %fd1256;
	// end inline asm
	shfl.sync.down.b32	%r1428|%p660, %r1426, 8, 31, -1;
	shfl.sync.down.b32	%r1427|%p661, %r1425, 8, 31, -1;
	// begin inline asm
	mov.b64 %fd1257, {%r1427,%r1428};
	// end inline asm
	add.f64 	%fd1258, %fd1257, %fd1256;
	// begin inline asm
	mov.b64 {%r1429,%r1430}, %fd1258;
	// end inline asm
	shfl.sync.down.b32	%r1432|%p662, %r1430, 4, 31, -1;
	shfl.sync.down.b32	%r1431|%p663, %r1429, 4, 31, -1;
	// begin inline asm
	mov.b64 %fd1259, {%r1431,%r1432};
	// end inline asm
	add.f64 	%fd1260, %fd1259, %fd1258;
	// begin inline asm
	mov.b64 {%r1433,%r1434}, %fd1260;
	// end inline asm
	shfl.sync.down.b32	%r1436|%p664, %r1434, 2, 31, -1;
	shfl.sync.down.b32	%r1435|%p665, %r1433, 2, 31, -1;
	// begin inline asm
	mov.b64 %fd1261, {%r1435,%r1436};
	// end inline asm
	add.f64 	%fd1262, %fd1261, %fd1260;
	// begin inline asm
	mov.b64 {%r1437,%r1438}, %fd1262;
	// end inline asm
	shfl.sync.down.b32	%r1440|%p666, %r1438, 1, 31, -1;
	shfl.sync.down.b32	%r1439|%p667, %r1437, 1, 31, -1;
	// begin inline asm
	mov.b64 %fd1263, {%r1439,%r1440};
	// end inline asm
	add.f64 	%fd369, %fd1263, %fd1262;
	@%p657 bra 	$L__BB0_403;
	atom.shared.add.f64 	%fd1264, [%r117+16], %fd369;
$L__BB0_403:
	setp.ne.s32 	%p668, %r3, 0;
	// begin inline asm
	mov.b64 {%r1441,%r1442}, %fd2600;
	// end inline asm
	shfl.sync.down.b32	%r1444|%p669, %r1442, 16, 31, -1;
	shfl.sync.down.b32	%r1443|%p670, %r1441, 16, 31, -1;
	// begin inline asm
	mov.b64 %fd1266, {%r1443,%r1444};
	// end inline asm
	add.f64 	%fd1267, %fd1266, %fd2600;
	// begin inline asm
	mov.b64 {%r1445,%r1446}, %fd1267;
	// end inline asm
	shfl.sync.down.b32	%r1448|%p671, %r1446, 8, 31, -1;
	shfl.sync.down.b32	%r1447|%p672, %r1445, 8, 31, -1;
	// begin inline asm
	mov.b64 %fd1268, {%r1447,%r1448};
	// end inline asm
	add.f64 	%fd1269, %fd1268, %fd1267;
	// begin inline asm
	mov.b64 {%r1449,%r1450}, %fd1269;
	// end inline asm
	shfl.sync.down.b32	%r1452|%p673, %r1450, 4, 31, -1;
	shfl.sync.down.b32	%r1451|%p674, %r1449, 4, 31, -1;
	// begin inline asm
	mov.b64 %fd1270, {%r1451,%r1452};
	// end inline asm
	add.f64 	%fd1271, %fd1270, %fd1269;
	// begin inline asm
	mov.b64 {%r1453,%r1454}, %fd1271;
	// end inline asm
	shfl.sync.down.b32	%r1456|%p675, %r1454, 2, 31, -1;
	shfl.sync.down.b32	%r1455|%p676, %r1453, 2, 31, -1;
	// begin inline asm
	mov.b64 %fd1272, {%r1455,%r1456};
	// end inline asm
	add.f64 	%fd1273, %fd1272, %fd1271;
	// begin inline asm
	mov.b64 {%r1457,%r1458}, %fd1273;
	// end inline asm
	shfl.sync.down.b32	%r1460|%p677, %r1458, 1, 31, -1;
	shfl.sync.down.b32	%r1459|%p678, %r1457, 1, 31, -1;
	// begin inline asm
	mov.b64 %fd1274, {%r1459,%r1460};
	// end inline asm
	add.f64 	%fd370, %fd1274, %fd1273;
	@%p668 bra 	$L__BB0_405;
	atom.shared.add.f64 	%fd1275, [%r117+24], %fd370;
$L__BB0_405:
	setp.ne.s32 	%p679, %r3, 0;
	// begin inline asm
	mov.b64 {%r1461,%r1462}, %fd2599;
	// end inline asm
	shfl.sync.down.b32	%r1464|%p680, %r1462, 16, 31, -1;
	shfl.sync.down.b32	%r1463|%p681, %r1461, 16, 31, -1;
	// begin inline asm
	mov.b64 %fd1277, {%r1463,%r1464};
	// end inline asm
	add.f64 	%fd1278, %fd1277, %fd2599;
	// begin inline asm
	mov.b64 {%r1465,%r1466}, %fd1278;
	// end inline asm
	shfl.sync.down.b32	%r1468|%p682, %r1466, 8, 31, -1;
	shfl.sync.down.b32	%r1467|%p683, %r1465, 8, 31, -1;
	// begin inline asm
	mov.b64 %fd1279, {%r1467,%r1468};
	// end inline asm
	add.f64 	%fd1280, %fd1279, %fd1278;
	// begin inline asm
	mov.b64 {%r1469,%r1470}, %fd1280;
	// end inline asm
	shfl.sync.down.b32	%r1472|%p684, %r1470, 4, 31, -1;
	shfl.sync.down.b32	%r1471|%p685, %r1469, 4, 31, -1;
	// begin inline asm
	mov.b64 %fd1281, {%r1471,%r1472};
	// end inline asm
	add.f64 	%fd1282, %fd1281, %fd1280;
	// begin inline asm
	mov.b64 {%r1473,%r1474}, %fd1282;
	// end inline asm
	shfl.sync.down.b32	%r1476|%p686, %r1474, 2, 31, -1;
	shfl.sync.down.b32	%r1475|%p687, %r1473, 2, 31, -1;
	// begin inline asm
	mov.b64 %fd1283, {%r1475,%r1476};
	// end inline asm
	add.f64 	%fd1284, %fd1283, %fd1282;
	// begin inline asm
	mov.b64 {%r1477,%r1478}, %fd1284;
	// end inline asm
	shfl.sync.down.b32	%r1480|%p688, %r1478, 1, 31, -1;
	shfl.sync.down.b32	%r1479|%p689, %r1477, 1, 31, -1;
	// begin inline asm
	mov.b64 %fd1285, {%r1479,%r1480};
	// end inline asm
	add.f64 	%fd371, %fd1285, %fd1284;
	@%p679 bra 	$L__BB0_407;
	atom.shared.add.f64 	%fd1286, [%r117+32], %fd371;
$L__BB0_407:
	setp.ne.s32 	%p690, %r3, 0;
	// begin inline asm
	mov.b64 {%r1481,%r1482}, %fd2598;
	// end inline asm
	shfl.sync.down.b32	%r1484|%p691, %r1482, 16, 31, -1;
	shfl.sync.down.b32	%r1483|%p692, %r1481, 16, 31, -1;
	// begin inline asm
	mov.b64 %fd1288, {%r1483,%r1484};
	// end inline asm
	add.f64 	%fd1289, %fd1288, %fd2598;
	// begin inline asm
	mov.b64 {%r1485,%r1486}, %fd1289;
	// end inline asm
	shfl.sync.down.b32	%r1488|%p693, %r1486, 8, 31, -1;
	shfl.sync.down.b32	%r1487|%p694, %r1485, 8, 31, -1;
	// begin inline asm
	mov.b64 %fd1290, {%r1487,%r1488};
	// end inline asm
	add.f64 	%fd1291, %fd1290, %fd1289;
	// begin inline asm
	mov.b64 {%r1489,%r1490}, %fd1291;
	// end inline asm
	shfl.sync.down.b32	%r1492|%p695, %r1490, 4, 31, -1;
	shfl.sync.down.b32	%r1491|%p696, %r1489, 4, 31, -1;
	// begin inline asm
	mov.b64 %fd1292, {%r1491,%r1492};
	// end inline asm
	add.f64 	%fd1293, %fd1292, %fd1291;
	// begin inline asm
	mov.b64 {%r1493,%r1494}, %fd1293;
	// end inline asm
	shfl.sync.down.b32	%r1496|%p697, %r1494, 2, 31, -1;
	shfl.sync.down.b32	%r1495|%p698, %r1493, 2, 31, -1;
	// begin inline asm
	mov.b64 %fd1294, {%r1495,%r1496};
	// end inline asm
	add.f64 	%fd1295, %fd1294, %fd1293;
	// begin inline asm
	mov.b64 {%r1497,%r1498}, %fd1295;
	// end inline asm
	shfl.sync.down.b32	%r1500|%p699, %r1498, 1, 31, -1;
	shfl.sync.down.b32	%r1499|%p700, %r1497, 1, 31, -1;
	// begin inline asm
	mov.b64 %fd1296, {%r1499,%r1500};
	// end inline asm
	add.f64 	%fd372, %fd1296, %fd1295;
	@%p690 bra 	$L__BB0_409;
	atom.shared.add.f64 	%fd1297, [%r117+40], %fd372;
$L__BB0_409:
	add.s32 	%r3567, %r3567, 6;
	setp.lt.s32 	%p701, %r3567, %r12;
	@%p701 bra 	$L__BB0_391;
$L__BB0_410:
	max.s32 	%r3566, %r12, %r3566;
$L__BB0_411:
	sub.s32 	%r1501, %r188, %r3566;
	setp.lt.s32 	%p702, %r1501, 5;
	@%p702 bra 	$L__BB0_432;
	setp.ge.s32 	%p703, %r3566, %r13;
	@%p703 bra 	$L__BB0_431;
	mov.u32 	%r3569, %r3566;
$L__BB0_414:
	setp.ge.s64 	%p704, %rd162, %rd161;
	mov.f64 	%fd2609, 0d0000000000000000;
	mov.f64 	%fd2610, %fd2609;
	mov.f64 	%fd2611, %fd2609;
	mov.f64 	%fd2612, %fd2609;
	mov.f64 	%fd2613, %fd2609;
	@%p704 bra 	$L__BB0_420;
	mul.lo.s32 	%r1502, %r3569, %r189;
	cvt.s64.s32 	%rd190, %r1502;
	mov.f64 	%fd2609, 0d0000000000000000;
	mov.u64 	%rd1100, %rd162;
$L__BB0_416:
	or.b64  	%rd587, %rd1100, %rd3;
	and.b64  	%rd588, %rd587, -4294967296;
	setp.ne.s64 	%p705, %rd588, 0;
	@%p705 bra 	$L__BB0_418;
	cvt.u32.u64 	%r1503, %rd3;
	cvt.u32.u64 	%r1504, %rd1100;
	div.u32 	%r1505, %r1504, %r1503;
	mul.lo.s32 	%r1506, %r1505, %r1503;
	sub.s32 	%r1507, %r1504, %r1506;
	cvt.u64.u32 	%rd1101, %r1505;
	cvt.u64.u32 	%rd1102, %r1507;
	bra.uni 	$L__BB0_419;
$L__BB0_418:
	div.s64 	%rd1101, %rd1100, %rd3;
	mul.lo.s64 	%rd589, %rd1101, %rd3;
	sub.s64 	%rd1102, %rd1100, %rd589;
$L__BB0_419:
	cvt.u32.u64 	%r1509, %rd1102;
	shl.b64 	%rd591, %rd1101, 32;
	shr.s64 	%rd592, %rd591, 30;
	add.s64 	%rd590, %rd315, %rd592;
	// begin inline asm
	ld.global.nc.s32 %r1508, [%rd590];
	// end inline asm
	mad.lo.s32 	%r1510, %r1508, %r189, %r1509;
	cvt.s64.s32 	%rd593, %rd1101;
	mul.wide.s32 	%rd594, %r1510, 8;
	add.s64 	%rd595, %rd2, %rd594;
	ld.global.f64 	%fd1300, [%rd595];
	add.s64 	%rd596, %rd1102, %rd190;
	mad.lo.s64 	%rd597, %rd593, %rd317, %rd596;
	shl.b64 	%rd598, %rd597, 3;
	add.s64 	%rd599, %rd1, %rd598;
	ld.global.f64 	%fd1301, [%rd599];
	fma.rn.f64 	%fd2613, %fd1300, %fd1301, %fd2613;
	shl.b64 	%rd600, %rd3, 3;
	add.s64 	%rd601, %rd599, %rd600;
	ld.global.f64 	%fd1302, [%rd601];
	fma.rn.f64 	%fd2612, %fd1300, %fd1302, %fd2612;
	mul.wide.s32 	%rd602, %r5, 8;
	add.s64 	%rd603, %rd599, %rd602;
	ld.global.f64 	%fd1303, [%rd603];
	fma.rn.f64 	%fd2611, %fd1300, %fd1303, %fd2611;
	mul.wide.s32 	%rd604, %r6, 8;
	add.s64 	%rd605, %rd599, %rd604;
	ld.global.f64 	%fd1304, [%rd605];
	fma.rn.f64 	%fd2610, %fd1300, %fd1304, %fd2610;
	mul.wide.s32 	%rd606, %r7, 8;
	add.s64 	%rd607, %rd599, %rd606;
	ld.global.f64 	%fd1305, [%rd607];
	fma.rn.f64 	%fd2609, %fd1300, %fd1305, %fd2609;
	add.s64 	%rd1100, %rd1100, %rd4;
	setp.lt.s64 	%p706, %rd1100, %rd161;
	@%p706 bra 	$L__BB0_416;
$L__BB0_420:
	setp.ne.s32 	%p707, %r3, 0;
	// begin inline asm
	mov.b64 {%r1511,%r1512}, %fd2613;
	// end inline asm
	shfl.sync.down.b32	%r1514|%p708, %r1512, 16, 31, -1;
	shfl.sync.down.b32	%r1513|%p709, %r1511, 16, 31, -1;
	// begin inline asm
	mov.b64 %fd1307, {%r1513,%r1514};
	// end inline asm
	add.f64 	%fd1308, %fd1307, %fd2613;
	// begin inline asm
	mov.b64 {%r1515,%r1516}, %fd1308;
	// end inline asm
	shfl.sync.down.b32	%r1518|%p710, %r1516, 8, 31, -1;
	shfl.sync.down.b32	%r1517|%p711, %r1515, 8, 31, -1;
	// begin inline asm
	mov.b64 %fd1309, {%r1517,%r1518};
	// end inline asm
	add.f64 	%fd1310, %fd1309, %fd1308;
	// begin inline asm
	mov.b64 {%r1519,%r1520}, %fd1310;
	// end inline asm
	shfl.sync.down.b32	%r1522|%p712, %r1520, 4, 31, -1;
	shfl.sync.down.b32	%r1521|%p713, %r1519, 4, 31, -1;
	// begin inline asm
	mov.b64 %fd1311, {%r1521,%r1522};
	// end inline asm
	add.f64 	%fd1312, %fd1311, %fd1310;
	// begin inline asm
	mov.b64 {%r1523,%r1524}, %fd1312;
	// end inline asm
	shfl.sync.down.b32	%r1526|%p714, %r1524, 2, 31, -1;
	shfl.sync.down.b32	%r1525|%p715, %r1523, 2, 31, -1;
	// begin inline asm
	mov.b64 %fd1313, {%r1525,%r1526};
	// end inline asm
	add.f64 	%fd1314, %fd1313, %fd1312;
	// begin inline asm
	mov.b64 {%r1527,%r1528}, %fd1314;
	// end inline asm
	shfl.sync.down.b32	%r1530|%p716, %r1528, 1, 31, -1;
	shfl.sync.down.b32	%r1529|%p717, %r1527, 1, 31, -1;
	// begin inline asm
	mov.b64 %fd1315, {%r1529,%r1530};
	// end inline asm
	add.f64 	%fd388, %fd1315, %fd1314;
	shl.b32 	%r1531, %r3569, 3;
	mov.u32 	%r1532, sum_private;
	add.s32 	%r122, %r1532, %r1531;
	@%p707 bra 	$L__BB0_422;
	atom.shared.add.f64 	%fd1316, [%r122], %fd388;
$L__BB0_422:
	setp.ne.s32 	%p718, %r3, 0;
	// begin inline asm
	mov.b64 {%r1533,%r1534}, %fd2612;
	// end inline asm
	shfl.sync.down.b32	%r1536|%p719, %r1534, 16, 31, -1;
	shfl.sync.down.b32	%r1535|%p720, %r1533, 16, 31, -1;
	// begin inline asm
	mov.b64 %fd1318, {%r1535,%r1536};
	// end inline asm
	add.f64 	%fd1319, %fd1318, %fd2612;
	// begin inline asm
	mov.b64 {%r1537,%r1538}, %fd1319;
	// end inline asm
	shfl.sync.down.b32	%r1540|%p721, %r1538, 8, 31, -1;
	shfl.sync.down.b32	%r1539|%p722, %r1537, 8, 31, -1;
	// begin inline asm
	mov.b64 %fd1320, {%r1539,%r1540};
	// end inline asm
	add.f64 	%fd1321, %fd1320, %fd1319;
	// begin inline asm
	mov.b64 {%r1541,%r1542}, %fd1321;
	// end inline asm
	shfl.sync.down.b32	%r1544|%p723, %r1542, 4, 31, -1;
	shfl.sync.down.b32	%r1543|%p724, %r1541, 4, 31, -1;
	// begin inline asm
	mov.b64 %fd1322, {%r1543,%r1544};
	// end inline asm
	add.f64 	%fd1323, %fd1322, %fd1321;
	// begin inline asm
	mov.b64 {%r1545,%r1546}, %fd1323;
	// end inline asm
	shfl.sync.down.b32	%r1548|%p725, %r1546, 2, 31, -1;
	shfl.sync.down.b32	%r1547|%p726, %r1545, 2, 31, -1;
	// begin inline asm
	mov.b64 %fd1324, {%r1547,%r1548};
	// end inline asm
	add.f64 	%fd1325, %fd1324, %fd1323;
	// begin inline asm
	mov.b64 {%r1549,%r1550}, %fd1325;
	// end inline asm
	shfl.sync.down.b32	%r1552|%p727, %r1550, 1, 31, -1;
	shfl.sync.down.b32	%r1551|%p728, %r1549, 1, 31, -1;
	// begin inline asm
	mov.b64 %fd1326, {%r1551,%r1552};
	// end inline asm
	add.f64 	%fd389, %fd1326, %fd1325;
	@%p718 bra 	$L__BB0_424;
	atom.shared.add.f64 	%fd1327, [%r122+8], %fd389;
$L__BB0_424:
	setp.ne.s32 	%p729, %r3, 0;
	// begin inline asm
	mov.b64 {%r1553,%r1554}, %fd2611;
	// end inline asm
	shfl.sync.down.b32	%r1556|%p730, %r1554, 16, 31, -1;
	shfl.sync.down.b32	%r1555|%p731, %r1553, 16, 31, -1;
	// begin inline asm
	mov.b64 %fd1329, {%r1555,%r1556};
	// end inline asm
	add.f64 	%fd1330, %fd1329, %fd2611;
	// begin inline asm
	mov.b64 {%r1557,%r1558}, %fd1330;
	// end inline asm
	shfl.sync.down.b32	%r1560|%p732, %r1558, 8, 31, -1;
	shfl.sync.down.b32	%r1559|%p733, %r1557, 8, 31, -1;
	// begin inline asm
	mov.b64 %fd1331, {%r1559,%r1560};
	// end inline asm
	add.f64 	%fd1332, %fd1331, %fd1330;
	// begin inline asm
	mov.b64 {%r1561,%r1562}, %fd1332;
	// end inline asm
	shfl.sync.down.b32	%r1564|%p734, %r1562, 4, 31, -1;
	shfl.sync.down.b32	%r1563|%p735, %r1561, 4, 31, -1;
	// begin inline asm
	mov.b64 %fd1333, {%r1563,%r1564};
	// end inline asm
	add.f64 	%fd1334, %fd1333, %fd1332;
	// begin inline asm
	mov.b64 {%r1565,%r1566}, %fd1334;
	// end inline asm
	shfl.sync.down.b32	%r1568|%p736, %r1566, 2, 31, -1;
	shfl.sync.down.b32	%r1567|%p737, %r1565, 2, 31, -1;
	// begin inline asm
	mov.b64 %fd1335, {%r1567,%r1568};
	// end inline asm
	add.f64 	%fd1336, %fd1335, %fd1334;
	// begin inline asm
	mov.b64 {%r1569,%r1570}, %fd1336;
	// end inline asm
	shfl.sync.down.b32	%r1572|%p738, %r1570, 1, 31, -1;
	shfl.sync.down.b32	%r1571|%p739, %r1569, 1, 31, -1;
	// begin inline asm
	mov.b64 %fd1337, {%r1571,%r1572};
	// end inline asm
	add.f64 	%fd390, %fd1337, %fd1336;
	@%p729 bra 	$L__BB0_426;
	atom.shared.add.f64 	%fd1338, [%r122+16], %fd390;
$L__BB0_426:
	setp.ne.s32 	%p740, %r3, 0;
	// begin inline asm
	mov.b64 {%r1573,%r1574}, %fd2610;
	// end inline asm
	shfl.sync.down.b32	%r1576|%p741, %r1574, 16, 31, -1;
	shfl.sync.down.b32	%r1575|%p742, %r1573, 16, 31, -1;
	// begin inline asm
	mov.b64 %fd1340, {%r1575,%r1576};
	// end inline asm
	add.f64 	%fd1341, %fd1340, %fd2610;
	// begin inline asm
	mov.b64 {%r1577,%r1578}, %fd1341;
	// end inline asm
	shfl.sync.down.b32	%r1580|%p743, %r1578, 8, 31, -1;
	shfl.sync.down.b32	%r1579|%p744, %r1577, 8, 31, -1;
	// begin inline asm
	mov.b64 %fd1342, {%r1579,%r1580};
	// end inline asm
	add.f64 	%fd1343, %fd1342, %fd1341;
	// begin inline asm
	mov.b64 {%r1581,%r1582}, %fd1343;
	// end inline asm
	shfl.sync.down.b32	%r1584|%p745, %r1582, 4, 31, -1;
	shfl.sync.down.b32	%r1583|%p746, %r1581, 4, 31, -1;
	// begin inline asm
	mov.b64 %fd1344, {%r1583,%r1584};
	// end inline asm
	add.f64 	%fd1345, %fd1344, %fd1343;
	// begin inline asm
	mov.b64 {%r1585,%r1586}, %fd1345;
	// end inline asm
	shfl.sync.down.b32	%r1588|%p747, %r1586, 2, 31, -1;
	shfl.sync.down.b32	%r1587|%p748, %r1585, 2, 31, -1;
	// begin inline asm
	mov.b64 %fd1346, {%r1587,%r1588};
	// end inline asm
	add.f64 	%fd1347, %fd1346, %fd1345;
	// begin inline asm
	mov.b64 {%r1589,%r1590}, %fd1347;
	// end inline asm
	shfl.sync.down.b32	%r1592|%p749, %r1590, 1, 31, -1;
	shfl.sync.down.b32	%r1591|%p750, %r1589, 1, 31, -1;
	// begin inline asm
	mov.b64 %fd1348, {%r1591,%r1592};
	// end inline asm
	add.f64 	%fd391, %fd1348, %fd1347;
	@%p740 bra 	$L__BB0_428;
	atom.shared.add.f64 	%fd1349, [%r122+24], %fd391;
$L__BB0_428:
	setp.ne.s32 	%p751, %r3, 0;
	// begin inline asm
	mov.b64 {%r1593,%r1594}, %fd2609;
	// end inline asm
	shfl.sync.down.b32	%r1596|%p752, %r1594, 16, 31, -1;
	shfl.sync.down.b32	%r1595|%p753, %r1593, 16, 31, -1;
	// begin inline asm
	mov.b64 %fd1351, {%r1595,%r1596};
	// end inline asm
	add.f64 	%fd1352, %fd1351, %fd2609;
	// begin inline asm
	mov.b64 {%r1597,%r1598}, %fd1352;
	// end inline asm
	shfl.sync.down.b32	%r1600|%p754, %r1598, 8, 31, -1;
	shfl.sync.down.b32	%r1599|%p755, %r1597, 8, 31, -1;
	// begin inline asm
	mov.b64 %fd1353, {%r1599,%r1600};
	// end inline asm
	add.f64 	%fd1354, %fd1353, %fd1352;
	// begin inline asm
	mov.b64 {%r1601,%r1602}, %fd1354;
	// end inline asm
	shfl.sync.down.b32	%r1604|%p756, %r1602, 4, 31, -1;
	shfl.sync.down.b32	%r1603|%p757, %r1601, 4, 31, -1;
	// begin inline asm
	mov.b64 %fd1355, {%r1603,%r1604};
	// end inline asm
	add.f64 	%fd1356, %fd1355, %fd1354;
	// begin inline asm
	mov.b64 {%r1605,%r1606}, %fd1356;
	// end inline asm
	shfl.sync.down.b32	%r1608|%p758, %r1606, 2, 31, -1;
	shfl.sync.down.b32	%r1607|%p759, %r1605, 2, 31, -1;
	// begin inline asm
	mov.b64 %fd1357, {%r1607,%r1608};
	// end inline asm
	add.f64 	%fd1358, %fd1357, %fd1356;
	// begin inline asm
	mov.b64 {%r1609,%r1610}, %fd1358;
	// end inline asm
	shfl.sync.down.b32	%r1612|%p760, %r1610, 1, 31, -1;
	shfl.sync.down.b32	%r1611|%p761, %r1609, 1, 31, -1;
	// begin inline asm
	mov.b64 %fd1359, {%r1611,%r1612};
	// end inline asm
	add.f64 	%fd392, %fd1359, %fd1358;
	@%p751 bra 	$L__BB0_430;
	atom.shared.add.f64 	%fd1360, [%r122+32], %fd392;
$L__BB0_430:
	add.s32 	%r3569, %r3569, 5;
	setp.lt.s32 	%p762, %r3569, %r13;
	@%p762 bra 	$L__BB0_414;
$L__BB0_431:
	max.s32 	%r3566, %r13, %r3566;
$L__BB0_432:
	sub.s32 	%r1613, %r188, %r3566;
	setp.lt.s32 	%p763, %r1613, 4;
	@%p763 bra 	$L__BB0_451;
	setp.ge.s32 	%p764, %r3566, %r14;
	@%p764 bra 	$L__BB0_450;
	mov.u32 	%r3571, %r3566;
$L__BB0_435:
	setp.ge.s64 	%p765, %rd162, %rd161;
	mov.f64 	%fd2618, 0d0000000000000000;
	mov.f64 	%fd2619, %fd2618;
	mov.f64 	%fd2620, %fd2618;
	mov.f64 	%fd2621, %fd2618;
	@%p765 bra 	$L__BB0_441;
	mul.lo.s32 	%r1614, %r3571, %r189;
	cvt.s64.s32 	%rd199, %r1614;
	mov.f64 	%fd2618, 0d0000000000000000;
	mov.u64 	%rd1103, %rd162;
$L__BB0_437:
	or.b64  	%rd608, %rd1103, %rd3;
	and.b64  	%rd609, %rd608, -4294967296;
	setp.ne.s64 	%p766, %rd609, 0;
	@%p766 bra 	$L__BB0_439;
	cvt.u32.u64 	%r1615, %rd3;
	cvt.u32.u64 	%r1616, %rd1103;
	div.u32 	%r1617, %r1616, %r1615;
	mul.lo.s32 	%r1618, %r1617, %r1615;
	sub.s32 	%r1619, %r1616, %r1618;
	cvt.u64.u32 	%rd1104, %r1617;
	cvt.u64.u32 	%rd1105, %r1619;
	bra.uni 	$L__BB0_440;
$L__BB0_439:
	div.s64 	%rd1104, %rd1103, %rd3;
	mul.lo.s64 	%rd610, %rd1104, %rd3;
	sub.s64 	%rd1105, %rd1103, %rd610;
$L__BB0_440:
	cvt.u32.u64 	%r1621, %rd1105;
	shl.b64 	%rd612, %rd1104, 32;
	shr.s64 	%rd613, %rd612, 30;
	add.s64 	%rd611, %rd315, %rd613;
	// begin inline asm
	ld.global.nc.s32 %r1620, [%rd611];
	// end inline asm
	mad.lo.s32 	%r1622, %r1620, %r189, %r1621;
	cvt.s64.s32 	%rd614, %rd1104;
	mul.wide.s32 	%rd615, %r1622, 8;
	add.s64 	%rd616, %rd2, %rd615;
	ld.global.f64 	%fd1363, [%rd616];
	add.s64 	%rd617, %rd1105, %rd199;
	mad.lo.s64 	%rd618, %rd614, %rd317, %rd617;
	shl.b64 	%rd619, %rd618, 3;
	add.s64 	%rd620, %rd1, %rd619;
	ld.global.f64 	%fd1364, [%rd620];
	fma.rn.f64 	%fd2621, %fd1363, %fd1364, %fd2621;
	shl.b64 	%rd621, %rd3, 3;
	add.s64 	%rd622, %rd620, %rd621;
	ld.global.f64 	%fd1365, [%rd622];
	fma.rn.f64 	%fd2620, %fd1363, %fd1365, %fd2620;
	mul.wide.s32 	%rd623, %r5, 8;
	add.s64 	%rd624, %rd620, %rd623;
	ld.global.f64 	%fd1366, [%rd624];
	fma.rn.f64 	%fd2619, %fd1363, %fd1366, %fd2619;
	mul.wide.s32 	%rd625, %r6, 8;
	add.s64 	%rd626, %rd620, %rd625;
	ld.global.f64 	%fd1367, [%rd626];
	fma.rn.f64 	%fd2618, %fd1363, %fd1367, %fd2618;
	add.s64 	%rd1103, %rd1103, %rd4;
	setp.lt.s64 	%p767, %rd1103, %rd161;
	@%p767 bra 	$L__BB0_437;
$L__BB0_441:
	setp.ne.s32 	%p768, %r3, 0;
	// begin inline asm
	mov.b64 {%r1623,%r1624}, %fd2621;
	// end inline asm
	shfl.sync.down.b32	%r1626|%p769, %r1624, 16, 31, -1;
	shfl.sync.down.b32	%r1625|%p770, %r1623, 16, 31, -1;
	// begin inline asm
	mov.b64 %fd1369, {%r1625,%r1626};
	// end inline asm
	add.f64 	%fd1370, %fd1369, %fd2621;
	// begin inline asm
	mov.b64 {%r1627,%r1628}, %fd1370;
	// end inline asm
	shfl.sync.down.b32	%r1630|%p771, %r1628, 8, 31, -1;
	shfl.sync.down.b32	%r1629|%p772, %r1627, 8, 31, -1;
	// begin inline asm
	mov.b64 %fd1371, {%r1629,%r1630};
	// end inline asm
	add.f64 	%fd1372, %fd1371, %fd1370;
	// begin inline asm
	mov.b64 {%r1631,%r1632}, %fd1372;
	// end inline asm
	shfl.sync.down.b32	%r1634|%p773, %r1632, 4, 31, -1;
	shfl.sync.down.b32	%r1633|%p774, %r1631, 4, 31, -1;
	// begin inline asm
	mov.b64 %fd1373, {%r1633,%r1634};
	// end inline asm
	add.f64 	%fd1374, %fd1373, %fd1372;
	// begin inline asm
	mov.b64 {%r1635,%r1636}, %fd1374;
	// end inline asm
	shfl.sync.down.b32	%r1638|%p775, %r1636, 2, 31, -1;
	shfl.sync.down.b32	%r1637|%p776, %r1635, 2, 31, -1;
	// begin inline asm
	mov.b64 %fd1375, {%r1637,%r1638};
	// end inline asm
	add.f64 	%fd1376, %fd1375, %fd1374;
	// begin inline asm
	mov.b64 {%r1639,%r1640}, %fd1376;
	// end inline asm
	shfl.sync.down.b32	%r1642|%p777, %r1640, 1, 31, -1;
	shfl.sync.down.b32	%r1641|%p778, %r1639, 1, 31, -1;
	// begin inline asm
	mov.b64 %fd1377, {%r1641,%r1642};
	// end inline asm
	add.f64 	%fd405, %fd1377, %fd1376;
	shl.b32 	%r1643, %r3571, 3;
	mov.u32 	%r1644, sum_private;
	add.s32 	%r127, %r1644, %r1643;
	@%p768 bra 	$L__BB0_443;
	atom.shared.add.f64 	%fd1378, [%r127], %fd405;
$L__BB0_443:
	setp.ne.s32 	%p779, %r3, 0;
	// begin inline asm
	mov.b64 {%r1645,%r1646}, %fd2620;
	// end inline asm
	shfl.sync.down.b32	%r1648|%p780, %r1646, 16, 31, -1;
	shfl.sync.down.b32	%r1647|%p781, %r1645, 16, 31, -1;
	// begin inline asm
	mov.b64 %fd1380, {%r1647,%r1648};
	// end inline asm
	add.f64 	%fd1381, %fd1380, %fd2620;
	// begin inline asm
	mov.b64 {%r1649,%r1650}, %fd1381;
	// end inline asm
	shfl.sync.down.b32	%r1652|%p782, %r1650, 8, 31, -1;
	shfl.sync.down.b32	%r1651|%p783, %r1649, 8, 31, -1;
	// begin inline asm
	mov.b64 %fd1382, {%r1651,%r1652};
	// end inline asm
	add.f64 	%fd1383, %fd1382, %fd1381;
	// begin inline asm
	mov.b64 {%r1653,%r1654}, %fd1383;
	// end inline asm
	shfl.sync.down.b32	%r1656|%p784, %r1654, 4, 31, -1;
	shfl.sync.down.b32	%r1655|%p785, %r1653, 4, 31, -1;
	// begin inline asm
	mov.b64 %fd1384, {%r1655,%r1656};
	// end inline asm
	add.f64 	%fd1385, %fd1384, %fd1383;
	// begin inline asm
	mov.b64 {%r1657,%r1658}, %fd1385;
	// end inline asm
	shfl.sync.down.b32	%r1660|%p786, %r1658, 2, 31, -1;
	shfl.sync.down.b32	%r1659|%p787, %r1657, 2, 31, -1;
	// begin inline asm
	mov.b64 %fd1386, {%r1659,%r1660};
	// end inline asm
	add.f64 	%fd1387, %fd1386, %fd1385;
	// begin inline asm
	mov.b64 {%r1661,%r1662}, %fd1387;
	// end inline asm
	shfl.sync.down.b32	%r1664|%p788, %r1662, 1, 31, -1;
	shfl.sync.down.b32	%r1663|%p789, %r1661, 1, 31, -1;
	// begin inline asm
	mov.b64 %fd1388, {%r1663,%r1664};
	// end inline asm
	add.f64 	%fd406, %fd1388, %fd1387;
	@%p779 bra 	$L__BB0_445;
	atom.shared.add.f64 	%fd1389, [%r127+8], %fd406;
$L__BB0_445:
	setp.ne.s32 	%p790, %r3, 0;
	// begin inline asm
	mov.b64 {%r1665,%r1666}, %fd2619;
	// end inline asm
	shfl.sync.down.b32	%r1668|%p791, %r1666, 16, 31, -1;
	shfl.sync.down.b32	%r1667|%p792, %r1665, 16, 31, -1;
	// begin inline asm
	mov.b64 %fd1391, {%r1667,%r1668};
	// end inline asm
	add.f64 	%fd1392, %fd1391, %fd2619;
	// begin inline asm
	mov.b64 {%r1669,%r1670}, %fd1392;
	// end inline asm
	shfl.sync.down.b32	%r1672|%p793, %r1670, 8, 31, -1;
	shfl.sync.down.b32	%r1671|%p794, %r1669, 8, 31, -1;
	// begin inline asm
	mov.b64 %fd1393, {%r1671,%r1672};
	// end inline asm
	add.f64 	%fd1394, %fd1393, %fd1392;
	// begin inline asm
	mov.b64 {%r1673,%r1674}, %fd1394;
	// end inline asm
	shfl.sync.down.b32	%r1676|%p795, %r1674, 4, 31, -1;
	shfl.sync.down.b32	%r1675|%p796, %r1673, 4, 31, -1;
	// begin inline asm
	mov.b64 %fd1395, {%r1675,%r1676};
	// end inline asm
	add.f64 	%fd1396, %fd1395, %fd1394;
	// begin inline asm
	mov.b64 {%r1677,%r1678}, %fd1396;
	// end inline asm
	shfl.sync.down.b32	%r1680|%p797, %r1678, 2, 31, -1;
	shfl.sync.down.b32	%r1679|%p798, %r1677, 2, 31, -1;
	// begin inline asm
	mov.b64 %fd1397, {%r1679,%r1680};
	// end inline asm
	add.f64 	%fd1398, %fd1397, %fd1396;
	// begin inline asm
	mov.b64 {%r1681,%r1682}, %fd1398;
	// end inline asm
	shfl.sync.down.b32	%r1684|%p799, %r1682, 1, 31, -1;
	shfl.sync.down.b32	%r1683|%p800, %r1681, 1, 31, -1;
	// begin inline asm
	mov.b64 %fd1399, {%r1683,%r1684};
	// end inline asm
	add.f64 	%fd407, %fd1399, %fd1398;
	@%p790 bra 	$L__BB0_447;
	atom.shared.add.f64 	%fd1400, [%r127+16], %fd407;
$L__BB0_447:
	setp.ne.s32 	%p801, %r3, 0;
	// begin inline asm
	mov.b64 {%r1685,%r1686}, %fd2618;
	// end inline asm
	shfl.sync.down.b32	%r1688|%p802, %r1686, 16, 31, -1;
	shfl.sync.down.b32	%r1687|%p803, %r1685, 16, 31, -1;
	// begin inline asm
	mov.b64 %fd1402, {%r1687,%r1688};
	// end inline asm
	add.f64 	%fd1403, %fd1402, %fd2618;
	// begin inline asm
	mov.b64 {%r1689,%r1690}, %fd1403;
	// end inline asm
	shfl.sync.down.b32	%r1692|%p804, %r1690, 8, 31, -1;
	shfl.sync.down.b32	%r1691|%p805, %r1689, 8, 31, -1;
	// begin inline asm
	mov.b64 %fd1404, {%r1691,%r1692};
	// end inline asm
	add.f64 	%fd1405, %fd1404, %fd1403;
	// begin inline asm
	mov.b64 {%r1693,%r1694}, %fd1405;
	// end inline asm
	shfl.sync.down.b32	%r1696|%p806, %r1694, 4, 31, -1;
	shfl.sync.down.b32	%r1695|%p807, %r1693, 4, 31, -1;
	// begin inline asm
	mov.b64 %fd1406, {%r1695,%r1696};
	// end inline asm
	add.f64 	%fd1407, %fd1406, %fd1405;
	// begin inline asm
	mov.b64 {%r1697,%r1698}, %fd1407;
	// end inline asm
	shfl.sync.down.b32	%r1700|%p808, %r1698, 2, 31, -1;
	shfl.sync.down.b32	%r1699|%p809, %r1697, 2, 31, -1;
	// begin inline asm
	mov.b64 %fd1408, {%r1699,%r1700};
	// end inline asm
	add.f64 	%fd1409, %fd1408, %fd1407;
	// begin inline asm
	mov.b64 {%r1701,%r1702}, %fd1409;
	// end inline asm
	shfl.sync.down.b32	%r1704|%p810, %r1702, 1, 31, -1;
	shfl.sync.down.b32	%r1703|%p811, %r1701, 1, 31, -1;
	// begin inline asm
	mov.b64 %fd1410, {%r1703,%r1704};
	// end inline asm
	add.f64 	%fd408, %fd1410, %fd1409;
	@%p801 bra 	$L__BB0_449;
	atom.shared.add.f64 	%fd1411, [%r127+24], %fd408;
$L__BB0_449:
	add.s32 	%r3571, %r3571, 4;
	setp.lt.s32 	%p812, %r3571, %r14;
	@%p812 bra 	$L__BB0_435;
$L__BB0_450:
	max.s32 	%r3566, %r14, %r3566;
$L__BB0_451:
	sub.s32 	%r1705, %r188, %r3566;
	setp.lt.s32 	%p813, %r1705, 3;
	@%p813 bra 	$L__BB0_468;
	setp.ge.s32 	%p814, %r3566, %r15;
	@%p814 bra 	$L__BB0_467;
	mov.u32 	%r3573, %r3566;
$L__BB0_454:
	setp.ge.s64 	%p815, %rd162, %rd161;
	mov.f64 	%fd2625, 0d0000000000000000;
	mov.f64 	%fd2626, %fd2625;
	mov.f64 	%fd2627, %fd2625;
	@%p815 bra 	$L__BB0_460;
	mul.lo.s32 	%r1706, %r3573, %r189;
	cvt.s64.s32 	%rd208, %r1706;
	mov.f64 	%fd2625, 0d0000000000000000;
	mov.u64 	%rd1106, %rd162;
$L__BB0_456:
	or.b64  	%rd627, %rd1106, %rd3;
	and.b64  	%rd628, %rd627, -4294967296;
	setp.ne.s64 	%p816, %rd628, 0;
	@%p816 bra 	$L__BB0_458;
	cvt.u32.u64 	%r1707, %rd3;
	cvt.u32.u64 	%r1708, %rd1106;
	div.u32 	%r1709, %r1708, %r1707;
	mul.lo.s32 	%r1710, %r1709, %r1707;
	sub.s32 	%r1711, %r1708, %r1710;
	cvt.u64.u32 	%rd1107, %r1709;
	cvt.u64.u32 	%rd1108, %r1711;
	bra.uni 	$L__BB0_459;
$L__BB0_458:
	div.s64 	%rd1107, %rd1106, %rd3;
	mul.lo.s64 	%rd629, %rd1107, %rd3;
	sub.s64 	%rd1108, %rd1106, %rd629;
$L__BB0_459:
	cvt.u32.u64 	%r1713, %rd1108;
	shl.b64 	%rd631, %rd1107, 32;
	shr.s64 	%rd632, %rd631, 30;
	add.s64 	%rd630, %rd315, %rd632;
	// begin inline asm
	ld.global.nc.s32 %r1712, [%rd630];
	// end inline asm
	mad.lo.s32 	%r1714, %r1712, %r189, %r1713;
	cvt.s64.s32 	%rd633, %rd1107;
	mul.wide.s32 	%rd634, %r1714, 8;
	add.s64 	%rd635, %rd2, %rd634;
	ld.global.f64 	%fd1414, [%rd635];
	add.s64 	%rd636, %rd1108, %rd208;
	mad.lo.s64 	%rd637, %rd633, %rd317, %rd636;
	shl.b64 	%rd638, %rd637, 3;
	add.s64 	%rd639, %rd1, %rd638;
	ld.global.f64 	%fd1415, [%rd639];
	fma.rn.f64 	%fd2627, %fd1414, %fd1415, %fd2627;
	shl.b64 	%rd640, %rd3, 3;
	add.s64 	%rd641, %rd639, %rd640;
	ld.global.f64 	%fd1416, [%rd641];
	fma.rn.f64 	%fd2626, %fd1414, %fd1416, %fd2626;
	mul.wide.s32 	%rd642, %r5, 8;
	add.s64 	%rd643, %rd639, %rd642;
	ld.global.f64 	%fd1417, [%rd643];
	fma.rn.f64 	%fd2625, %fd1414, %fd1417, %fd2625;
	add.s64 	%rd1106, %rd1106, %rd4;
	setp.lt.s64 	%p817, %rd1106, %rd161;
	@%p817 bra 	$L__BB0_456;
$L__BB0_460:
	setp.ne.s32 	%p818, %r3, 0;
	// begin inline asm
	mov.b64 {%r1715,%r1716}, %fd2627;
	// end inline asm
	shfl.sync.down.b32	%r1718|%p819, %r1716, 16, 31, -1;
	shfl.sync.down.b32	%r1717|%p820, %r1715, 16, 31, -1;
	// begin inline asm
	mov.b64 %fd1419, {%r1717,%r1718};
	// end inline asm
	add.f64 	%fd1420, %fd1419, %fd2627;
	// begin inline asm
	mov.b64 {%r1719,%r1720}, %fd1420;
	// end inline asm
	shfl.sync.down.b32	%r1722|%p821, %r1720, 8, 31, -1;
	shfl.sync.down.b32	%r1721|%p822, %r1719, 8, 31, -1;
	// begin inline asm
	mov.b64 %fd1421, {%r1721,%r1722};
	// end inline asm
	add.f64 	%fd1422, %fd1421, %fd1420;
	// begin inline asm
	mov.b64 {%r1723,%r1724}, %fd1422;
	// end inline asm
	shfl.sync.down.b32	%r1726|%p823, %r1724, 4, 31, -1;
	shfl.sync.down.b32	%r1725|%p824, %r1723, 4, 31, -1;
	// begin inline asm
	mov.b64 %fd1423, {%r1725,%r1726};
	// end inline asm
	add.f64 	%fd1424, %fd1423, %fd1422;
	// begin inline asm
	mov.b64 {%r1727,%r1728}, %fd1424;
	// end inline asm
	shfl.sync.down.b32	%r1730|%p825, %r1728, 2, 31, -1;
	shfl.sync.down.b32	%r1729|%p826, %r1727, 2, 31, -1;
	// begin inline asm
	mov.b64 %fd1425, {%r1729,%r1730};
	// end inline asm
	add.f64 	%fd1426, %fd1425, %fd1424;
	// begin inline asm
	mov.b64 {%r1731,%r1732}, %fd1426;
	// end inline asm
	shfl.sync.down.b32	%r1734|%p827, %r1732, 1, 31, -1;
	shfl.sync.down.b32	%r1733|%p828, %r1731, 1, 31, -1;
	// begin inline asm
	mov.b64 %fd1427, {%r1733,%r1734};
	// end inline asm
	add.f64 	%fd418, %fd1427, %fd1426;
	shl.b32 	%r1735, %r3573, 3;
	mov.u32 	%r1736, sum_private;
	add.s32 	%r132, %r1736, %r1735;
	@%p818 bra 	$L__BB0_462;
	atom.shared.add.f64 	%fd1428, [%r132], %fd418;
$L__BB0_462:
	setp.ne.s32 	%p829, %r3, 0;
	// begin inline asm
	mov.b64 {%r1737,%r1738}, %fd2626;
	// end inline asm
	shfl.sync.down.b32	%r1740|%p830, %r1738, 16, 31, -1;
	shfl.sync.down.b32	%r1739|%p831, %r1737, 16, 31, -1;
	// begin inline asm
	mov.b64 %fd1430, {%r1739,%r1740};
	// end inline asm
	add.f64 	%fd1431, %fd1430, %fd2626;
	// begin inline asm
	mov.b64 {%r1741,%r1742}, %fd1431;
	// end inline asm
	shfl.sync.down.b32	%r1744|%p832, %r1742, 8, 31, -1;
	shfl.sync.down.b32	%r1743|%p833, %r1741, 8, 31, -1;
	// begin inline asm
	mov.b64 %fd1432, {%r1743,%r1744};
	// end inline asm
	add.f64 	%fd1433, %fd1432, %fd1431;
	// begin inline asm
	mov.b64 {%r1745,%r1746}, %fd1433;
	// end inline asm
	shfl.sync.down.b32	%r1748|%p834, %r1746, 4, 31, -1;
	shfl.sync.down.b32	%r1747|%p835, %r1745, 4, 31, -1;
	// begin inline asm
	mov.b64 %fd1434, {%r1747,%r1748};
	// end inline asm
	add.f64 	%fd1435, %fd1434, %fd1433;
	// begin inline asm
	mov.b64 {%r1749,%r1750}, %fd1435;
	// end inline asm
	shfl.sync.down.b32	%r1752|%p836, %r1750, 2, 31, -1;
	shfl.sync.down.b32	%r1751|%p837, %r1749, 2, 31, -1;
	// begin inline asm
	mov.b64 %fd1436, {%r1751,%r1752};
	// end inline asm
	add.f64 	%fd1437, %fd1436, %fd1435;
	// begin inline asm
	mov.b64 {%r1753,%r1754}, %fd1437;
	// end inline asm
	shfl.sync.down.b32	%r1756|%p838, %r1754, 1, 31, -1;
	shfl.sync.down.b32	%r1755|%p839, %r1753, 1, 31, -1;
	// begin inline asm
	mov.b64 %fd1438, {%r1755,%r1756};
	// end inline asm
	add.f64 	%fd419, %fd1438, %fd1437;
	@%p829 bra 	$L__BB0_464;
	atom.shared.add.f64 	%fd1439, [%r132+8], %fd419;
$L__BB0_464:
	setp.ne.s32 	%p840, %r3, 0;
	// begin inline asm
	mov.b64 {%r1757,%r1758}, %fd2625;
	// end inline asm
	shfl.sync.down.b32	%r1760|%p841, %r1758, 16, 31, -1;
	shfl.sync.down.b32	%r1759|%p842, %r1757, 16, 31, -1;
	// begin inline asm
	mov.b64 %fd1441, {%r1759,%r1760};
	// end inline asm
	add.f64 	%fd1442, %fd1441, %fd2625;
	// begin inline asm
	mov.b64 {%r1761,%r1762}, %fd1442;
	// end inline asm
	shfl.sync.down.b32	%r1764|%p843, %r1762, 8, 31, -1;
	shfl.sync.down.b32	%r1763|%p844, %r1761, 8, 31, -1;
	// begin inline asm
	mov.b64 %fd1443, {%r1763,%r1764};
	// end inline asm
	add.f64 	%fd1444, %fd1443, %fd1442;
	// begin inline asm
	mov.b64 {%r1765,%r1766}, %fd1444;
	// end inline asm
	shfl.sync.down.b32	%r1768|%p845, %r1766, 4, 31, -1;
	shfl.sync.down.b32	%r1767|%p846, %r1765, 4, 31, -1;
	// begin inline asm
	mov.b64 %fd1445, {%r1767,%r1768};
	// end inline asm
	add.f64 	%fd1446, %fd1445, %fd1444;
	// begin inline asm
	mov.b64 {%r1769,%r1770}, %fd1446;
	// end inline asm
	shfl.sync.down.b32	%r1772|%p847, %r1770, 2, 31, -1;
	shfl.sync.down.b32	%r1771|%p848, %r1769, 2, 31, -1;
	// begin inline asm
	mov.b64 %fd1447, {%r1771,%r1772};
	// end inline asm
	add.f64 	%fd1448, %fd1447, %fd1446;
	// begin inline asm
	mov.b64 {%r1773,%r1774}, %fd1448;
	// end inline asm
	shfl.sync.down.b32	%r1776|%p849, %r1774, 1, 31, -1;
	shfl.sync.down.b32	%r1775|%p850, %r1773, 1, 31, -1;
	// begin inline asm
	mov.b64 %fd1449, {%r1775,%r1776};
	// end inline asm
	add.f64 	%fd420, %fd1449, %fd1448;
	@%p840 bra 	$L__BB0_466;
	atom.shared.add.f64 	%fd1450, [%r132+16], %fd420;
$L__BB0_466:
	add.s32 	%r3573, %r3573, 3;
	setp.lt.s32 	%p851, %r3573, %r15;
	@%p851 bra 	$L__BB0_454;
$L__BB0_467:
	max.s32 	%r3566, %r15, %r3566;
$L__BB0_468:
	sub.s32 	%r1777, %r188, %r3566;
	setp.lt.s32 	%p852, %r1777, 2;
	@%p852 bra 	$L__BB0_483;
	setp.ge.s32 	%p853, %r3566, %r16;
	@%p853 bra 	$L__BB0_482;
	mov.u32 	%r3575, %r3566;
$L__BB0_471:
	setp.ge.s64 	%p854, %rd162, %rd161;
	mov.f64 	%fd2630, 0d0000000000000000;
	mov.f64 	%fd2631, %fd2630;
	@%p854 bra 	$L__BB0_477;
	mul.lo.s32 	%r1778, %r3575, %r189;
	cvt.s64.s32 	%rd217, %r1778;
	mov.f64 	%fd2630, 0d0000000000000000;
	mov.u64 	%rd1109, %rd162;
$L__BB0_473:
	or.b64  	%rd644, %rd1109, %rd3;
	and.b64  	%rd645, %rd644, -4294967296;
	setp.ne.s64 	%p855, %rd645, 0;
	@%p855 bra 	$L__BB0_475;
	cvt.u32.u64 	%r1779, %rd3;
	cvt.u32.u64 	%r1780, %rd1109;
	div.u32 	%r1781, %r1780, %r1779;
	mul.lo.s32 	%r1782, %r1781, %r1779;
	sub.s32 	%r1783, %r1780, %r1782;
	cvt.u64.u32 	%rd1110, %r1781;
	cvt.u64.u32 	%rd1111, %r1783;
	bra.uni 	$L__BB0_476;
$L__BB0_475:
	div.s64 	%rd1110, %rd1109, %rd3;
	mul.lo.s64 	%rd646, %rd1110, %rd3;
	sub.s64 	%rd1111, %rd1109, %rd646;
$L__BB0_476:
	cvt.u32.u64 	%r1785, %rd1111;
	shl.b64 	%rd648, %rd1110, 32;
	shr.s64 	%rd649, %rd648, 30;
	add.s64 	%rd647, %rd315, %rd649;
	// begin inline asm
	ld.global.nc.s32 %r1784, [%rd647];
	// end inline asm
	mad.lo.s32 	%r1786, %r1784, %r189, %r1785;
	cvt.s64.s32 	%rd650, %rd1110;
	mul.wide.s32 	%rd651, %r1786, 8;
	add.s64 	%rd652, %rd2, %rd651;
	ld.global.f64 	%fd1453, [%rd652];
	add.s64 	%rd653, %rd1111, %rd217;
	mad.lo.s64 	%rd654, %rd650, %rd317, %rd653;
	shl.b64 	%rd655, %rd654, 3;
	add.s64 	%rd656, %rd1, %rd655;
	ld.global.f64 	%fd1454, [%rd656];
	fma.rn.f64 	%fd2631, %fd1453, %fd1454, %fd2631;
	shl.b64 	%rd657, %rd3, 3;
	add.s64 	%rd658, %rd656, %rd657;
	ld.global.f64 	%fd1455, [%rd658];
	fma.rn.f64 	%fd2630, %fd1453, %fd1455, %fd2630;
	add.s64 	%rd1109, %rd1109, %rd4;
	setp.lt.s64 	%p856, %rd1109, %rd161;
	@%p856 bra 	$L__BB0_473;
$L__BB0_477:
	setp.ne.s32 	%p857, %r3, 0;
	// begin inline asm
	mov.b64 {%r1787,%r1788}, %fd2631;
	// end inline asm
	shfl.sync.down.b32	%r1790|%p858, %r1788, 16, 31, -1;
	shfl.sync.down.b32	%r1789|%p859, %r1787, 16, 31, -1;
	// begin inline asm
	mov.b64 %fd1457, {%r1789,%r1790};
	// end inline asm
	add.f64 	%fd1458, %fd1457, %fd2631;
	// begin inline asm
	mov.b64 {%r1791,%r1792}, %fd1458;
	// end inline asm
	shfl.sync.down.b32	%r1794|%p860, %r1792, 8, 31, -1;
	shfl.sync.down.b32	%r1793|%p861, %r1791, 8, 31, -1;
	// begin inline asm
	mov.b64 %fd1459, {%r1793,%r1794};
	// end inline asm
	add.f64 	%fd1460, %fd1459, %fd1458;
	// begin inline asm
	mov.b64 {%r1795,%r1796}, %fd1460;
	// end inline asm
	shfl.sync.down.b32	%r1798|%p862, %r1796, 4, 31, -1;
	shfl.sync.down.b32	%r1797|%p863, %r1795, 4, 31, -1;
	// begin inline asm
	mov.b64 %fd1461, {%r1797,%r1798};
	// end inline asm
	add.f64 	%fd1462, %fd1461, %fd1460;
	// begin inline asm
	mov.b64 {%r1799,%r1800}, %fd1462;
	// end inline asm
	shfl.sync.down.b32	%r1802|%p864, %r1800, 2, 31, -1;
	shfl.sync.down.b32	%r1801|%p865, %r1799, 2, 31, -1;
	// begin inline asm
	mov.b64 %fd1463, {%r1801,%r1802};
	// end inline asm
	add.f64 	%fd1464, %fd1463, %fd1462;
	// begin inline asm
	mov.b64 {%r1803,%r1804}, %fd1464;
	// end inline asm
	shfl.sync.down.b32	%r1806|%p866, %r1804, 1, 31, -1;
	shfl.sync.down.b32	%r1805|%p867, %r1803, 1, 31, -1;
	// begin inline asm
	mov.b64 %fd1465, {%r1805,%r1806};
	// end inline asm
	add.f64 	%fd427, %fd1465, %fd1464;
	shl.b32 	%r1807, %r3575, 3;
	mov.u32 	%r1808, sum_private;
	add.s32 	%r137, %r1808, %r1807;
	@%p857 bra 	$L__BB0_479;
	atom.shared.add.f64 	%fd1466, [%r137], %fd427;
$L__BB0_479:
	setp.ne.s32 	%p868, %r3, 0;
	// begin inline asm
	mov.b64 {%r1809,%r1810}, %fd2630;
	// end inline asm
	shfl.sync.down.b32	%r1812|%p869, %r1810, 16, 31, -1;
	shfl.sync.down.b32	%r1811|%p870, %r1809, 16, 31, -1;
	// begin inline asm
	mov.b64 %fd1468, {%r1811,%r1812};
	// end inline asm
	add.f64 	%fd1469, %fd1468, %fd2630;
	// begin inline asm
	mov.b64 {%r1813,%r1814}, %fd1469;
	// end inline asm
	shfl.sync.down.b32	%r1816|%p871, %r1814, 8, 31, -1;
	shfl.sync.down.b32	%r1815|%p872, %r1813, 8, 31, -1;
	// begin inline asm
	mov.b64 %fd1470, {%r1815,%r1816};
	// end inline asm
	add.f64 	%fd1471, %fd1470, %fd1469;
	// begin inline asm
	mov.b64 {%r1817,%r1818}, %fd1471;
	// end inline asm
	shfl.sync.down.b32	%r1820|%p873, %r1818, 4, 31, -1;
	shfl.sync.down.b32	%r1819|%p874, %r1817, 4, 31, -1;
	// begin inline asm
	mov.b64 %fd1472, {%r1819,%r1820};
	// end inline asm
	add.f64 	%fd1473, %fd1472, %fd1471;
	// begin inline asm
	mov.b64 {%r1821,%r1822}, %fd1473;
	// end inline asm
	shfl.sync.down.b32	%r1824|%p875, %r1822, 2, 31, -1;
	shfl.sync.down.b32	%r1823|%p876, %r1821, 2, 31, -1;
	// begin inline asm
	mov.b64 %fd1474, {%r1823,%r1824};
	// end inline asm
	add.f64 	%fd1475, %fd1474, %fd1473;
	// begin inline asm
	mov.b64 {%r1825,%r1826}, %fd1475;
	// end inline asm
	shfl.sync.down.b32	%r1828|%p877, %r1826, 1, 31, -1;
	shfl.sync.down.b32	%r1827|%p878, %r1825, 1, 31, -1;
	// begin inline asm
	mov.b64 %fd1476, {%r1827,%r1828};
	// end inline asm
	add.f64 	%fd428, %fd1476, %fd1475;
	@%p868 bra 	$L__BB0_481;
	atom.shared.add.f64 	%fd1477, [%r137+8], %fd428;
$L__BB0_481:
	add.s32 	%r3575, %r3575, 2;
	setp.lt.s32 	%p879, %r3575, %r16;
	@%p879 bra 	$L__BB0_471;
$L__BB0_482:
	max.s32 	%r3566, %r16, %r3566;
$L__BB0_483:
	setp.le.s32 	%p880, %r188, %r3566;
	@%p880 bra 	$L__BB0_493;
$L__BB0_484:
	setp.ge.s64 	%p881, %rd162, %rd161;
	mov.f64 	%fd2633, 0d0000000000000000;
	@%p881 bra 	$L__BB0_490;
	mul.lo.s32 	%r1829, %r3566, %r189;
	cvt.s64.s32 	%rd226, %r1829;
	mov.f64 	%fd2633, 0d0000000000000000;
	mov.u64 	%rd1112, %rd162;
$L__BB0_486:
	or.b64  	%rd659, %rd1112, %rd3;
	and.b64  	%rd660, %rd659, -4294967296;
	setp.ne.s64 	%p882, %rd660, 0;
	@%p882 bra 	$L__BB0_488;
	cvt.u32.u64 	%r1830, %rd3;
	cvt.u32.u64 	%r1831, %rd1112;
	div.u32 	%r1832, %r1831, %r1830;
	mul.lo.s32 	%r1833, %r1832, %r1830;
	sub.s32 	%r1834, %r1831, %r1833;
	cvt.u64.u32 	%rd1113, %r1832;
	cvt.u64.u32 	%rd1114, %r1834;
	bra.uni 	$L__BB0_489;
$L__BB0_488:
	div.s64 	%rd1113, %rd1112, %rd3;
	mul.lo.s64 	%rd661, %rd1113, %rd3;
	sub.s64 	%rd1114, %rd1112, %rd661;
$L__BB0_489:
	cvt.u32.u64 	%r1836, %rd1114;
	shl.b64 	%rd663, %rd1113, 32;
	shr.s64 	%rd664, %rd663, 30;
	add.s64 	%rd662, %rd315, %rd664;
	// begin inline asm
	ld.global.nc.s32 %r1835, [%rd662];
	// end inline asm
	mad.lo.s32 	%r1837, %r1835, %r189, %r1836;
	cvt.s64.s32 	%rd665, %rd1113;
	mul.wide.s32 	%rd666, %r1837, 8;
	add.s64 	%rd667, %rd2, %rd666;
	add.s64 	%rd668, %rd1114, %rd226;
	mad.lo.s64 	%rd669, %rd665, %rd317, %rd668;
	ld.global.f64 	%fd1480, [%rd667];
	shl.b64 	%rd670, %rd669, 3;
	add.s64 	%rd671, %rd1, %rd670;
	ld.global.f64 	%fd1481, [%rd671];
	fma.rn.f64 	%fd2633, %fd1480, %fd1481, %fd2633;
	add.s64 	%rd1112, %rd1112, %rd4;
	setp.lt.s64 	%p883, %rd1112, %rd161;
	@%p883 bra 	$L__BB0_486;
$L__BB0_490:
	setp.ne.s32 	%p884, %r3, 0;
	// begin inline asm
	mov.b64 {%r1838,%r1839}, %fd2633;
	// end inline asm
	shfl.sync.down.b32	%r1841|%p885, %r1839, 16, 31, -1;
	shfl.sync.down.b32	%r1840|%p886, %r1838, 16, 31, -1;
	// begin inline asm
	mov.b64 %fd1483, {%r1840,%r1841};
	// end inline asm
	add.f64 	%fd1484, %fd1483, %fd2633;
	// begin inline asm
	mov.b64 {%r1842,%r1843}, %fd1484;
	// end inline asm
	shfl.sync.down.b32	%r1845|%p887, %r1843, 8, 31, -1;
	shfl.sync.down.b32	%r1844|%p888, %r1842, 8, 31, -1;
	// begin inline asm
	mov.b64 %fd1485, {%r1844,%r1845};
	// end inline asm
	add.f64 	%fd1486, %fd1485, %fd1484;
	// begin inline asm
	mov.b64 {%r1846,%r1847}, %fd1486;
	// end inline asm
	shfl.sync.down.b32	%r1849|%p889, %r1847, 4, 31, -1;
	shfl.sync.down.b32	%r1848|%p890, %r1846, 4, 31, -1;
	// begin inline asm
	mov.b64 %fd1487, {%r1848,%r1849};
	// end inline asm
	add.f64 	%fd1488, %fd1487, %fd1486;
	// begin inline asm
	mov.b64 {%r1850,%r1851}, %fd1488;
	// end inline asm
	shfl.sync.down.b32	%r1853|%p891, %r1851, 2, 31, -1;
	shfl.sync.down.b32	%r1852|%p892, %r1850, 2, 31, -1;
	// begin inline asm
	mov.b64 %fd1489, {%r1852,%r1853};
	// end inline asm
	add.f64 	%fd1490, %fd1489, %fd1488;
	// begin inline asm
	mov.b64 {%r1854,%r1855}, %fd1490;
	// end inline asm
	shfl.sync.down.b32	%r1857|%p893, %r1855, 1, 31, -1;
	shfl.sync.down.b32	%r1856|%p894, %r1854, 1, 31, -1;
	// begin inline asm
	mov.b64 %fd1491, {%r1856,%r1857};
	// end inline asm
	add.f64 	%fd432, %fd1491, %fd1490;
	@%p884 bra 	$L__BB0_492;
	shl.b32 	%r1858, %r3566, 3;
	mov.u32 	%r1859, sum_private;
	add.s32 	%r1860, %r1859, %r1858;
	atom.shared.add.f64 	%fd1492, [%r1860], %fd432;
$L__BB0_492:
	add.s32 	%r3566, %r3566, 1;
	setp.lt.s32 	%p895, %r3566, %r188;
	@%p895 bra 	$L__BB0_484;
$L__BB0_493:
	setp.ge.s32 	%p896, %r2, %r188;
	bar.sync 	0;
	@%p896 bra 	$L__BB0_496;
	mul.wide.s32 	%rd235, %r3561, %r188;
	mov.u32 	%r3578, %r2;
$L__BB0_495:
	ld.param.f64 	%fd2415, [_Z17bsr_matvec_kerneliPKiS0_PKdS2_PdiilPKlS0_id_param_12];
	ld.param.u64 	%rd1035, [_Z17bsr_matvec_kerneliPKiS0_PKdS2_PdiilPKlS0_id_param_5];
	cvt.u32.u64 	%r1861, %rd4;
	cvt.s64.s32 	%rd672, %r3578;
	add.s64 	%rd673, %rd235, %rd672;
	cvta.to.global.u64 	%rd674, %rd1035;
	shl.b64 	%rd675, %rd673, 3;
	add.s64 	%rd676, %rd674, %rd675;
	shl.b32 	%r1862, %r3578, 3;
	mov.u32 	%r1863, sum_private;
	add.s32 	%r1864, %r1863, %r1862;
	ld.shared.f64 	%fd1493, [%r1864];
	mul.f64 	%fd1494, %fd2415, %fd1493;
	atom.global.add.f64 	%fd1495, [%rd676], %fd1494;
	add.s32 	%r3578, %r3578, %r1861;
	setp.lt.s32 	%p897, %r3578, %r188;
	@%p897 bra 	$L__BB0_495;
$L__BB0_496:
	add.s32 	%r3561, %r3561, 1;
	setp.ne.s32 	%p898, %r3561, %r19;
	@%p898 bra 	$L__BB0_335;
$L__BB0_497:
	ld.param.u64 	%rd1033, [_Z17bsr_matvec_kerneliPKiS0_PKdS2_PdiilPKlS0_id_param_1];
	setp.ge.s32 	%p899, %r2, %r188;
	cvta.to.global.u64 	%rd677, %rd1033;
	mul.wide.s32 	%rd678, %r19, 4;
	add.s64 	%rd679, %rd677, %rd678;
	ld.global.u32 	%r146, [%rd679];
	bar.sync 	0;
	@%p899 bra 	$L__BB0_500;
	mov.u32 	%r3579, %r2;
$L__BB0_499:
	cvt.u32.u64 	%r1865, %rd4;
	shl.b32 	%r1866, %r3579, 3;
	mov.u32 	%r1867, sum_private;
	add.s32 	%r1868, %r1867, %r1866;
	mov.b64 	%rd680, 0;
	st.shared.u64 	[%r1868], %rd680;
	add.s32 	%r3579, %r3579, %r1865;
	setp.lt.s32 	%p900, %r3579, %r188;
	@%p900 bra 	$L__BB0_499;
$L__BB0_500:
	bar.sync 	0;
	or.b64  	%rd681, %rd7, %rd317;
	and.b64  	%rd682, %rd681, -4294967296;
	setp.ne.s64 	%p901, %rd682, 0;
	@%p901 bra 	$L__BB0_502;
	cvt.u32.u64 	%r1869, %rd317;
	cvt.u32.u64 	%r1870, %rd7;
	div.u32 	%r1871, %r1870, %r1869;
	cvt.u64.u32 	%rd1115, %r1871;
	bra.uni 	$L__BB0_503;
$L__BB0_502:
	div.s64 	%rd1115, %rd7, %rd317;
$L__BB0_503:
	mul.lo.s64 	%rd239, %rd1115, %rd3;
	mov.b32 	%r3583, 0;
	@%p1 bra 	$L__BB0_528;
	mov.b32 	%r3580, 0;
$L__BB0_505:
	cvt.s64.s32 	%rd683, %r146;
	cvt.u64.u32 	%rd684, %r2;
	mad.lo.s64 	%rd1116, %rd683, %rd3, %rd684;
	setp.ge.s64 	%p902, %rd1116, %rd239;
	mov.f64 	%fd2642, 0d0000000000000000;
	mov.f64 	%fd2643, %fd2642;
	mov.f64 	%fd2644, %fd2642;
	mov.f64 	%fd2645, %fd2642;
	mov.f64 	%fd2646, %fd2642;
	mov.f64 	%fd2647, %fd2642;
	mov.f64 	%fd2648, %fd2642;
	mov.f64 	%fd2649, %fd2642;
	@%p902 bra 	$L__BB0_511;
	mov.f64 	%fd2642, 0d0000000000000000;
$L__BB0_507:
	or.b64  	%rd685, %rd1116, %rd3;
	and.b64  	%rd686, %rd685, -4294967296;
	setp.ne.s64 	%p903, %rd686, 0;
	@%p903 bra 	$L__BB0_509;
	cvt.u32.u64 	%r1874, %rd3;
	cvt.u32.u64 	%r1875, %rd1116;
	div.u32 	%r1876, %r1875, %r1874;
	mul.lo.s32 	%r1877, %r1876, %r1874;
	sub.s32 	%r1878, %r1875, %r1877;
	cvt.u64.u32 	%rd1117, %r1876;
	cvt.u64.u32 	%rd1118, %r1878;
	bra.uni 	$L__BB0_510;
$L__BB0_509:
	div.s64 	%rd1117, %rd1116, %rd3;
	mul.lo.s64 	%rd687, %rd1117, %rd3;
	sub.s64 	%rd1118, %rd1116, %rd687;
$L__BB0_510:
	cvt.u32.u64 	%r1880, %rd1118;
	shl.b64 	%rd689, %rd1117, 32;
	shr.s64 	%rd690, %rd689, 30;
	add.s64 	%rd688, %rd315, %rd690;
	// begin inline asm
	ld.global.nc.s32 %r1879, [%rd688];
	// end inline asm
	mad.lo.s32 	%r1881, %r1879, %r189, %r1880;
	cvt.s64.s32 	%rd691, %rd1117;
	mul.wide.s32 	%rd692, %r1881, 8;
	add.s64 	%rd693, %rd2, %rd692;
	ld.global.f64 	%fd1498, [%rd693];
	mul.lo.s32 	%r1882, %r3580, %r189;
	cvt.s64.s32 	%rd694, %r1882;
	add.s64 	%rd695, %rd1118, %rd694;
	mad.lo.s64 	%rd696, %rd691, %rd317, %rd695;
	shl.b64 	%rd697, %rd696, 3;
	add.s64 	%rd698, %rd1, %rd697;
	ld.global.f64 	%fd1499, [%rd698];
	fma.rn.f64 	%fd2649, %fd1498, %fd1499, %fd2649;
	shl.b64 	%rd699, %rd3, 3;
	add.s64 	%rd700, %rd698, %rd699;
	ld.global.f64 	%fd1500, [%rd700];
	fma.rn.f64 	%fd2648, %fd1498, %fd1500, %fd2648;
	mul.wide.s32 	%rd701, %r5, 8;
	add.s64 	%rd702, %rd698, %rd701;
	ld.global.f64 	%fd1501, [%rd702];
	fma.rn.f64 	%fd2647, %fd1498, %fd1501, %fd2647;
	mul.wide.s32 	%rd703, %r6, 8;
	add.s64 	%rd704, %rd698, %rd703;
	ld.global.f64 	%fd1502, [%rd704];
	fma.rn.f64 	%fd2646, %fd1498, %fd1502, %fd2646;
	mul.wide.s32 	%rd705, %r7, 8;
	add.s64 	%rd706, %rd698, %rd705;
	ld.global.f64 	%fd1503, [%rd706];
	fma.rn.f64 	%fd2645, %fd1498, %fd1503, %fd2645;
	mul.wide.s32 	%rd707, %r8, 8;
	add.s64 	%rd708, %rd698, %rd707;
	ld.global.f64 	%fd1504, [%rd708];
	fma.rn.f64 	%fd2644, %fd1498, %fd1504, %fd2644;
	mul.wide.s32 	%rd709, %r9, 8;
	add.s64 	%rd710, %rd698, %rd709;
	ld.global.f64 	%fd1505, [%rd710];
	fma.rn.f64 	%fd2643, %fd1498, %fd1505, %fd2643;
	mul.wide.s32 	%rd711, %r10, 8;
	add.s64 	%rd712, %rd698, %rd711;
	ld.global.f64 	%fd1506, [%rd712];
	fma.rn.f64 	%fd2642, %fd1498, %fd1506, %fd2642;
	add.s64 	%rd1116, %rd1116, %rd4;
	setp.lt.s64 	%p904, %rd1116, %rd239;
	@%p904 bra 	$L__BB0_507;
$L__BB0_511:
	setp.ne.s32 	%p905, %r3, 0;
	// begin inline asm
	mov.b64 {%r1883,%r1884}, %fd2649;
	// end inline asm
	shfl.sync.down.b32	%r1886|%p906, %r1884, 16, 31, -1;
	shfl.sync.down.b32	%r1885|%p907, %r1883, 16, 31, -1;
	// begin inline asm
	mov.b64 %fd1508, {%r1885,%r1886};
	// end inline asm
	add.f64 	%fd1509, %fd1508, %fd2649;
	// begin inline asm
	mov.b64 {%r1887,%r1888}, %fd1509;
	// end inline asm
	shfl.sync.down.b32	%r1890|%p908, %r1888, 8, 31, -1;
	shfl.sync.down.b32	%r1889|%p909, %r1887, 8, 31, -1;
	// begin inline asm
	mov.b64 %fd1510, {%r1889,%r1890};
	// end inline asm
	add.f64 	%fd1511, %fd1510, %fd1509;
	// begin inline asm
	mov.b64 {%r1891,%r1892}, %fd1511;
	// end inline asm
	shfl.sync.down.b32	%r1894|%p910, %r1892, 4, 31, -1;
	shfl.sync.down.b32	%r1893|%p911, %r1891, 4, 31, -1;
	// begin inline asm
	mov.b64 %fd1512, {%r1893,%r1894};
	// end inline asm
	add.f64 	%fd1513, %fd1512, %fd1511;
	// begin inline asm
	mov.b64 {%r1895,%r1896}, %fd1513;
	// end inline asm
	shfl.sync.down.b32	%r1898|%p912, %r1896, 2, 31, -1;
	shfl.sync.down.b32	%r1897|%p913, %r1895, 2, 31, -1;
	// begin inline asm
	mov.b64 %fd1514, {%r1897,%r1898};
	// end inline asm
	add.f64 	%fd1515, %fd1514, %fd1513;
	// begin inline asm
	mov.b64 {%r1899,%r1900}, %fd1515;
	// end inline asm
	shfl.sync.down.b32	%r1902|%p914, %r1900, 1, 31, -1;
	shfl.sync.down.b32	%r1901|%p915, %r1899, 1, 31, -1;
	// begin inline asm
	mov.b64 %fd1516, {%r1901,%r1902};
	// end inline asm
	add.f64 	%fd457, %fd1516, %fd1515;
	shl.b32 	%r1903, %r3580, 3;
	mov.u32 	%r1904, sum_private;
	add.s32 	%r150, %r1904, %r1903;
	@%p905 bra 	$L__BB0_513;
	atom.shared.add.f64 	%fd1517, [%r150], %fd457;
$L__BB0_513:
	setp.ne.s32 	%p916, %r3, 0;
	// begin inline asm
	mov.b64 {%r1905,%r1906}, %fd2648;
	// end inline asm
	shfl.sync.down.b32	%r1908|%p917, %r1906, 16, 31, -1;
	shfl.sync.down.b32	%r1907|%p918, %r1905, 16, 31, -1;
	// begin inline asm
	mov.b64 %fd1519, {%r1907,%r1908};
	// end inline asm
	add.f64 	%fd1520, %fd1519, %fd2648;
	// begin inline asm
	mov.b64 {%r1909,%r1910}, %fd1520;
	// end inline asm
	shfl.sync.down.b32	%r1912|%p919, %r1910, 8, 31, -1;
	shfl.sync.down.b32	%r1911|%p920, %r1909, 8, 31, -1;
	// begin inline asm
	mov.b64 %fd1521, {%r1911,%r1912};
	// end inline asm
	add.f64 	%fd1522, %fd1521, %fd1520;
	// begin inline asm
	mov.b64 {%r1913,%r1914}, %fd1522;
	// end inline asm
	shfl.sync.down.b32	%r1916|%p921, %r1914, 4, 31, -1;
	shfl.sync.down.b32	%r1915|%p922, %r1913, 4, 31, -1;
	// begin inline asm
	mov.b64 %fd1523, {%r1915,%r1916};
	// end inline asm
	add.f64 	%fd1524, %fd1523, %fd1522;
	// begin inline asm
	mov.b64 {%r1917,%r1918}, %fd1524;
	// end inline asm
	shfl.sync.down.b32	%r1920|%p923, %r1918, 2, 31, -1;
	shfl.sync.down.b32	%r1919|%p924, %r1917, 2, 31, -1;
	// begin inline asm
	mov.b64 %fd1525, {%r1919,%r1920};
	// end inline asm
	add.f64 	%fd1526, %fd1525, %fd1524;
	// begin inline asm
	mov.b64 {%r1921,%r1922}, %fd1526;
	// end inline asm
	shfl.sync.down.b32	%r1924|%p925, %r1922, 1, 31, -1;
	shfl.sync.down.b32	%r1923|%p926, %r1921, 1, 31, -1;
	// begin inline asm
	mov.b64 %fd1527, {%r1923,%r1924};
	// end inline asm
	add.f64 	%fd458, %fd1527, %fd1526;
	@%p916 bra 	$L__BB0_515;
	atom.shared.add.f64 	%fd1528, [%r150+8], %fd458;
$L__BB0_515:
	setp.ne.s32 	%p927, %r3, 0;
	// begin inline asm
	mov.b64 {%r1925,%r1926}, %fd2647;
	// end inline asm
	shfl.sync.down.b32	%r1928|%p928, %r1926, 16, 31, -1;
	shfl.sync.down.b32	%r1927|%p929, %r1925, 16, 31, -1;
	// begin inline asm
	mov.b64 %fd1530, {%r1927,%r1928};
	// end inline asm
	add.f64 	%fd1531, %fd1530, %fd2647;
	// begin inline asm
	mov.b64 {%r1929,%r1930}, %fd1531;
	// end inline asm
	shfl.sync.down.b32	%r1932|%p930, %r1930, 8, 31, -1;
	shfl.sync.down.b32	%r1931|%p931, %r1929, 8, 31, -1;
	// begin inline asm
	mov.b64 %fd1532, {%r1931,%r1932};
	// end inline asm
	add.f64 	%fd1533, %fd1532, %fd1531;
	// begin inline asm
	mov.b64 {%r1933,%r1934}, %fd1533;
	// end inline asm
	shfl.sync.down.b32	%r1936|%p932, %r1934, 4, 31, -1;
	shfl.sync.down.b32	%r1935|%p933, %r1933, 4, 31, -1;
	// begin inline asm
	mov.b64 %fd1534, {%r1935,%r1936};
	// end inline asm
	add.f64 	%fd1535, %fd1534, %fd1533;
	// begin inline asm
	mov.b64 {%r1937,%r1938}, %fd1535;
	// end inline asm
	shfl.sync.down.b32	%r1940|%p934, %r1938, 2, 31, -1;
	shfl.sync.down.b32	%r1939|%p935, %r1937, 2, 31, -1;
	// begin inline asm
	mov.b64 %fd1536, {%r1939,%r1940};
	// end inline asm
	add.f64 	%fd1537, %fd1536, %fd1535;
	// begin inline asm
	mov.b64 {%r1941,%r1942}, %fd1537;
	// end inline asm
	shfl.sync.down.b32	%r1944|%p936, %r1942, 1, 31, -1;
	shfl.sync.down.b32	%r1943|%p937, %r1941, 1, 31, -1;
	// begin inline asm
	mov.b64 %fd1538, {%r1943,%r1944};
	// end inline asm
	add.f64 	%fd459, %fd1538, %fd1537;
	@%p927 bra 	$L__BB0_517;
	atom.shared.add.f64 	%fd1539, [%r150+16], %fd459;
$L__BB0_517:
	setp.ne.s32 	%p938, %r3, 0;
	// begin inline asm
	mov.b64 {%r1945,%r1946}, %fd2646;
	// end inline asm
	shfl.sync.down.b32	%r1948|%p939, %r1946, 16, 31, -1;
	shfl.sync.down.b32	%r1947|%p940, %r1945, 16, 31, -1;
	// begin inline asm
	mov.b64 %fd1541, {%r1947,%r1948};
	// end inline asm
	add.f64 	%fd1542, %fd1541, %fd2646;
	// begin inline asm
	mov.b64 {%r1949,%r1950}, %fd1542;
	// end inline asm
	shfl.sync.down.b32	%r1952|%p941, %r1950, 8, 31, -1;
	shfl.sync.down.b32	%r1951|%p942, %r1949, 8, 31, -1;
	// begin inline asm
	mov.b64 %fd1543, {%r1951,%r1952};
	// end inline asm
	add.f64 	%fd1544, %fd1543, %fd1542;
	// begin inline asm
	mov.b64 {%r1953,%r1954}, %fd1544;
	// end inline asm
	shfl.sync.down.b32	%r1956|%p943, %r1954, 4, 31, -1;
	shfl.sync.down.b32	%r1955|%p944, %r1953, 4, 31, -1;
	// begin inline asm
	mov.b64 %fd1545, {%r1955,%r1956};
	// end inline asm
	add.f64 	%fd1546, %fd1545, %fd1544;
	// begin inline asm
	mov.b64 {%r1957,%r1958}, %fd1546;
	// end inline asm
	shfl.sync.down.b32	%r1960|%p945, %r1958, 2, 31, -1;
	shfl.sync.down.b32	%r1959|%p946, %r1957, 2, 31, -1;
	// begin inline asm
	mov.b64 %fd1547, {%r1959,%r1960};
	// end inline asm
	add.f64 	%fd1548, %fd1547, %fd1546;
	// begin inline asm
	mov.b64 {%r1961,%r1962}, %fd1548;
	// end inline asm
	shfl.sync.down.b32	%r1964|%p947, %r1962, 1, 31, -1;
	shfl.sync.down.b32	%r1963|%p948, %r1961, 1, 31, -1;
	// begin inline asm
	mov.b64 %fd1549, {%r1963,%r1964};
	// end inline asm
	add.f64 	%fd460, %fd1549, %fd1548;
	@%p938 bra 	$L__BB0_519;
	atom.shared.add.f64 	%fd1550, [%r150+24], %fd460;
$L__BB0_519:
	setp.ne.s32 	%p949, %r3, 0;
	// begin inline asm
	mov.b64 {%r1965,%r1966}, %fd2645;
	// end inline asm
	shfl.sync.down.b32	%r1968|%p950, %r1966, 16, 31, -1;
	shfl.sync.down.b32	%r1967|%p951, %r1965, 16, 31, -1;
	// begin inline asm
	mov.b64 %fd1552, {%r1967,%r1968};
	// end inline asm
	add.f64 	%fd1553, %fd1552, %fd2645;
	// begin inline asm
	mov.b64 {%r1969,%r1970}, %fd1553;
	// end inline asm
	shfl.sync.down.b32	%r1972|%p952, %r1970, 8, 31, -1;
	shfl.sync.down.b32	%r1971|%p953, %r1969, 8, 31, -1;
	// begin inline asm
	mov.b64 %fd1554, {%r1971,%r1972};
	// end inline asm
	add.f64 	%fd1555, %fd1554, %fd1553;
	// begin inline asm
	mov.b64 {%r1973,%r1974}, %fd1555;
	// end inline asm
	shfl.sync.down.b32	%r1976|%p954, %r1974, 4, 31, -1;
	shfl.sync.down.b32	%r1975|%p955, %r1973, 4, 31, -1;
	// begin inline asm
	mov.b64 %fd1556, {%r1975,%r1976};
	// end inline asm
	add.f64 	%fd1557, %fd1556, %fd1555;
	// begin inline asm
	mov.b64 {%r1977,%r1978}, %fd1557;
	// end inline asm
	shfl.sync.down.b32	%r1980|%p956, %r1978, 2, 31, -1;
	shfl.sync.down.b32	%r1979|%p957, %r1977, 2, 31, -1;
	// begin inline asm
	mov.b64 %fd1558, {%r1979,%r1980};
	// end inline asm
	add.f64 	%fd1559, %fd1558, %fd1557;
	// begin inline asm
	mov.b64 {%r1981,%r1982}, %fd1559;
	// end inline asm
	shfl.sync.down.b32	%r1984|%p958, %r1982, 1, 31, -1;
	shfl.sync.down.b32	%r1983|%p959, %r1981, 1, 31, -1;
	// begin inline asm
	mov.b64 %fd1560, {%r1983,%r1984};
	// end inline asm
	add.f64 	%fd461, %fd1560, %fd1559;
	@%p949 bra 	$L__BB0_521;
	atom.shared.add.f64 	%fd1561, [%r150+32], %fd461;
$L__BB0_521:
	setp.ne.s32 	%p960, %r3, 0;
	// begin inline asm
	mov.b64 {%r1985,%r1986}, %fd2644;
	// end inline asm
	shfl.sync.down.b32	%r1988|%p961, %r1986, 16, 31, -1;
	shfl.sync.down.b32	%r1987|%p962, %r1985, 16, 31, -1;
	// begin inline asm
	mov.b64 %fd1563, {%r1987,%r1988};
	// end inline asm
	add.f64 	%fd1564, %fd1563, %fd2644;
	// begin inline asm
	mov.b64 {%r1989,%r1990}, %fd1564;
	// end inline asm
	shfl.sync.down.b32	%r1992|%p963, %r1990, 8, 31, -1;
	shfl.sync.down.b32	%r1991|%p964, %r1989, 8, 31, -1;
	// begin inline asm
	mov.b64 %fd1565, {%r1991,%r1992};
	// end inline asm
	add.f64 	%fd1566, %fd1565, %fd1564;
	// begin inline asm
	mov.b64 {%r1993,%r1994}, %fd1566;
	// end inline asm
	shfl.sync.down.b32	%r1996|%p965, %r1994, 4, 31, -1;
	shfl.sync.down.b32	%r1995|%p966, %r1993, 4, 31, -1;
	// begin inline asm
	mov.b64 %fd1567, {%r1995,%r1996};
	// end inline asm
	add.f64 	%fd1568, %fd1567, %fd1566;
	// begin inline asm
	mov.b64 {%r1997,%r1998}, %fd1568;
	// end inline asm
	shfl.sync.down.b32	%r2000|%p967, %r1998, 2, 31, -1;
	shfl.sync.down.b32	%r1999|%p968, %r1997, 2, 31, -1;
	// begin inline asm
	mov.b64 %fd1569, {%r1999,%r2000};
	// end inline asm
	add.f64 	%fd1570, %fd1569, %fd1568;
	// begin inline asm
	mov.b64 {%r2001,%r2002}, %fd1570;
	// end inline asm
	shfl.sync.down.b32	%r2004|%p969, %r2002, 1, 31, -1;
	shfl.sync.down.b32	%r2003|%p970, %r2001, 1, 31, -1;
	// begin inline asm
	mov.b64 %fd1571, {%r2003,%r2004};
	// end inline asm
	add.f64 	%fd462, %fd1571, %fd1570;
	@%p960 bra 	$L__BB0_523;
	atom.shared.add.f64 	%fd1572, [%r150+40], %fd462;
$L__BB0_523:
	setp.ne.s32 	%p971, %r3, 0;
	// begin inline asm
	mov.b64 {%r2005,%r2006}, %fd2643;
	// end inline asm
	shfl.sync.down.b32	%r2008|%p972, %r2006, 16, 31, -1;
	shfl.sync.down.b32	%r2007|%p973, %r2005, 16, 31, -1;
	// begin inline asm
	mov.b64 %fd1574, {%r2007,%r2008};
	// end inline asm
	add.f64 	%fd1575, %fd1574, %fd2643;
	// begin inline asm
	mov.b64 {%r2009,%r2010}, %fd1575;
	// end inline asm
	shfl.sync.down.b32	%r2012|%p974, %r2010, 8, 31, -1;
	shfl.sync.down.b32	%r2011|%p975, %r2009, 8, 31, -1;
	// begin inline asm
	mov.b64 %fd1576, {%r2011,%r2012};
	// end inline asm
	add.f64 	%fd1577, %fd1576, %fd1575;
	// begin inline asm
	mov.b64 {%r2013,%r2014}, %fd1577;
	// end inline asm
	shfl.sync.down.b32	%r2016|%p976, %r2014, 4, 31, -1;
	shfl.sync.down.b32	%r2015|%p977, %r2013, 4, 31, -1;
	// begin inline asm
	mov.b64 %fd1578, {%r2015,%r2016};
	// end inline asm
	add.f64 	%fd1579, %fd1578, %fd1577;
	// begin inline asm
	mov.b64 {%r2017,%r2018}, %fd1579;
	// end inline asm
	shfl.sync.down.b32	%r2020|%p978, %r2018, 2, 31, -1;
	shfl.sync.down.b32	%r2019|%p979, %r2017, 2, 31, -1;
	// begin inline asm
	mov.b64 %fd1580, {%r2019,%r2020};
	// end inline asm
	add.f64 	%fd1581, %fd1580, %fd1579;
	// begin inline asm
	mov.b64 {%r2021,%r2022}, %fd1581;
	// end inline asm
	shfl.sync.down.b32	%r2024|%p980, %r2022, 1, 31, -1;
	shfl.sync.down.b32	%r2023|%p981, %r2021, 1, 31, -1;
	// begin inline asm
	mov.b64 %fd1582, {%r2023,%r2024};
	// end inline asm
	add.f64 	%fd463, %fd1582, %fd1581;
	@%p971 bra 	$L__BB0_525;
	atom.shared.add.f64 	%fd1583, [%r150+48], %fd463;
$L__BB0_525:
	setp.ne.s32 	%p982, %r3, 0;
	// begin inline asm
	mov.b64 {%r2025,%r2026}, %fd2642;
	// end inline asm
	shfl.sync.down.b32	%r2028|%p983, %r2026, 16, 31, -1;
	shfl.sync.down.b32	%r2027|%p984, %r2025, 16, 31, -1;
	// begin inline asm
	mov.b64 %fd1585, {%r2027,%r2028};
	// end inline asm
	add.f64 	%fd1586, %fd1585, %fd2642;
	// begin inline asm
	mov.b64 {%r2029,%r2030}, %fd1586;
	// end inline asm
	shfl.sync.down.b32	%r2032|%p985, %r2030, 8, 31, -1;
	shfl.sync.down.b32	%r2031|%p986, %r2029, 8, 31, -1;
	// begin inline asm
	mov.b64 %fd1587, {%r2031,%r2032};
	// end inline asm
	add.f64 	%fd1588, %fd1587, %fd1586;
	// begin inline asm
	mov.b64 {%r2033,%r2034}, %fd1588;
	// end inline asm
	shfl.sync.down.b32	%r2036|%p987, %r2034, 4, 31, -1;
	shfl.sync.down.b32	%r2035|%p988, %r2033, 4, 31, -1;
	// begin inline asm
	mov.b64 %fd1589, {%r2035,%r2036};
	// end inline asm
	add.f64 	%fd1590, %fd1589, %fd1588;
	// begin inline asm
	mov.b64 {%r2037,%r2038}, %fd1590;
	// end inline asm
	shfl.sync.down.b32	%r2040|%p989, %r2038, 2, 31, -1;
	shfl.sync.down.b32	%r2039|%p990, %r2037, 2, 31, -1;
	// begin inline asm
	mov.b64 %fd1591, {%r2039,%r2040};
	// end inline asm
	add.f64 	%fd1592, %fd1591, %fd1590;
	// begin inline asm
	mov.b64 {%r2041,%r2042}, %fd1592;
	// end inline asm
	shfl.sync.down.b32	%r2044|%p991, %r2042, 1, 31, -1;
	shfl.sync.down.b32	%r2043|%p992, %r2041, 1, 31, -1;
	// begin inline asm
	mov.b64 %fd1593, {%r2043,%r2044};
	// end inline asm
	add.f64 	%fd464, %fd1593, %fd1592;
	@%p982 bra 	$L__BB0_527;
	atom.shared.add.f64 	%fd1594, [%r150+56], %fd464;
$L__BB0_527:
	add.s32 	%r3580, %r3580, 8;
	setp.lt.u32 	%p993, %r3580, %r4;
	mov.u32 	%r3583, %r4;
	@%p993 bra 	$L__BB0_505;
$L__BB0_528:
	sub.s32 	%r2045, %r188, %r3583;
	setp.lt.s32 	%p994, %r2045, 7;
	@%p994 bra 	$L__BB0_553;
	setp.ge.s32 	%p995, %r3583, %r11;
	@%p995 bra 	$L__BB0_552;
	mov.u32 	%r3582, %r3583;
$L__BB0_531:
	cvt.s64.s32 	%rd713, %r146;
	cvt.u64.u32 	%rd714, %r2;
	mad.lo.s64 	%rd1119, %rd713, %rd3, %rd714;
	setp.ge.s64 	%p996, %rd1119, %rd239;
	mov.f64 	%fd2657, 0d0000000000000000;
	mov.f64 	%fd2658, %fd2657;
	mov.f64 	%fd2659, %fd2657;
	mov.f64 	%fd2660, %fd2657;
	mov.f64 	%fd2661, %fd2657;
	mov.f64 	%fd2662, %fd2657;
	mov.f64 	%fd2663, %fd2657;
	@%p996 bra 	$L__BB0_537;
	mov.f64 	%fd2657, 0d0000000000000000;
$L__BB0_533:
	or.b64  	%rd715, %rd1119, %rd3;
	and.b64  	%rd716, %rd715, -4294967296;
	setp.ne.s64 	%p997, %rd716, 0;
	@%p997 bra 	$L__BB0_535;
	cvt.u32.u64 	%r2046, %rd3;
	cvt.u32.u64 	%r2047, %rd1119;
	div.u32 	%r2048, %r2047, %r2046;
	mul.lo.s32 	%r2049, %r2048, %r2046;
	sub.s32 	%r2050, %r2047, %r2049;
	cvt.u64.u32 	%rd1120, %r2048;
	cvt.u64.u32 	%rd1121, %r2050;
	bra.uni 	$L__BB0_536;
$L__BB0_535:
	div.s64 	%rd1120, %rd1119, %rd3;
	mul.lo.s64 	%rd717, %rd1120, %rd3;
	sub.s64 	%rd1121, %rd1119, %rd717;
$L__BB0_536:
	cvt.u32.u64 	%r2052, %rd1121;
	shl.b64 	%rd719, %rd1120, 32;
	shr.s64 	%rd720, %rd719, 30;
	add.s64 	%rd718, %rd315, %rd720;
	// begin inline asm
	ld.global.nc.s32 %r2051, [%rd718];
	// end inline asm
	mad.lo.s32 	%r2053, %r2051, %r189, %r2052;
	cvt.s64.s32 	%rd721, %rd1120;
	mul.wide.s32 	%rd722, %r2053, 8;
	add.s64 	%rd723, %rd2, %rd722;
	ld.global.f64 	%fd1597, [%rd723];
	mul.lo.s32 	%r2054, %r3582, %r189;
	cvt.s64.s32 	%rd724, %r2054;
	add.s64 	%rd725, %rd1121, %rd724;
	mad.lo.s64 	%rd726, %rd721, %rd317, %rd725;
	shl.b64 	%rd727, %rd726, 3;
	add.s64 	%rd728, %rd1, %rd727;
	ld.global.f64 	%fd1598, [%rd728];
	fma.rn.f64 	%fd2663, %fd1597, %fd1598, %fd2663;
	shl.b64 	%rd729, %rd3, 3;
	add.s64 	%rd730, %rd728, %rd729;
	ld.global.f64 	%fd1599, [%rd730];
	fma.rn.f64 	%fd2662, %fd1597, %fd1599, %fd2662;
	mul.wide.s32 	%rd731, %r5, 8;
	add.s64 	%rd732, %rd728, %rd731;
	ld.global.f64 	%fd1600, [%rd732];
	fma.rn.f64 	%fd2661, %fd1597, %fd1600, %fd2661;
	mul.wide.s32 	%rd733, %r6, 8;
	add.s64 	%rd734, %rd728, %rd733;
	ld.global.f64 	%fd1601, [%rd734];
	fma.rn.f64 	%fd2660, %fd1597, %fd1601, %fd2660;
	mul.wide.s32 	%rd735, %r7, 8;
	add.s64 	%rd736, %rd728, %rd735;
	ld.global.f64 	%fd1602, [%rd736];
	fma.rn.f64 	%fd2659, %fd1597, %fd1602, %fd2659;
	mul.wide.s32 	%rd737, %r8, 8;
	add.s64 	%rd738, %rd728, %rd737;
	ld.global.f64 	%fd1603, [%rd738];
	fma.rn.f64 	%fd2658, %fd1597, %fd1603, %fd2658;
	mul.wide.s32 	%rd739, %r9, 8;
	add.s64 	%rd740, %rd728, %rd739;
	ld.global.f64 	%fd1604, [%rd740];
	fma.rn.f64 	%fd2657, %fd1597, %fd1604, %fd2657;
	add.s64 	%rd1119, %rd1119, %rd4;
	setp.lt.s64 	%p998, %rd1119, %rd239;
	@%p998 bra 	$L__BB0_533;
$L__BB0_537:
	setp.ne.s32 	%p999, %r3, 0;
	// begin inline asm
	mov.b64 {%r2055,%r2056}, %fd2663;
	// end inline asm
	shfl.sync.down.b32	%r2058|%p1000, %r2056, 16, 31, -1;
	shfl.sync.down.b32	%r2057|%p1001, %r2055, 16, 31, -1;
	// begin inline asm
	mov.b64 %fd1606, {%r2057,%r2058};
	// end inline asm
	add.f64 	%fd1607, %fd1606, %fd2663;
	// begin inline asm
	mov.b64 {%r2059,%r2060}, %fd1607;
	// end inline asm
	shfl.sync.down.b32	%r2062|%p1002, %r2060, 8, 31, -1;
	shfl.sync.down.b32	%r2061|%p1003, %r2059, 8, 31, -1;
	// begin inline asm
	mov.b64 %fd1608, {%r2061,%r2062};
	// end inline asm
	add.f64 	%fd1609, %fd1608, %fd1607;
	// begin inline asm
	mov.b64 {%r2063,%r2064}, %fd1609;
	// end inline asm
	shfl.sync.down.b32	%r2066|%p1004, %r2064, 4, 31, -1;
	shfl.sync.down.b32	%r2065|%p1005, %r2063, 4, 31, -1;
	// begin inline asm
	mov.b64 %fd1610, {%r2065,%r2066};
	// end inline asm
	add.f64 	%fd1611, %fd1610, %fd1609;
	// begin inline asm
	mov.b64 {%r2067,%r2068}, %fd1611;
	// end inline asm
	shfl.sync.down.b32	%r2070|%p1006, %r2068, 2, 31, -1;
	shfl.sync.down.b32	%r2069|%p1007, %r2067, 2, 31, -1;
	// begin inline asm
	mov.b64 %fd1612, {%r2069,%r2070};
	// end inline asm
	add.f64 	%fd1613, %fd1612, %fd1611;
	// begin inline asm
	mov.b64 {%r2071,%r2072}, %fd1613;
	// end inline asm
	shfl.sync.down.b32	%r2074|%p1008, %r2072, 1, 31, -1;
	shfl.sync.down.b32	%r2073|%p1009, %r2071, 1, 31, -1;
	// begin inline asm
	mov.b64 %fd1614, {%r2073,%r2074};
	// end inline asm
	add.f64 	%fd486, %fd1614, %fd1613;
	shl.b32 	%r2075, %r3582, 3;
	mov.u32 	%r2076, sum_private;
	add.s32 	%r154, %r2076, %r2075;
	@%p999 bra 	$L__BB0_539;
	atom.shared.add.f64 	%fd1615, [%r154], %fd486;
$L__BB0_539:
	setp.ne.s32 	%p1010, %r3, 0;
	// begin inline asm
	mov.b64 {%r2077,%r2078}, %fd2662;
	// end inline asm
	shfl.sync.down.b32	%r2080|%p1011, %r2078, 16, 31, -1;
	shfl.sync.down.b32	%r2079|%p1012, %r2077, 16, 31, -1;
	// begin inline asm
	mov.b64 %fd1617, {%r2079,%r2080};
	// end inline asm
	add.f64 	%fd1618, %fd1617, %fd2662;
	// begin inline asm
	mov.b64 {%r2081,%r2082}, %fd1618;
	// end inline asm
	shfl.sync.down.b32	%r2084|%p1013, %r2082, 8, 31, -1;
	shfl.sync.down.b32	%r2083|%p1014, %r2081, 8, 31, -1;
	// begin inline asm
	mov.b64 %fd1619, {%r2083,%r2084};
	// end inline asm
	add.f64 	%fd1620, %fd1619, %fd1618;
	// begin inline asm
	mov.b64 {%r2085,%r2086}, %fd1620;
	// end inline asm
	shfl.sync.down.b32	%r2088|%p1015, %r2086, 4, 31, -1;
	shfl.sync.down.b32	%r2087|%p1016, %r2085, 4, 31, -1;
	// begin inline asm
	mov.b64 %fd1621, {%r2087,%r2088};
	// end inline asm
	add.f64 	%fd1622, %fd1621, %fd1620;
	// begin inline asm
	mov.b64 {%r2089,%r2090}, %fd1622;
	// end inline asm
	shfl.sync.down.b32	%r2092|%p1017, %r2090, 2, 31, -1;
	shfl.sync.down.b32	%r2091|%p1018, %r2089, 2, 31, -1;
	// begin inline asm
	mov.b64 %fd1623, {%r2091,%r2092};
	// end inline asm
	add.f64 	%fd1624, %fd1623, %fd1622;
	// begin inline asm
	mov.b64 {%r2093,%r2094}, %fd1624;
	// end inline asm
	shfl.sync.down.b32	%r2096|%p1019, %r2094, 1, 31, -1;
	shfl.sync.down.b32	%r2095|%p1020, %r2093, 1, 31, -1;
	// begin inline asm
	mov.b64 %fd1625, {%r2095,%r2096};
	// end inline asm
	add.f64 	%fd487, %fd1625, %fd1624;
	@%p1010 bra 	$L__BB0_541;
	atom.shared.add.f64 	%fd1626, [%r154+8], %fd487;
$L__BB0_541:
	setp.ne.s32 	%p1021, %r3, 0;
	// begin inline asm
	mov.b64 {%r2097,%r2098}, %fd2661;
	// end inline asm
	shfl.sync.down.b32	%r2100|%p1022, %r2098, 16, 31, -1;
	shfl.sync.down.b32	%r2099|%p1023, %r2097, 16, 31, -1;
	// begin inline asm
	mov.b64 %fd1628, {%r2099,%r2100};
	// end inline asm
	add.f64 	%fd1629, %fd1628, %fd2661;
	// begin inline asm
	mov.b64 {%r2101,%r2102}, %fd1629;
	// end inline asm
	shfl.sync.down.b32	%r2104|%p1024, %r2102, 8, 31, -1;
	shfl.sync.down.b32	%r2103|%p1025, %r2101, 8, 31, -1;
	// begin inline asm
	mov.b64 %fd1630, {%r2103,%r2104};
	// end inline asm
	add.f64 	%fd1631, %fd1630, %fd1629;
	// begin inline asm
	mov.b64 {%r2105,%r2106}, %fd1631;
	// end inline asm
	shfl.sync.down.b32	%r2108|%p1026, %r2106, 4, 31, -1;
	shfl.sync.down.b32	%r2107|%p1027, %r2105, 4, 31, -1;
	// begin inline asm
	mov.b64 %fd1632, {%r2107,%r2108};
	// end inline asm
	add.f64 	%fd1633, %fd1632, %fd1631;
	// begin inline asm
	mov.b64 {%r2109,%r2110}, %fd1633;
	// end inline asm
	shfl.sync.down.b32	%r2112|%p1028, %r2110, 2, 31, -1;
	shfl.sync.down.b32	%r2111|%p1029, %r2109, 2, 31, -1;
	// begin inline asm
	mov.b64 %fd1634, {%r2111,%r2112};
	// end inline asm
	add.f64 	%fd1635, %fd1634, %fd1633;
	// begin inline asm
	mov.b64 {%r2113,%r2114}, %fd1635;
	// end inline asm
	shfl.sync.down.b32	%r2116|%p1030, %r2114, 1, 31, -1;
	shfl.sync.down.b32	%r2115|%p1031, %r2113, 1, 31, -1;
	// begin inline asm
	mov.b64 %fd1636, {%r2115,%r2116};
	// end inline asm
	add.f64 	%fd488, %fd1636, %fd1635;
	@%p1021 bra 	$L__BB0_543;
	atom.shared.add.f64 	%fd1637, [%r154+16], %fd488;
$L__BB0_543:
	setp.ne.s32 	%p1032, %r3, 0;
	// begin inline asm
	mov.b64 {%r2117,%r2118}, %fd2660;
	// end inline asm
	shfl.sync.down.b32	%r2120|%p1033, %r2118, 16, 31, -1;
	shfl.sync.down.b32	%r2119|%p1034, %r2117, 16, 31, -1;
	// begin inline asm
	mov.b64 %fd1639, {%r2119,%r2120};
	// end inline asm
	add.f64 	%fd1640, %fd1639, %fd2660;
	// begin inline asm
	mov.b64 {%r2121,%r2122}, %fd1640;
	// end inline asm
	shfl.sync.down.b32	%r2124|%p1035, %r2122, 8, 31, -1;
	shfl.sync.down.b32	%r2123|%p1036, %r2121, 8, 31, -1;
	// begin inline asm
	mov.b64 %fd1641, {%r2123,%r2124};
	// end inline asm
	add.f64 	%fd1642, %fd1641, %fd1640;
	// begin inline asm
	mov.b64 {%r2125,%r2126}, %fd1642;
	// end inline asm
	shfl.sync.down.b32	%r2128|%p1037, %r2126, 4, 31, -1;
	shfl.sync.down.b32	%r2127|%p1038, %r2125, 4, 31, -1;
	// begin inline asm
	mov.b64 %fd1643, {%r2127,%r2128};
	// end inline asm
	add.f64 	%fd1644, %fd1643, %fd1642;
	// begin inline asm
	mov.b64 {%r2129,%r2130}, %fd1644;
	// end inline asm
	shfl.sync.down.b32	%r2132|%p1039, %r2130, 2, 31, -1;
	shfl.sync.down.b32	%r2131|%p1040, %r2129, 2, 31, -1;
	// begin inline asm
	mov.b64 %fd1645, {%r2131,%r2132};
	// end inline asm
	add.f64 	%fd1646, %fd1645, %fd1644;
	// begin inline asm
	mov.b64 {%r2133,%r2134}, %fd1646;
	// end inline asm
	shfl.sync.down.b32	%r2136|%p1041, %r2134, 1, 31, -1;
	shfl.sync.down.b32	%r2135|%p1042, %r2133, 1, 31, -1;
	// begin inline asm
	mov.b64 %fd1647, {%r2135,%r2136};
	// end inline asm
	add.f64 	%fd489, %fd1647, %fd1646;
	@%p1032 bra 	$L__BB0_545;
	atom.shared.add.f64 	%fd1648, [%r154+24], %fd489;
$L__BB0_545:
	setp.ne.s32 	%p1043, %r3, 0;
	// begin inline asm
	mov.b64 {%r2137,%r2138}, %fd2659;
	// end inline asm
	shfl.sync.down.b32	%r2140|%p1044, %r2138, 16, 31, -1;
	shfl.sync.down.b32	%r2139|%p1045, %r2137, 16, 31, -1;
	// begin inline asm
	mov.b64 %fd1650, {%r2139,%r2140};
	// end inline asm
	add.f64 	%fd1651, %fd1650, %fd2659;
	// begin inline asm
	mov.b64 {%r2141,%r2142}, %fd1651;
	// end inline asm
	shfl.sync.down.b32	%r2144|%p1046, %r2142, 8, 31, -1;
	shfl.sync.down.b32	%r2143|%p1047, %r2141, 8, 31, -1;
	// begin inline asm
	mov.b64 %fd1652, {%r2143,%r2144};
	// end inline asm
	add.f64 	%fd1653, %fd1652, %fd1651;
	// begin inline asm
	mov.b64 {%r2145,%r2146}, %fd1653;
	// end inline asm
	shfl.sync.down.b32	%r2148|%p1048, %r2146, 4, 31, -1;
	shfl.sync.down.b32	%r2147|%p1049, %r2145, 4, 31, -1;
	// begin inline asm
	mov.b64 %fd1654, {%r2147,%r2148};
	// end inline asm
	add.f64 	%fd1655, %fd1654, %fd1653;
	// begin inline asm
	mov.b64 {%r2149,%r2150}, %fd1655;
	// end inline asm
	shfl.sync.down.b32	%r2152|%p1050, %r2150, 2, 31, -1;
	shfl.sync.down.b32	%r2151|%p1051, %r2149, 2, 31, -1;
	// begin inline asm
	mov.b64 %fd1656, {%r2151,%r2152};
	// end inline asm
	add.f64 	%fd1657, %fd1656, %fd1655;
	// begin inline asm
	mov.b64 {%r2153,%r2154}, %fd1657;
	// end inline asm
	shfl.sync.down.b32	%r2156|%p1052, %r2154, 1, 31, -1;
	shfl.sync.down.b32	%r2155|%p1053, %r2153, 1, 31, -1;
	// begin inline asm
	mov.b64 %fd1658, {%r2155,%r2156};
	// end inline asm
	add.f64 	%fd490, %fd1658, %fd1657;
	@%p1043 bra 	$L__BB0_547;
	atom.shared.add.f64 	%fd1659, [%r154+32], %fd490;
$L__BB0_547:
	setp.ne.s32 	%p1054, %r3, 0;
	// begin inline asm
	mov.b64 {%r2157,%r2158}, %fd2658;
	// end inline asm
	shfl.sync.down.b32	%r2160|%p1055, %r2158, 16, 31, -1;
	shfl.sync.down.b32	%r2159|%p1056, %r2157, 16, 31, -1;
	// begin inline asm
	mov.b64 %fd1661, {%r2159,%r2160};
	// end inline asm
	add.f64 	%fd1662, %fd1661, %fd2658;
	// begin inline asm
	mov.b64 {%r2161,%r2162}, %fd1662;
	// end inline asm
	shfl.sync.down.b32	%r2164|%p1057, %r2162, 8, 31, -1;
	shfl.sync.down.b32	%r2163|%p1058, %r2161, 8, 31, -1;
	// begin inline asm
	mov.b64 %fd1663, {%r2163,%r2164};
	// end inline asm
	add.f64 	%fd1664, %fd1663, %fd1662;
	// begin inline asm
	mov.b64 {%r2165,%r2166}, %fd1664;
	// end inline asm
	shfl.sync.down.b32	%r2168|%p1059, %r2166, 4, 31, -1;
	shfl.sync.down.b32	%r2167|%p1060, %r2165, 4, 31, -1;
	// begin inline asm
	mov.b64 %fd1665, {%r2167,%r2168};
	// end inline asm
	add.f64 	%fd1666, %fd1665, %fd1664;
	// begin inline asm
	mov.b64 {%r2169,%r2170}, %fd1666;
	// end inline asm
	shfl.sync.down.b32	%r2172|%p1061, %r2170, 2, 31, -1;
	shfl.sync.down.b32	%r2171|%p1062, %r2169, 2, 31, -1;
	// begin inline asm
	mov.b64 %fd1667, {%r2171,%r2172};
	// end inline asm
	add.f64 	%fd1668, %fd1667, %fd1666;
	// begin inline asm
	mov.b64 {%r2173,%r2174}, %fd1668;
	// end inline asm
	shfl.sync.down.b32	%r2176|%p1063, %r2174, 1, 31, -1;
	shfl.sync.down.b32	%r2175|%p1064, %r2173, 1, 31, -1;
	// begin inline asm
	mov.b64 %fd1669, {%r2175,%r2176};
	// end inline asm
	add.f64 	%fd491, %fd1669, %fd1668;
	@%p1054 bra 	$L__BB0_549;
	atom.shared.add.f64 	%fd1670, [%r154+40], %fd491;
$L__BB0_549:
	setp.ne.s32 	%p1065, %r3, 0;
	// begin inline asm
	mov.b64 {%r2177,%r2178}, %fd2657;
	// end inline asm
	shfl.sync.down.b32	%r2180|%p1066, %r2178, 16, 31, -1;
	shfl.sync.down.b32	%r2179|%p1067, %r2177, 16, 31, -1;
	// begin inline asm
	mov.b64 %fd1672, {%r2179,%r2180};
	// end inline asm
	add.f64 	%fd1673, %fd1672, %fd2657;
	// begin inline asm
	mov.b64 {%r2181,%r2182}, %fd1673;
	// end inline asm
	shfl.sync.down.b32	%r2184|%p1068, %r2182, 8, 31, -1;
	shfl.sync.down.b32	%r2183|%p1069, %r2181, 8, 31, -1;
	// begin inline asm
	mov.b64 %fd1674, {%r2183,%r2184};
	// end inline asm
	add.f64 	%fd1675, %fd1674, %fd1673;
	// begin inline asm
	mov.b64 {%r2185,%r2186}, %fd1675;
	// end inline asm
	shfl.sync.down.b32	%r2188|%p1070, %r2186, 4, 31, -1;
	shfl.sync.down.b32	%r2187|%p1071, %r2185, 4, 31, -1;
	// begin inline asm
	mov.b64 %fd1676, {%r2187,%r2188};
	// end inline asm
	add.f64 	%fd1677, %fd1676, %fd1675;
	// begin inline asm
	mov.b64 {%r2189,%r2190}, %fd1677;
	// end inline asm
	shfl.sync.down.b32	%r2192|%p1072, %r2190, 2, 31, -1;
	shfl.sync.down.b32	%r2191|%p1073, %r2189, 2, 31, -1;
	// begin inline asm
	mov.b64 %fd1678, {%r2191,%r2192};
	// end inline asm
	add.f64 	%fd1679, %fd1678, %fd1677;
	// begin inline asm
	mov.b64 {%r2193,%r2194}, %fd1679;
	// end inline asm
	shfl.sync.down.b32	%r2196|%p1074, %r2194, 1, 31, -1;
	shfl.sync.down.b32	%r2195|%p1075, %r2193, 1, 31, -1;
	// begin inline asm
	mov.b64 %fd1680, {%r2195,%r2196};
	// end inline asm
	add.f64 	%fd492, %fd1680, %fd1679;
	@%p1065 bra 	$L__BB0_551;
	atom.shared.add.f64 	%fd1681, [%r154+48], %fd492;
$L__BB0_551:
	add.s32 	%r3582, %r3582, 7;
	setp.lt.s32 	%p1076, %r3582, %r11;
	@%p1076 bra 	$L__BB0_531;
$L__BB0_552:
	max.s32 	%r3583, %r11, %r3583;
$L__BB0_553:
	cvt.s64.s32 	%rd741, %r146;
	cvt.u64.u32 	%rd742, %r2;
	mad.lo.s64 	%rd258, %rd741, %rd3, %rd742;
	sub.s32 	%r2197, %r188, %r3583;
	setp.lt.s32 	%p1077, %r2197, 6;
	@%p1077 bra 	$L__BB0_576;
	setp.ge.s32 	%p1078, %r3583, %r12;
	@%p1078 bra 	$L__BB0_575;
	mov.u32 	%r3584, %r3583;
$L__BB0_556:
	setp.ge.s64 	%p1079, %rd258, %rd239;
	mov.f64 	%fd2670, 0d0000000000000000;
	mov.f64 	%fd2671, %fd2670;
	mov.f64 	%fd2672, %fd2670;
	mov.f64 	%fd2673, %fd2670;
	mov.f64 	%fd2674, %fd2670;
	mov.f64 	%fd2675, %fd2670;
	@%p1079 bra 	$L__BB0_562;
	mov.f64 	%fd2670, 0d0000000000000000;
	mov.u64 	%rd1122, %rd258;
$L__BB0_558:
	or.b64  	%rd743, %rd1122, %rd3;
	and.b64  	%rd744, %rd743, -4294967296;
	setp.ne.s64 	%p1080, %rd744, 0;
	@%p1080 bra 	$L__BB0_560;
	cvt.u32.u64 	%r2198, %rd3;
	cvt.u32.u64 	%r2199, %rd1122;
	div.u32 	%r2200, %r2199, %r2198;
	mul.lo.s32 	%r2201, %r2200, %r2198;
	sub.s32 	%r2202, %r2199, %r2201;
	cvt.u64.u32 	%rd1123, %r2200;
	cvt.u64.u32 	%rd1124, %r2202;
	bra.uni 	$L__BB0_561;
$L__BB0_560:
	div.s64 	%rd1123, %rd1122, %rd3;
	mul.lo.s64 	%rd745, %rd1123, %rd3;
	sub.s64 	%rd1124, %rd1122, %rd745;
$L__BB0_561:
	cvt.u32.u64 	%r2204, %rd1124;
	shl.b64 	%rd747, %rd1123, 32;
	shr.s64 	%rd748, %rd747, 30;
	add.s64 	%rd746, %rd315, %rd748;
	// begin inline asm
	ld.global.nc.s32 %r2203, [%rd746];
	// end inline asm
	mad.lo.s32 	%r2205, %r2203, %r189, %r2204;
	cvt.s64.s32 	%rd749, %rd1123;
	mul.wide.s32 	%rd750, %r2205, 8;
	add.s64 	%rd751, %rd2, %rd750;
	ld.global.f64 	%fd1684, [%rd751];
	mul.lo.s32 	%r2206, %r3584, %r189;
	cvt.s64.s32 	%rd752, %r2206;
	add.s64 	%rd753, %rd1124, %rd752;
	mad.lo.s64 	%rd754, %rd749, %rd317, %rd753;
	shl.b64 	%rd755, %rd754, 3;
	add.s64 	%rd756, %rd1, %rd755;
	ld.global.f64 	%fd1685, [%rd756];
	fma.rn.f64 	%fd2675, %fd1684, %fd1685, %fd2675;
	shl.b64 	%rd757, %rd3, 3;
	add.s64 	%rd758, %rd756, %rd757;
	ld.global.f64 	%fd1686, [%rd758];
	fma.rn.f64 	%fd2674, %fd1684, %fd1686, %fd2674;
	mul.wide.s32 	%rd759, %r5, 8;
	add.s64 	%rd760, %rd756, %rd759;
	ld.global.f64 	%fd1687, [%rd760];
	fma.rn.f64 	%fd2673, %fd1684, %fd1687, %fd2673;
	mul.wide.s32 	%rd761, %r6, 8;
	add.s64 	%rd762, %rd756, %rd761;
	ld.global.f64 	%fd1688, [%rd762];
	fma.rn.f64 	%fd2672, %fd1684, %fd1688, %fd2672;
	mul.wide.s32 	%rd763, %r7, 8;
	add.s64 	%rd764, %rd756, %rd763;
	ld.global.f64 	%fd1689, [%rd764];
	fma.rn.f64 	%fd2671, %fd1684, %fd1689, %fd2671;
	mul.wide.s32 	%rd765, %r8, 8;
	add.s64 	%rd766, %rd756, %rd765;
	ld.global.f64 	%fd1690, [%rd766];
	fma.rn.f64 	%fd2670, %fd1684, %fd1690, %fd2670;
	add.s64 	%rd1122, %rd1122, %rd4;
	setp.lt.s64 	%p1081, %rd1122, %rd239;
	@%p1081 bra 	$L__BB0_558;
$L__BB0_562:
	setp.ne.s32 	%p1082, %r3, 0;
	// begin inline asm
	mov.b64 {%r2207,%r2208}, %fd2675;
	// end inline asm
	shfl.sync.down.b32	%r2210|%p1083, %r2208, 16, 31, -1;
	shfl.sync.down.b32	%r2209|%p1084, %r2207, 16, 31, -1;
	// begin inline asm
	mov.b64 %fd1692, {%r2209,%r2210};
	// end inline asm
	add.f64 	%fd1693, %fd1692, %fd2675;
	// begin inline asm
	mov.b64 {%r2211,%r2212}, %fd1693;
	// end inline asm
	shfl.sync.down.b32	%r2214|%p1085, %r2212, 8, 31, -1;
	shfl.sync.down.b32	%r2213|%p1086, %r2211, 8, 31, -1;
	// begin inline asm
	mov.b64 %fd1694, {%r2213,%r2214};
	// end inline asm
	add.f64 	%fd1695, %fd1694, %fd1693;
	// begin inline asm
	mov.b64 {%r2215,%r2216}, %fd1695;
	// end inline asm
	shfl.sync.down.b32	%r2218|%p1087, %r2216, 4, 31, -1;
	shfl.sync.down.b32	%r2217|%p1088, %r2215, 4, 31, -1;
	// begin inline asm
	mov.b64 %fd1696, {%r2217,%r2218};
	// end inline asm
	add.f64 	%fd1697, %fd1696, %fd1695;
	// begin inline asm
	mov.b64 {%r2219,%r2220}, %fd1697;
	// end inline asm
	shfl.sync.down.b32	%r2222|%p1089, %r2220, 2, 31, -1;
	shfl.sync.down.b32	%r2221|%p1090, %r2219, 2, 31, -1;
	// begin inline asm
	mov.b64 %fd1698, {%r2221,%r2222};
	// end inline asm
	add.f64 	%fd1699, %fd1698, %fd1697;
	// begin inline asm
	mov.b64 {%r2223,%r2224}, %fd1699;
	// end inline asm
	shfl.sync.down.b32	%r2226|%p1091, %r2224, 1, 31, -1;
	shfl.sync.down.b32	%r2225|%p1092, %r2223, 1, 31, -1;
	// begin inline asm
	mov.b64 %fd1700, {%r2225,%r2226};
	// end inline asm
	add.f64 	%fd511, %fd1700, %fd1699;
	shl.b32 	%r2227, %r3584, 3;
	mov.u32 	%r2228, sum_private;
	add.s32 	%r159, %r2228, %r2227;
	@%p1082 bra 	$L__BB0_564;
	atom.shared.add.f64 	%fd1701, [%r159], %fd511;
$L__BB0_564:
	setp.ne.s32 	%p1093, %r3, 0;
	// begin inline asm
	mov.b64 {%r2229,%r2230}, %fd2674;
	// end inline asm
	shfl.sync.down.b32	%r2232|%p1094, %r2230, 16, 31, -1;
	shfl.sync.down.b32	%r2231|%p1095, %r2229, 16, 31, -1;
	// begin inline asm
	mov.b64 %fd1703, {%r2231,%r2232};
	// end inline asm
	add.f64 	%fd1704, %fd1703, %fd2674;
	// begin inline asm
	mov.b64 {%r2233,%r2234}, %fd1704;
	// end inline asm
	shfl.sync.down.b32	%r2236|%p1096, %r2234, 8, 31, -1;
	shfl.sync.down.b32	%r2235|%p1097, %r2233, 8, 31, -1;
	// begin inline asm
	mov.b64 %fd1705, {%r2235,%r2236};
	// end inline asm
	add.f64 	%fd1706, %fd1705, %fd1704;
	// begin inline asm
	mov.b64 {%r2237,%r2238}, %fd1706;
	// end inline asm
	shfl.sync.down.b32	%r2240|%p1098, %r2238, 4, 31, -1;
	shfl.sync.down.b32	%r2239|%p1099, %r2237, 4, 31, -1;
	// begin inline asm
	mov.b64 %fd1707, {%r2239,%r2240};
	// end inline asm
	add.f64 	%fd1708, %fd1707, %fd1706;
	// begin inline asm
	mov.b64 {%r2241,%r2242}, %fd1708;
	// end inline asm
	shfl.sync.down.b32	%r2244|%p1100, %r2242, 2, 31, -1;
	shfl.sync.down.b32	%r2243|%p1101, %r2241, 2, 31, -1;
	// begin inline asm
	mov.b64 %fd1709, {%r2243,%r2244};
	// end inline asm
	add.f64 	%fd1710, %fd1709, %fd1708;
	// begin inline asm
	mov.b64 {%r2245,%r2246}, %fd1710;
	// end inline asm
	shfl.sync.down.b32	%r2248|%p1102, %r2246, 1, 31, -1;
	shfl.sync.down.b32	%r2247|%p1103, %r2245, 1, 31, -1;
	// begin inline asm
	mov.b64 %fd1711, {%r2247,%r2248};
	// end inline asm
	add.f64 	%fd512, %fd1711, %fd1710;
	@%p1093 bra 	$L__BB0_566;
	atom.shared.add.f64 	%fd1712, [%r159+8], %fd512;
$L__BB0_566:
	setp.ne.s32 	%p1104, %r3, 0;
	// begin inline asm
	mov.b64 {%r2249,%r2250}, %fd2673;
	// end inline asm
	shfl.sync.down.b32	%r2252|%p1105, %r2250, 16, 31, -1;
	shfl.sync.down.b32	%r2251|%p1106, %r2249, 16, 31, -1;
	// begin inline asm
	mov.b64 %fd1714, {%r2251,%r2252};
	// end inline asm
	add.f64 	%fd1715, %fd1714, %fd2673;
	// begin inline asm
	mov.b64 {%r2253,%r2254}, %fd1715;
	// end inline asm
	shfl.sync.down.b32	%r2256|%p1107, %r2254, 8, 31, -1;
	shfl.sync.down.b32	%r2255|%p1108, %r2253, 8, 31, -1;
	// begin inline asm
	mov.b64 %fd1716, {%r2255,%r2256};
	// end inline asm
	add.f64 	%fd1717, %fd1716, %fd1715;
	// begin inline asm
	mov.b64 {%r2257,%r2258}, %fd1717;
	// end inline asm
	shfl.sync.down.b32	%r2260|%p1109, %r2258, 4, 31, -1;
	shfl.sync.down.b32	%r2259|%p1110, %r2257, 4, 31, -1;
	// begin inline asm
	mov.b64 %fd1718, {%r2259,%r2260};
	// end inline asm
	add.f64 	%fd1719, %fd1718, %fd1717;
	// begin inline asm
	mov.b64 {%r2261,%r2262}, %fd1719;
	// end inline asm
	shfl.sync.down.b32	%r2264|%p1111, %r2262, 2, 31, -1;
	shfl.sync.down.b32	%r2263|%p1112, %r2261, 2, 31, -1;
	// begin inline asm
	mov.b64 %fd1720, {%r2263,%r2264};
	// end inline asm
	add.f64 	%fd1721, %fd1720, %fd1719;
	// begin inline asm
	mov.b64 {%r2265,%r2266}, %fd1721;
	// end inline asm
	shfl.sync.down.b32	%r2268|%p1113, %r2266, 1, 31, -1;
	shfl.sync.down.b32	%r2267|%p1114, %r2265, 1, 31, -1;
	// begin inline asm
	mov.b64 %fd1722, {%r2267,%r2268};
	// end inline asm
	add.f64 	%fd513, %fd1722, %fd1721;
	@%p1104 bra 	$L__BB0_568;
	atom.shared.add.f64 	%fd1723, [%r159+16], %fd513;
$L__BB0_568:
	setp.ne.s32 	%p1115, %r3, 0;
	// begin inline asm
	mov.b64 {%r2269,%r2270}, %fd2672;
	// end inline asm
	shfl.sync.down.b32	%r2272|%p1116, %r2270, 16, 31, -1;
	shfl.sync.down.b32	%r2271|%p1117, %r2269, 16, 31, -1;
	// begin inline asm
	mov.b64 %fd1725, {%r2271,%r2272};
	// end inline asm
	add.f64 	%fd1726, %fd1725, %fd2672;
	// begin inline asm
	mov.b64 {%r2273,%r2274}, %fd1726;
	// end inline asm
	shfl.sync.down.b32	%r2276|%p1118, %r2274, 8, 31, -1;
	shfl.sync.down.b32	%r2275|%p1119, %r2273, 8, 31, -1;
	// begin inline asm
	mov.b64 %fd1727, {%r2275,%r2276};
	// end inline asm
	add.f64 	%fd1728, %fd1727, %fd1726;
	// begin inline asm
	mov.b64 {%r2277,%r2278}, %fd1728;
	// end inline asm
	shfl.sync.down.b32	%r2280|%p1120, %r2278, 4, 31, -1;
	shfl.sync.down.b32	%r2279|%p1121, %r2277, 4, 31, -1;
	// begin inline asm
	mov.b64 %fd1729, {%r2279,%r2280};
	// end inline asm
	add.f64 	%fd1730, %fd1729, %fd1728;
	// begin inline asm
	mov.b64 {%r2281,%r2282}, %fd1730;
	// end inline asm
	shfl.sync.down.b32	%r2284|%p1122, %r2282, 2, 31, -1;
	shfl.sync.down.b32	%r2283|%p1123, %r2281, 2, 31, -1;
	// begin inline asm
	mov.b64 %fd1731, {%r2283,%r2284};
	// end inline asm
	add.f64 	%fd1732, %fd1731, %fd1730;
	// begin inline asm
	mov.b64 {%r2285,%r2286}, %fd1732;
	// end inline asm
	shfl.sync.down.b32	%r2288|%p1124, %r2286, 1, 31, -1;
	shfl.sync.down.b32	%r2287|%p1125, %r2285, 1, 31, -1;
	// begin inline asm
	mov.b64 %fd1733, {%r2287,%r2288};
	// end inline asm
	add.f64 	%fd514, %fd1733, %fd1732;
	@%p1115 bra 	$L__BB0_570;
	atom.shared.add.f64 	%fd1734, [%r159+24], %fd514;
$L__BB0_570:
	setp.ne.s32 	%p1126, %r3, 0;
	// begin inline asm
	mov.b64 {%r2289,%r2290}, %fd2671;
	// end inline asm
	shfl.sync.down.b32	%r2292|%p1127, %r2290, 16, 31, -1;
	shfl.sync.down.b32	%r2291|%p1128, %r2289, 16, 31, -1;
	// begin inline asm
	mov.b64 %fd1736, {%r2291,%r2292};
	// end inline asm
	add.f64 	%fd1737, %fd1736, %fd2671;
	// begin inline asm
	mov.b64 {%r2293,%r2294}, %fd1737;
	// end inline asm
	shfl.sync.down.b32	%r2296|%p1129, %r2294, 8, 31, -1;
	shfl.sync.down.b32	%r2295|%p1130, %r2293, 8, 31, -1;
	// begin inline asm
	mov.b64 %fd1738, {%r2295,%r2296};
	// end inline asm
	add.f64 	%fd1739, %fd1738, %fd1737;
	// begin inline asm
	mov.b64 {%r2297,%r2298}, %fd1739;
	// end inline asm
	shfl.sync.down.b32	%r2300|%p1131, %r2298, 4, 31, -1;
	shfl.sync.down.b32	%r2299|%p1132, %r2297, 4, 31, -1;
	// begin inline asm
	mov.b64 %fd1740, {%r2299,%r2300};
	// end inline asm
	add.f64 	%fd1741, %fd1740, %fd1739;
	// begin inline asm
	mov.b64 {%r2301,%r2302}, %fd1741;
	// end inline asm
	shfl.sync.down.b32	%r2304|%p1133, %r2302, 2, 31, -1;
	shfl.sync.down.b32	%r2303|%p1134, %r2301, 2, 31, -1;
	// begin inline asm
	mov.b64 %fd1742, {%r2303,%r2304};
	// end inline asm
	add.f64 	%fd1743, %fd1742, %fd1741;
	// begin inline asm
	mov.b64 {%r2305,%r2306}, %fd1743;
	// end inline asm
	shfl.sync.down.b32	%r2308|%p1135, %r2306, 1, 31, -1;
	shfl.sync.down.b32	%r2307|%p1136, %r2305, 1, 31, -1;
	// begin inline asm
	mov.b64 %fd1744, {%r2307,%r2308};
	// end inline asm
	add.f64 	%fd515, %fd1744, %fd1743;
	@%p1126 bra 	$L__BB0_572;
	atom.shared.add.f64 	%fd1745, [%r159+32], %fd515;
$L__BB0_572:
	setp.ne.s32 	%p1137, %r3, 0;
	// begin inline asm
	mov.b64 {%r2309,%r2310}, %fd2670;
	// end inline asm
	shfl.sync.down.b32	%r2312|%p1138, %r2310, 16, 31, -1;
	shfl.sync.down.b32	%r2311|%p1139, %r2309, 16, 31, -1;
	// begin inline asm
	mov.b64 %fd1747, {%r2311,%r2312};
	// end inline asm
	add.f64 	%fd1748, %fd1747, %fd2670;
	// begin inline asm
	mov.b64 {%r2313,%r2314}, %fd1748;
	// end inline asm
	shfl.sync.down.b32	%r2316|%p1140, %r2314, 8, 31, -1;
	shfl.sync.down.b32	%r2315|%p1141, %r2313, 8, 31, -1;
	// begin inline asm
	mov.b64 %fd1749, {%r2315,%r2316};
	// end inline asm
	add.f64 	%fd1750, %fd1749, %fd1748;
	// begin inline asm
	mov.b64 {%r2317,%r2318}, %fd1750;
	// end inline asm
	shfl.sync.down.b32	%r2320|%p1142, %r2318, 4, 31, -1;
	shfl.sync.down.b32	%r2319|%p1143, %r2317, 4, 31, -1;
	// begin inline asm
	mov.b64 %fd1751, {%r2319,%r2320};
	// end inline asm
	add.f64 	%fd1752, %fd1751, %fd1750;
	// begin inline asm
	mov.b64 {%r2321,%r2322}, %fd1752;
	// end inline asm
	shfl.sync.down.b32	%r2324|%p1144, %r2322, 2, 31, -1;
	shfl.sync.down.b32	%r2323|%p1145, %r2321, 2, 31, -1;
	// begin inline asm
	mov.b64 %fd1753, {%r2323,%r2324};
	// end inline asm
	add.f64 	%fd1754, %fd1753, %fd1752;
	// begin inline asm
	mov.b64 {%r2325,%r2326}, %fd1754;
	// end inline asm
	shfl.sync.down.b32	%r2328|%p1146, %r2326, 1, 31, -1;
	shfl.sync.down.b32	%r2327|%p1147, %r2325, 1, 31, -1;
	// begin inline asm
	mov.b64 %fd1755, {%r2327,%r2328};
	// end inline asm
	add.f64 	%fd516, %fd1755, %fd1754;
	@%p1137 bra 	$L__BB0_574;
	atom.shared.add.f64 	%fd1756, [%r159+40], %fd516;
$L__BB0_574:
	add.s32 	%r3584, %r3584, 6;
	setp.lt.s32 	%p1148, %r3584, %r12;
	@%p1148 bra 	$L__BB0_556;
$L__BB0_575:
	max.s32 	%r3583, %r12, %r3583;
$L__BB0_576:
	sub.s32 	%r2329, %r188, %r3583;
	setp.lt.s32 	%p1149, %r2329, 5;
	@%p1149 bra 	$L__BB0_597;
	setp.ge.s32 	%p1150, %r3583, %r13;
	@%p1150 bra 	$L__BB0_596;
	mov.u32 	%r3586, %r3583;
$L__BB0_579:
	setp.ge.s64 	%p1151, %rd258, %rd239;
	mov.f64 	%fd2681, 0d0000000000000000;
	mov.f64 	%fd2682, %fd2681;
	mov.f64 	%fd2683, %fd2681;
	mov.f64 	%fd2684, %fd2681;
	mov.f64 	%fd2685, %fd2681;
	@%p1151 bra 	$L__BB0_585;
	mul.lo.s32 	%r2330, %r3586, %r189;
	cvt.s64.s32 	%rd267, %r2330;
	mov.f64 	%fd2681, 0d0000000000000000;
	mov.u64 	%rd1125, %rd258;
$L__BB0_581:
	or.b64  	%rd767, %rd1125, %rd3;
	and.b64  	%rd768, %rd767, -4294967296;
	setp.ne.s64 	%p1152, %rd768, 0;
	@%p1152 bra 	$L__BB0_583;
	cvt.u32.u64 	%r2331, %rd3;
	cvt.u32.u64 	%r2332, %rd1125;
	div.u32 	%r2333, %r2332, %r2331;
	mul.lo.s32 	%r2334, %r2333, %r2331;
	sub.s32 	%r2335, %r2332, %r2334;
	cvt.u64.u32 	%rd1126, %r2333;
	cvt.u64.u32 	%rd1127, %r2335;
	bra.uni 	$L__BB0_584;
$L__BB0_583:
	div.s64 	%rd1126, %rd1125, %rd3;
	mul.lo.s64 	%rd769, %rd1126, %rd3;
	sub.s64 	%rd1127, %rd1125, %rd769;
$L__BB0_584:
	cvt.u32.u64 	%r2337, %rd1127;
	shl.b64 	%rd771, %rd1126, 32;
	shr.s64 	%rd772, %rd771, 30;
	add.s64 	%rd770, %rd315, %rd772;
	// begin inline asm
	ld.global.nc.s32 %r2336, [%rd770];
	// end inline asm
	mad.lo.s32 	%r2338, %r2336, %r189, %r2337;
	cvt.s64.s32 	%rd773, %rd1126;
	mul.wide.s32 	%rd774, %r2338, 8;
	add.s64 	%rd775, %rd2, %rd774;
	ld.global.f64 	%fd1759, [%rd775];
	add.s64 	%rd776, %rd1127, %rd267;
	mad.lo.s64 	%rd777, %rd773, %rd317, %rd776;
	shl.b64 	%rd778, %rd777, 3;
	add.s64 	%rd779, %rd1, %rd778;
	ld.global.f64 	%fd1760, [%rd779];
	fma.rn.f64 	%fd2685, %fd1759, %fd1760, %fd2685;
	shl.b64 	%rd780, %rd3, 3;
	add.s64 	%rd781, %rd779, %rd780;
	ld.global.f64 	%fd1761, [%rd781];
	fma.rn.f64 	%fd2684, %fd1759, %fd1761, %fd2684;
	mul.wide.s32 	%rd782, %r5, 8;
	add.s64 	%rd783, %rd779, %rd782;
	ld.global.f64 	%fd1762, [%rd783];
	fma.rn.f64 	%fd2683, %fd1759, %fd1762, %fd2683;
	mul.wide.s32 	%rd784, %r6, 8;
	add.s64 	%rd785, %rd779, %rd784;
	ld.global.f64 	%fd1763, [%rd785];
	fma.rn.f64 	%fd2682, %fd1759, %fd1763, %fd2682;
	mul.wide.s32 	%rd786, %r7, 8;
	add.s64 	%rd787, %rd779, %rd786;
	ld.global.f64 	%fd1764, [%rd787];
	fma.rn.f64 	%fd2681, %fd1759, %fd1764, %fd2681;
	add.s64 	%rd1125, %rd1125, %rd4;
	setp.lt.s64 	%p1153, %rd1125, %rd239;
	@%p1153 bra 	$L__BB0_581;
$L__BB0_585:
	setp.ne.s32 	%p1154, %r3, 0;
	// begin inline asm
	mov.b64 {%r2339,%r2340}, %fd2685;
	// end inline asm
	shfl.sync.down.b32	%r2342|%p1155, %r2340, 16, 31, -1;
	shfl.sync.down.b32	%r2341|%p1156, %r2339, 16, 31, -1;
	// begin inline asm
	mov.b64 %fd1766, {%r2341,%r2342};
	// end inline asm
	add.f64 	%fd1767, %fd1766, %fd2685;
	// begin inline asm
	mov.b64 {%r2343,%r2344}, %fd1767;
	// end inline asm
	shfl.sync.down.b32	%r2346|%p1157, %r2344, 8, 31, -1;
	shfl.sync.down.b32	%r2345|%p1158, %r2343, 8, 31, -1;
	// begin inline asm
	mov.b64 %fd1768, {%r2345,%r2346};
	// end inline asm
	add.f64 	%fd1769, %fd1768, %fd1767;
	// begin inline asm
	mov.b64 {%r2347,%r2348}, %fd1769;
	// end inline asm
	shfl.sync.down.b32	%r2350|%p1159, %r2348, 4, 31, -1;
	shfl.sync.down.b32	%r2349|%p1160, %r2347, 4, 31, -1;
	// begin inline asm
	mov.b64 %fd1770, {%r2349,%r2350};
	// end inline asm
	add.f64 	%fd1771, %fd1770, %fd1769;
	// begin inline asm
	mov.b64 {%r2351,%r2352}, %fd1771;
	// end inline asm
	shfl.sync.down.b32	%r2354|%p1161, %r2352, 2, 31, -1;
	shfl.sync.down.b32	%r2353|%p1162, %r2351, 2, 31, -1;
	// begin inline asm
	mov.b64 %fd1772, {%r2353,%r2354};
	// end inline asm
	add.f64 	%fd1773, %fd1772, %fd1771;
	// begin inline asm
	mov.b64 {%r2355,%r2356}, %fd1773;
	// end inline asm
	shfl.sync.down.b32	%r2358|%p1163, %r2356, 1, 31, -1;
	shfl.sync.down.b32	%r2357|%p1164, %r2355, 1, 31, -1;
	// begin inline asm
	mov.b64 %fd1774, {%r2357,%r2358};
	// end inline asm
	add.f64 	%fd532, %fd1774, %fd1773;
	shl.b32 	%r2359, %r3586, 3;
	mov.u32 	%r2360, sum_private;
	add.s32 	%r164, %r2360, %r2359;
	@%p1154 bra 	$L__BB0_587;
	atom.shared.add.f64 	%fd1775, [%r164], %fd532;
$L__BB0_587:
	setp.ne.s32 	%p1165, %r3, 0;
	// begin inline asm
	mov.b64 {%r2361,%r2362}, %fd2684;
	// end inline asm
	shfl.sync.down.b32	%r2364|%p1166, %r2362, 16, 31, -1;
	shfl.sync.down.b32	%r2363|%p1167, %r2361, 16, 31, -1;
	// begin inline asm
	mov.b64 %fd1777, {%r2363,%r2364};
	// end inline asm
	add.f64 	%fd1778, %fd1777, %fd2684;
	// begin inline asm
	mov.b64 {%r2365,%r2366}, %fd1778;
	// end inline asm
	shfl.sync.down.b32	%r2368|%p1168, %r2366, 8, 31, -1;
	shfl.sync.down.b32	%r2367|%p1169, %r2365, 8, 31, -1;
	// begin inline asm
	mov.b64 %fd1779, {%r2367,%r2368};
	// end inline asm
	add.f64 	%fd1780, %fd1779, %fd1778;
	// begin inline asm
	mov.b64 {%r2369,%r2370}, %fd1780;
	// end inline asm
	shfl.sync.down.b32	%r2372|%p1170, %r2370, 4, 31, -1;
	shfl.sync.down.b32	%r2371|%p1171, %r2369, 4, 31, -1;
	// begin inline asm
	mov.b64 %fd1781, {%r2371,%r2372};
	// end inline asm
	add.f64 	%fd1782, %fd1781, %fd1780;
	// begin inline asm
	mov.b64 {%r2373,%r2374}, %fd1782;
	// end inline asm
	shfl.sync.down.b32	%r2376|%p1172, %r2374, 2, 31, -1;
	shfl.sync.down.b32	%r2375|%p1173, %r2373, 2, 31, -1;
	// begin inline asm
	mov.b64 %fd1783, {%r2375,%r2376};
	// end inline asm
	add.f64 	%fd1784, %fd1783, %fd1782;
	// begin inline asm
	mov.b64 {%r2377,%r2378}, %fd1784;
	// end inline asm
	shfl.sync.down.b32	%r2380|%p1174, %r2378, 1, 31, -1;
	shfl.sync.down.b32	%r2379|%p1175, %r2377, 1, 31, -1;
	// begin inline asm
	mov.b64 %fd1785, {%r2379,%r2380};
	// end inline asm
	add.f64 	%fd533, %fd1785, %fd1784;
	@%p1165 bra 	$L__BB0_589;
	atom.shared.add.f64 	%fd1786, [%r164+8], %fd533;
$L__BB0_589:
	setp.ne.s32 	%p1176, %r3, 0;
	// begin inline asm
	mov.b64 {%r2381,%r2382}, %fd2683;
	// end inline asm
	shfl.sync.down.b32	%r2384|%p1177, %r2382, 16, 31, -1;
	shfl.sync.down.b32	%r2383|%p1178, %r2381, 16, 31, -1;
	// begin inline asm
	mov.b64 %fd1788, {%r2383,%r2384};
	// end inline asm
	add.f64 	%fd1789, %fd1788, %fd2683;
	// begin inline asm
	mov.b64 {%r2385,%r2386}, %fd1789;
	// end inline asm
	shfl.sync.down.b32	%r2388|%p1179, %r2386, 8, 31, -1;
	shfl.sync.down.b32	%r2387|%p1180, %r2385, 8, 31, -1;
	// begin inline asm
	mov.b64 %fd1790, {%r2387,%r2388};
	// end inline asm
	add.f64 	%fd1791, %fd1790, %fd1789;
	// begin inline asm
	mov.b64 {%r2389,%r2390}, %fd1791;
	// end inline asm
	shfl.sync.down.b32	%r2392|%p1181, %r2390, 4, 31, -1;
	shfl.sync.down.b32	%r2391|%p1182, %r2389, 4, 31, -1;
	// begin inline asm
	mov.b64 %fd1792, {%r2391,%r2392};
	// end inline asm
	add.f64 	%fd1793, %fd1792, %fd1791;
	// begin inline asm
	mov.b64 {%r2393,%r2394}, %fd1793;
	// end inline asm
	shfl.sync.down.b32	%r2396|%p1183, %r2394, 2, 31, -1;
	shfl.sync.down.b32	%r2395|%p1184, %r2393, 2, 31, -1;
	// begin inline asm
	mov.b64 %fd1794, {%r2395,%r2396};
	// end inline asm
	add.f64 	%fd1795, %fd1794, %fd1793;
	// begin inline asm
	mov.b64 {%r2397,%r2398}, %fd1795;
	// end inline asm
	shfl.sync.down.b32	%r2400|%p1185, %r2398, 1, 31, -1;
	shfl.sync.down.b32	%r2399|%p1186, %r2397, 1, 31, -1;
	// begin inline asm
	mov.b64 %fd1796, {%r2399,%r2400};
	// end inline asm
	add.f64 	%fd534, %fd1796, %fd1795;
	@%p1176 bra 	$L__BB0_591;
	atom.shared.add.f64 	%fd1797, [%r164+16], %fd534;
$L__BB0_591:
	setp.ne.s32 	%p1187, %r3, 0;
	// begin inline asm
	mov.b64 {%r2401,%r2402}, %fd2682;
	// end inline asm
	shfl.sync.down.b32	%r2404|%p1188, %r2402, 16, 31, -1;
	shfl.sync.down.b32	%r2403|%p1189, %r2401, 16, 31, -1;
	// begin inline asm
	mov.b64 %fd1799, {%r2403,%r2404};
	// end inline asm
	add.f64 	%fd1800, %fd1799, %fd2682;
	// begin inline asm
	mov.b64 {%r2405,%r2406}, %fd1800;
	// end inline asm
	shfl.sync.down.b32	%r2408|%p1190, %r2406, 8, 31, -1;
	shfl.sync.down.b32	%r2407|%p1191, %r2405, 8, 31, -1;
	// begin inline asm
	mov.b64 %fd1801, {%r2407,%r2408};
	// end inline asm
	add.f64 	%fd1802, %fd1801, %fd1800;
	// begin inline asm
	mov.b64 {%r2409,%r2410}, %fd1802;
	// end inline asm
	shfl.sync.down.b32	%r2412|%p1192, %r2410, 4, 31, -1;
	shfl.sync.down.b32	%r2411|%p1193, %r2409, 4, 31, -1;
	// begin inline asm
	mov.b64 %fd1803, {%r2411,%r2412};
	// end inline asm
	add.f64 	%fd1804, %fd1803, %fd1802;
	// begin inline asm
	mov.b64 {%r2413,%r2414}, %fd1804;
	// end inline asm
	shfl.sync.down.b32	%r2416|%p1194, %r2414, 2, 31, -1;
	shfl.sync.down.b32	%r2415|%p1195, %r2413, 2, 31, -1;
	// begin inline asm
	mov.b64 %fd1805, {%r2415,%r2416};
	// end inline asm
	add.f64 	%fd1806, %fd1805, %fd1804;
	// begin inline asm
	mov.b64 {%r2417,%r2418}, %fd1806;
	// end inline asm
	shfl.sync.down.b32	%r2420|%p1196, %r2418, 1, 31, -1;
	shfl.sync.down.b32	%r2419|%p1197, %r2417, 1, 31, -1;
	// begin inline asm
	mov.b64 %fd1807, {%r2419,%r2420};
	// end inline asm
	add.f64 	%fd535, %fd1807, %fd1806;
	@%p1187 bra 	$L__BB0_593;
	atom.shared.add.f64 	%fd1808, [%r164+24], %fd535;
$L__BB0_593:
	setp.ne.s32 	%p1198, %r3, 0;
	// begin inline asm
	mov.b64 {%r2421,%r2422}, %fd2681;
	// end inline asm
	shfl.sync.down.b32	%r2424|%p1199, %r2422, 16, 31, -1;
	shfl.sync.down.b32	%r2423|%p1200, %r2421, 16, 31, -1;
	// begin inline asm
	mov.b64 %fd1810, {%r2423,%r2424};
	// end inline asm
	add.f64 	%fd1811, %fd1810, %fd2681;
	// begin inline asm
	mov.b64 {%r2425,%r2426}, %fd1811;
	// end inline asm
	shfl.sync.down.b32	%r2428|%p1201, %r2426, 8, 31, -1;
	shfl.sync.down.b32	%r2427|%p1202, %r2425, 8, 31, -1;
	// begin inline asm
	mov.b64 %fd1812, {%r2427,%r2428};
	// end inline asm
	add.f64 	%fd1813, %fd1812, %fd1811;
	// begin inline asm
	mov.b64 {%r2429,%r2430}, %fd1813;
	// end inline asm
	shfl.sync.down.b32	%r2432|%p1203, %r2430, 4, 31, -1;
	shfl.sync.down.b32	%r2431|%p1204, %r2429, 4, 31, -1;
	// begin inline asm
	mov.b64 %fd1814, {%r2431,%r2432};
	// end inline asm
	add.f64 	%fd1815, %fd1814, %fd1813;
	// begin inline asm
	mov.b64 {%r2433,%r2434}, %fd1815;
	// end inline asm
	shfl.sync.down.b32	%r2436|%p1205, %r2434, 2, 31, -1;
	shfl.sync.down.b32	%r2435|%p1206, %r2433, 2, 31, -1;
	// begin inline asm
	mov.b64 %fd1816, {%r2435,%r2436};
	// end inline asm
	add.f64 	%fd1817, %fd1816, %fd1815;
	// begin inline asm
	mov.b64 {%r2437,%r2438}, %fd1817;
	// end inline asm
	shfl.sync.down.b32	%r2440|%p1207, %r2438, 1, 31, -1;
	shfl.sync.down.b32	%r2439|%p1208, %r2437, 1, 31, -1;
	// begin inline asm
	mov.b64 %fd1818, {%r2439,%r2440};
	// end inline asm
	add.f64 	%fd536, %fd1818, %fd1817;
	@%p1198 bra 	$L__BB0_595;
	atom.shared.add.f64 	%fd1819, [%r164+32], %fd536;
$L__BB0_595:
	add.s32 	%r3586, %r3586, 5;
	setp.lt.s32 	%p1209, %r3586, %r13;
	@%p1209 bra 	$L__BB0_579;
$L__BB0_596:
	max.s32 	%r3583, %r13, %r3583;
$L__BB0_597:
	sub.s32 	%r2441, %r188, %r3583;
	setp.lt.s32 	%p1210, %r2441, 4;
	@%p1210 bra 	$L__BB0_616;
	setp.ge.s32 	%p1211, %r3583, %r14;
	@%p1211 bra 	$L__BB0_615;
	mov.u32 	%r3588, %r3583;
$L__BB0_600:
	setp.ge.s64 	%p1212, %rd258, %rd239;
	mov.f64 	%fd2690, 0d0000000000000000;
	mov.f64 	%fd2691, %fd2690;
	mov.f64 	%fd2692, %fd2690;
	mov.f64 	%fd2693, %fd2690;
	@%p1212 bra 	$L__BB0_606;
	mul.lo.s32 	%r2442, %r3588, %r189;
	cvt.s64.s32 	%rd276, %r2442;
	mov.f64 	%fd2690, 0d0000000000000000;
	mov.u64 	%rd1128, %rd258;
$L__BB0_602:
	or.b64  	%rd788, %rd1128, %rd3;
	and.b64  	%rd789, %rd788, -4294967296;
	setp.ne.s64 	%p1213, %rd789, 0;
	@%p1213 bra 	$L__BB0_604;
	cvt.u32.u64 	%r2443, %rd3;
	cvt.u32.u64 	%r2444, %rd1128;
	div.u32 	%r2445, %r2444, %r2443;
	mul.lo.s32 	%r2446, %r2445, %r2443;
	sub.s32 	%r2447, %r2444, %r2446;
	cvt.u64.u32 	%rd1129, %r2445;
	cvt.u64.u32 	%rd1130, %r2447;
	bra.uni 	$L__BB0_605;
$L__BB0_604:
	div.s64 	%rd1129, %rd1128, %rd3;
	mul.lo.s64 	%rd790, %rd1129, %rd3;
	sub.s64 	%rd1130, %rd1128, %rd790;
$L__BB0_605:
	cvt.u32.u64 	%r2449, %rd1130;
	shl.b64 	%rd792, %rd1129, 32;
	shr.s64 	%rd793, %rd792, 30;
	add.s64 	%rd791, %rd315, %rd793;
	// begin inline asm
	ld.global.nc.s32 %r2448, [%rd791];
	// end inline asm
	mad.lo.s32 	%r2450, %r2448, %r189, %r2449;
	cvt.s64.s32 	%rd794, %rd1129;
	mul.wide.s32 	%rd795, %r2450, 8;
	add.s64 	%rd796, %rd2, %rd795;
	ld.global.f64 	%fd1822, [%rd796];
	add.s64 	%rd797, %rd1130, %rd276;
	mad.lo.s64 	%rd798, %rd794, %rd317, %rd797;
	shl.b64 	%rd799, %rd798, 3;
	add.s64 	%rd800, %rd1, %rd799;
	ld.global.f64 	%fd1823, [%rd800];
	fma.rn.f64 	%fd2693, %fd1822, %fd1823, %fd2693;
	shl.b64 	%rd801, %rd3, 3;
	add.s64 	%rd802, %rd800, %rd801;
	ld.global.f64 	%fd1824, [%rd802];
	fma.rn.f64 	%fd2692, %fd1822, %fd1824, %fd2692;
	mul.wide.s32 	%rd803, %r5, 8;
	add.s64 	%rd804, %rd800, %rd803;
	ld.global.f64 	%fd1825, [%rd804];
	fma.rn.f64 	%fd2691, %fd1822, %fd1825, %fd2691;
	mul.wide.s32 	%rd805, %r6, 8;
	add.s64 	%rd806, %rd800, %rd805;
	ld.global.f64 	%fd1826, [%rd806];
	fma.rn.f64 	%fd2690, %fd1822, %fd1826, %fd2690;
	add.s64 	%rd1128, %rd1128, %rd4;
	setp.lt.s64 	%p1214, %rd1128, %rd239;
	@%p1214 bra 	$L__BB0_602;
$L__BB0_606:
	setp.ne.s32 	%p1215, %r3, 0;
	// begin inline asm
	mov.b64 {%r2451,%r2452}, %fd2693;
	// end inline asm
	shfl.sync.down.b32	%r2454|%p1216, %r2452, 16, 31, -1;
	shfl.sync.down.b32	%r2453|%p1217, %r2451, 16, 31, -1;
	// begin inline asm
	mov.b64 %fd1828, {%r2453,%r2454};
	// end inline asm
	add.f64 	%fd1829, %fd1828, %fd2693;
	// begin inline asm
	mov.b64 {%r2455,%r2456}, %fd1829;
	// end inline asm
	shfl.sync.down.b32	%r2458|%p1218, %r2456, 8, 31, -1;
	shfl.sync.down.b32	%r2457|%p1219, %r2455, 8, 31, -1;
	// begin inline asm
	mov.b64 %fd1830, {%r2457,%r2458};
	// end inline asm
	add.f64 	%fd1831, %fd1830, %fd1829;
	// begin inline asm
	mov.b64 {%r2459,%r2460}, %fd1831;
	// end inline asm
	shfl.sync.down.b32	%r2462|%p1220, %r2460, 4, 31, -1;
	shfl.sync.down.b32	%r2461|%p1221, %r2459, 4, 31, -1;
	// begin inline asm
	mov.b64 %fd1832, {%r2461,%r2462};
	// end inline asm
	add.f64 	%fd1833, %fd1832, %fd1831;
	// begin inline asm
	mov.b64 {%r2463,%r2464}, %fd1833;
	// end inline asm
	shfl.sync.down.b32	%r2466|%p1222, %r2464, 2, 31, -1;
	shfl.sync.down.b32	%r2465|%p1223, %r2463, 2, 31, -1;
	// begin inline asm
	mov.b64 %fd1834, {%r2465,%r2466};
	// end inline asm
	add.f64 	%fd1835, %fd1834, %fd1833;
	// begin inline asm
	mov.b64 {%r2467,%r2468}, %fd1835;
	// end inline asm
	shfl.sync.down.b32	%r2470|%p1224, %r2468, 1, 31, -1;
	shfl.sync.down.b32	%r2469|%p1225, %r2467, 1, 31, -1;
	// begin inline asm
	mov.b64 %fd1836, {%r2469,%r2470};
	// end inline asm
	add.f64 	%fd549, %fd1836, %fd1835;
	shl.b32 	%r2471, %r3588, 3;
	mov.u32 	%r2472, sum_private;
	add.s32 	%r169, %r2472, %r2471;
	@%p1215 bra 	$L__BB0_608;
	atom.shared.add.f64 	%fd1837, [%r169], %fd549;
$L__BB0_608:
	setp.ne.s32 	%p1226, %r3, 0;
	// begin inline asm
	mov.b64 {%r2473,%r2474}, %fd2692;
	// end inline asm
	shfl.sync.down.b32	%r2476|%p1227, %r2474, 16, 31, -1;
	shfl.sync.down.b32	%r2475|%p1228, %r2473, 16, 31, -1;
	// begin inline asm
	mov.b64 %fd1839, {%r2475,%r2476};
	// end inline asm
	add.f64 	%fd1840, %fd1839, %fd2692;
	// begin inline asm
	mov.b64 {%r2477,%r2478}, %fd1840;
	// end inline asm
	shfl.sync.down.b32	%r2480|%p1229, %r2478, 8, 31, -1;
	shfl.sync.down.b32	%r2479|%p1230, %r2477, 8, 31, -1;
	// begin inline asm
	mov.b64 %fd1841, {%r2479,%r2480};
	// end inline asm
	add.f64 	%fd1842, %fd1841, %fd1840;
	// begin inline asm
	mov.b64 {%r2481,%r2482}, %fd1842;
	// end inline asm
	shfl.sync.down.b32	%r2484|%p1231, %r2482, 4, 31, -1;
	shfl.sync.down.b32	%r2483|%p1232, %r2481, 4, 31, -1;
	// begin inline asm
	mov.b64 %fd1843, {%r2483,%r2484};
	// end inline asm
	add.f64 	%fd1844, %fd1843, %fd1842;
	// begin inline asm
	mov.b64 {%r2485,%r2486}, %fd1844;
	// end inline asm
	shfl.sync.down.b32	%r2488|%p1233, %r2486, 2, 31, -1;
	shfl.sync.down.b32	%r2487|%p1234, %r2485, 2, 31, -1;
	// begin inline asm
	mov.b64 %fd1845, {%r2487,%r2488};
	// end inline asm
	add.f64 	%fd1846, %fd1845, %fd1844;
	// begin inline asm
	mov.b64 {%r2489,%r2490}, %fd1846;
	// end inline asm
	shfl.sync.down.b32	%r2492|%p1235, %r2490, 1, 31, -1;
	shfl.sync.down.b32	%r2491|%p1236, %r2489, 1, 31, -1;
	// begin inline asm
	mov.b64 %fd1847, {%r2491,%r2492};
	// end inline asm
	add.f64 	%fd550, %fd1847, %fd1846;
	@%p1226 bra 	$L__BB0_610;
	atom.shared.add.f64 	%fd1848, [%r169+8], %fd550;
$L__BB0_610:
	setp.ne.s32 	%p1237, %r3, 0;
	// begin inline asm
	mov.b64 {%r2493,%r2494}, %fd2691;
	// end inline asm
	shfl.sync.down.b32	%r2496|%p1238, %r2494, 16, 31, -1;
	shfl.sync.down.b32	%r2495|%p1239, %r2493, 16, 31, -1;
	// begin inline asm
	mov.b64 %fd1850, {%r2495,%r2496};
	// end inline asm
	add.f64 	%fd1851, %fd1850, %fd2691;
	// begin inline asm
	mov.b64 {%r2497,%r2498}, %fd1851;
	// end inline asm
	shfl.sync.down.b32	%r2500|%p1240, %r2498, 8, 31, -1;
	shfl.sync.down.b32	%r2499|%p1241, %r2497, 8, 31, -1;
	// begin inline asm
	mov.b64 %fd1852, {%r2499,%r2500};
	// end inline asm
	add.f64 	%fd1853, %fd1852, %fd1851;
	// begin inline asm
	mov.b64 {%r2501,%r2502}, %fd1853;
	// end inline asm
	shfl.sync.down.b32	%r2504|%p1242, %r2502, 4, 31, -1;
	shfl.sync.down.b32	%r2503|%p1243, %r2501, 4, 31, -1;
	// begin inline asm
	mov.b64 %fd1854, {%r2503,%r2504};
	// end inline asm
	add.f64 	%fd1855, %fd1854, %fd1853;
	// begin inline asm
	mov.b64 {%r2505,%r2506}, %fd1855;
	// end inline asm
	shfl.sync.down.b32	%r2508|%p1244, %r2506, 2, 31, -1;
	shfl.sync.down.b32	%r2507|%p1245, %r2505, 2, 31, -1;
	// begin inline asm
	mov.b64 %fd1856, {%r2507,%r2508};
	// end inline asm
	add.f64 	%fd1857, %fd1856, %fd1855;
	// begin inline asm
	mov.b64 {%r2509,%r2510}, %fd1857;
	// end inline asm
	shfl.sync.down.b32	%r2512|%p1246, %r2510, 1, 31, -1;
	shfl.sync.down.b32	%r2511|%p1247, %r2509, 1, 31, -1;
	// begin inline asm
	mov.b64 %fd1858, {%r2511,%r2512};
	// end inline asm
	add.f64 	%fd551, %fd1858, %fd1857;
	@%p1237 bra 	$L__BB0_612;
	atom.shared.add.f64 	%fd1859, [%r169+16], %fd551;
$L__BB0_612:
	setp.ne.s32 	%p1248, %r3, 0;
	// begin inline asm
	mov.b64 {%r2513,%r2514}, %fd2690;
	// end inline asm
	shfl.sync.down.b32	%r2516|%p1249, %r2514, 16, 31, -1;
	shfl.sync.down.b32	%r2515|%p1250, %r2513, 16, 31, -1;
	// begin inline asm
	mov.b64 %fd1861, {%r2515,%r2516};
	// end inline asm
	add.f64 	%fd1862, %fd1861, %fd2690;
	// begin inline asm
	mov.b64 {%r2517,%r2518}, %fd1862;
	// end inline asm
	shfl.sync.down.b32	%r2520|%p1251, %r2518, 8, 31, -1;
	shfl.sync.down.b32	%r2519|%p1252, %r2517, 8, 31, -1;
	// begin inline asm
	mov.b64 %fd1863, {%r2519,%r2520};
	// end inline asm
	add.f64 	%fd1864, %fd1863, %fd1862;
	// begin inline asm
	mov.b64 {%r2521,%r2522}, %fd1864;
	// end inline asm
	shfl.sync.down.b32	%r2524|%p1253, %r2522, 4, 31, -1;
	shfl.sync.down.b32	%r2523|%p1254, %r2521, 4, 31, -1;
	// begin inline asm
	mov.b64 %fd1865, {%r2523,%r2524};
	// end inline asm
	add.f64 	%fd1866, %fd1865, %fd1864;
	// begin inline asm
	mov.b64 {%r2525,%r2526}, %fd1866;
	// end inline asm
	shfl.sync.down.b32	%r2528|%p1255, %r2526, 2, 31, -1;
	shfl.sync.down.b32	%r2527|%p1256, %r2525, 2, 31, -1;
	// begin inline asm
	mov.b64 %fd1867, {%r2527,%r2528};
	// end inline asm
	add.f64 	%fd1868, %fd1867, %fd1866;
	// begin inline asm
	mov.b64 {%r2529,%r2530}, %fd1868;
	// end inline asm
	shfl.sync.down.b32	%r2532|%p1257, %r2530, 1, 31, -1;
	shfl.sync.down.b32	%r2531|%p1258, %r2529, 1, 31, -1;
	// begin inline asm
	mov.b64 %fd1869, {%r2531,%r2532};
	// end inline asm
	add.f64 	%fd552, %fd1869, %fd1868;
	@%p1248 bra 	$L__BB0_614;
	atom.shared.add.f64 	%fd1870, [%r169+24], %fd552;
$L__BB0_614:
	add.s32 	%r3588, %r3588, 4;
	setp.lt.s32 	%p1259, %r3588, %r14;
	@%p1259 bra 	$L__BB0_600;
$L__BB0_615:
	max.s32 	%r3583, %r14, %r3583;
$L__BB0_616:
	sub.s32 	%r2533, %r188, %r3583;
	setp.lt.s32 	%p1260, %r2533, 3;
	@%p1260 bra 	$L__BB0_633;
	setp.ge.s32 	%p1261, %r3583, %r15;
	@%p1261 bra 	$L__BB0_632;
	mov.u32 	%r3590, %r3583;
$L__BB0_619:
	setp.ge.s64 	%p1262, %rd258, %rd239;
	mov.f64 	%fd2697, 0d0000000000000000;
	mov.f64 	%fd2698, %fd2697;
	mov.f64 	%fd2699, %fd2697;
	@%p1262 bra 	$L__BB0_625;
	mul.lo.s32 	%r2534, %r3590, %r189;
	cvt.s64.s32 	%rd285, %r2534;
	mov.f64 	%fd2697, 0d0000000000000000;
	mov.u64 	%rd1131, %rd258;
$L__BB0_621:
	or.b64  	%rd807, %rd1131, %rd3;
	and.b64  	%rd808, %rd807, -4294967296;
	setp.ne.s64 	%p1263, %rd808, 0;
	@%p1263 bra 	$L__BB0_623;
	cvt.u32.u64 	%r2535, %rd3;
	cvt.u32.u64 	%r2536, %rd1131;
	div.u32 	%r2537, %r2536, %r2535;
	mul.lo.s32 	%r2538, %r2537, %r2535;
	sub.s32 	%r2539, %r2536, %r2538;
	cvt.u64.u32 	%rd1132, %r2537;
	cvt.u64.u32 	%rd1133, %r2539;
	bra.uni 	$L__BB0_624;
$L__BB0_623:
	div.s64 	%rd1132, %rd1131, %rd3;
	mul.lo.s64 	%rd809, %rd1132, %rd3;
	sub.s64 	%rd1133, %rd1131, %rd809;
$L__BB0_624:
	cvt.u32.u64 	%r2541, %rd1133;
	shl.b64 	%rd811, %rd1132, 32;
	shr.s64 	%rd812, %rd811, 30;
	add.s64 	%rd810, %rd315, %rd812;
	// begin inline asm
	ld.global.nc.s32 %r2540, [%rd810];
	// end inline asm
	mad.lo.s32 	%r2542, %r2540, %r189, %r2541;
	cvt.s64.s32 	%rd813, %rd1132;
	mul.wide.s32 	%rd814, %r2542, 8;
	add.s64 	%rd815, %rd2, %rd814;
	ld.global.f64 	%fd1873, [%rd815];
	add.s64 	%rd816, %rd1133, %rd285;
	mad.lo.s64 	%rd817, %rd813, %rd317, %rd816;
	shl.b64 	%rd818, %rd817, 3;
	add.s64 	%rd819, %rd1, %rd818;
	ld.global.f64 	%fd1874, [%rd819];
	fma.rn.f64 	%fd2699, %fd1873, %fd1874, %fd2699;
	shl.b64 	%rd820, %rd3, 3;
	add.s64 	%rd821, %rd819, %rd820;
	ld.global.f64 	%fd1875, [%rd821];
	fma.rn.f64 	%fd2698, %fd1873, %fd1875, %fd2698;
	mul.wide.s32 	%rd822, %r5, 8;
	add.s64 	%rd823, %rd819, %rd822;
	ld.global.f64 	%fd1876, [%rd823];
	fma.rn.f64 	%fd2697, %fd1873, %fd1876, %fd2697;
	add.s64 	%rd1131, %rd1131, %rd4;
	setp.lt.s64 	%p1264, %rd1131, %rd239;
	@%p1264 bra 	$L__BB0_621;
$L__BB0_625:
	setp.ne.s32 	%p1265, %r3, 0;
	// begin inline asm
	mov.b64 {%r2543,%r2544}, %fd2699;
	// end inline asm
	shfl.sync.down.b32	%r2546|%p1266, %r2544, 16, 31, -1;
	shfl.sync.down.b32	%r2545|%p1267, %r2543, 16, 31, -1;
	// begin inline asm
	mov.b64 %fd1878, {%r2545,%r2546};
	// end inline asm
	add.f64 	%fd1879, %fd1878, %fd2699;
	// begin inline asm
	mov.b64 {%r2547,%r2548}, %fd1879;
	// end inline asm
	shfl.sync.down.b32	%r2550|%p1268, %r2548, 8, 31, -1;
	shfl.sync.down.b32	%r2549|%p1269, %r2547, 8, 31, -1;
	// begin inline asm
	mov.b64 %fd1880, {%r2549,%r2550};
	// end inline asm
	add.f64 	%fd1881, %fd1880, %fd1879;
	// begin inline asm
	mov.b64 {%r2551,%r2552}, %fd1881;
	// end inline asm
	shfl.sync.down.b32	%r2554|%p1270, %r2552, 4, 31, -1;
	shfl.sync.down.b32	%r2553|%p1271, %r2551, 4, 31, -1;
	// begin inline asm
	mov.b64 %fd1882, {%r2553,%r2554};
	// end inline asm
	add.f64 	%fd1883, %fd1882, %fd1881;
	// begin inline asm
	mov.b64 {%r2555,%r2556}, %fd1883;
	// end inline asm
	shfl.sync.down.b32	%r2558|%p1272, %r2556, 2, 31, -1;
	shfl.sync.down.b32	%r2557|%p1273, %r2555, 2, 31, -1;
	// begin inline asm
	mov.b64 %fd1884, {%r2557,%r2558};
	// end inline asm
	add.f64 	%fd1885, %fd1884, %fd1883;
	// begin inline asm
	mov.b64 {%r2559,%r2560}, %fd1885;
	// end inline asm
	shfl.sync.down.b32	%r2562|%p1274, %r2560, 1, 31, -1;
	shfl.sync.down.b32	%r2561|%p1275, %r2559, 1, 31, -1;
	// begin inline asm
	mov.b64 %fd1886, {%r2561,%r2562};
	// end inline asm
	add.f64 	%fd562, %fd1886, %fd1885;
	shl.b32 	%r2563, %r3590, 3;
	mov.u32 	%r2564, sum_private;
	add.s32 	%r174, %r2564, %r2563;
	@%p1265 bra 	$L__BB0_627;
	atom.shared.add.f64 	%fd1887, [%r174], %fd562;
$L__BB0_627:
	setp.ne.s32 	%p1276, %r3, 0;
	// begin inline asm
	mov.b64 {%r2565,%r2566}, %fd2698;
	// end inline asm
	shfl.sync.down.b32	%r2568|%p1277, %r2566, 16, 31, -1;
	shfl.sync.down.b32	%r2567|%p1278, %r2565, 16, 31, -1;
	// begin inline asm
	mov.b64 %fd1889, {%r2567,%r2568};
	// end inline asm
	add.f64 	%fd1890, %fd1889, %fd2698;
	// begin inline asm
	mov.b64 {%r2569,%r2570}, %fd1890;
	// end inline asm
	shfl.sync.down.b32	%r2572|%p1279, %r2570, 8, 31, -1;
	shfl.sync.down.b32	%r2571|%p1280, %r2569, 8, 31, -1;
	// begin inline asm
	mov.b64 %fd1891, {%r2571,%r2572};
	// end inline asm
	add.f64 	%fd1892, %fd1891, %fd1890;
	// begin inline asm
	mov.b64 {%r2573,%r2574}, %fd1892;
	// end inline asm
	shfl.sync.down.b32	%r2576|%p1281, %r2574, 4, 31, -1;
	shfl.sync.down.b32	%r2575|%p1282, %r2573, 4, 31, -1;
	// begin inline asm
	mov.b64 %fd1893, {%r2575,%r2576};
	// end inline asm
	add.f64 	%fd1894, %fd1893, %fd1892;
	// begin inline asm
	mov.b64 {%r2577,%r2578}, %fd1894;
	// end inline asm
	shfl.sync.down.b32	%r2580|%p1283, %r2578, 2, 31, -1;
	shfl.sync.down.b32	%r2579|%p1284, %r2577, 2, 31, -1;
	// begin inline asm
	mov.b64 %fd1895, {%r2579,%r2580};
	// end inline asm
	add.f64 	%fd1896, %fd1895, %fd1894;
	// begin inline asm
	mov.b64 {%r2581,%r2582}, %fd1896;
	// end inline asm
	shfl.sync.down.b32	%r2584|%p1285, %r2582, 1, 31, -1;
	shfl.sync.down.b32	%r2583|%p1286, %r2581, 1, 31, -1;
	// begin inline asm
	mov.b64 %fd1897, {%r2583,%r2584};
	// end inline asm
	add.f64 	%fd563, %fd1897, %fd1896;
	@%p1276 bra 	$L__BB0_629;
	atom.shared.add.f64 	%fd1898, [%r174+8], %fd563;
$L__BB0_629:
	setp.ne.s32 	%p1287, %r3, 0;
	// begin inline asm
	mov.b64 {%r2585,%r2586}, %fd2697;
	// end inline asm
	shfl.sync.down.b32	%r2588|%p1288, %r2586, 16, 31, -1;
	shfl.sync.down.b32	%r2587|%p1289, %r2585, 16, 31, -1;
	// begin inline asm
	mov.b64 %fd1900, {%r2587,%r2588};
	// end inline asm
	add.f64 	%fd1901, %fd1900, %fd2697;
	// begin inline asm
	mov.b64 {%r2589,%r2590}, %fd1901;
	// end inline asm
	shfl.sync.down.b32	%r2592|%p1290, %r2590, 8, 31, -1;
	shfl.sync.down.b32	%r2591|%p1291, %r2589, 8, 31, -1;
	// begin inline asm
	mov.b64 %fd1902, {%r2591,%r2592};
	// end inline asm
	add.f64 	%fd1903, %fd1902, %fd1901;
	// begin inline asm
	mov.b64 {%r2593,%r2594}, %fd1903;
	// end inline asm
	shfl.sync.down.b32	%r2596|%p1292, %r2594, 4, 31, -1;
	shfl.sync.down.b32	%r2595|%p1293, %r2593, 4, 31, -1;
	// begin inline asm
	mov.b64 %fd1904, {%r2595,%r2596};
	// end inline asm
	add.f64 	%fd1905, %fd1904, %fd1903;
	// begin inline asm
	mov.b64 {%r2597,%r2598}, %fd1905;
	// end inline asm
	shfl.sync.down.b32	%r2600|%p1294, %r2598, 2, 31, -1;
	shfl.sync.down.b32	%r2599|%p1295, %r2597, 2, 31, -1;
	// begin inline asm
	mov.b64 %fd1906, {%r2599,%r2600};
	// end inline asm
	add.f64 	%fd1907, %fd1906, %fd1905;
	// begin inline asm
	mov.b64 {%r2601,%r2602}, %fd1907;
	// end inline asm
	shfl.sync.down.b32	%r2604|%p1296, %r2602, 1, 31, -1;
	shfl.sync.down.b32	%r2603|%p1297, %r2601, 1, 31, -1;
	// begin inline asm
	mov.b64 %fd1908, {%r2603,%r2604};
	// end inline asm
	add.f64 	%fd564, %fd1908, %fd1907;
	@%p1287 bra 	$L__BB0_631;
	atom.shared.add.f64 	%fd1909, [%r174+16], %fd564;
$L__BB0_631:
	add.s32 	%r3590, %r3590, 3;
	setp.lt.s32 	%p1298, %r3590, %r15;
	@%p1298 bra 	$L__BB0_619;
$L__BB0_632:
	max.s32 	%r3583, %r15, %r3583;
$L__BB0_633:
	sub.s32 	%r2605, %r188, %r3583;
	setp.lt.s32 	%p1299, %r2605, 2;
	@%p1299 bra 	$L__BB0_648;
	setp.ge.s32 	%p1300, %r3583, %r16;
	@%p1300 bra 	$L__BB0_647;
	mov.u32 	%r3592, %r3583;
$L__BB0_636:
	setp.ge.s64 	%p1301, %rd258, %rd239;
	mov.f64 	%fd2702, 0d0000000000000000;
	mov.f64 	%fd2703, %fd2702;
	@%p1301 bra 	$L__BB0_642;
	mul.lo.s32 	%r2606, %r3592, %r189;
	cvt.s64.s32 	%rd294, %r2606;
	mov.f64 	%fd2702, 0d0000000000000000;
	mov.u64 	%rd1134, %rd258;
$L__BB0_638:
	or.b64  	%rd824, %rd1134, %rd3;
	and.b64  	%rd825, %rd824, -4294967296;
	setp.ne.s64 	%p1302, %rd825, 0;
	@%p1302 bra 	$L__BB0_640;
	cvt.u32.u64 	%r2607, %rd3;
	cvt.u32.u64 	%r2608, %rd1134;
	div.u32 	%r2609, %r2608, %r2607;
	mul.lo.s32 	%r2610, %r2609, %r2607;
	sub.s32 	%r2611, %r2608, %r2610;
	cvt.u64.u32 	%rd1135, %r2609;
	cvt.u64.u32 	%rd1136, %r2611;
	bra.uni 	$L__BB0_641;
$L__BB0_640:
	div.s64 	%rd1135, %rd1134, %rd3;
	mul.lo.s64 	%rd826, %rd1135, %rd3;
	sub.s64 	%rd1136, %rd1134, %rd826;
$L__BB0_641:
	cvt.u32.u64 	%r2613, %rd1136;
	shl.b64 	%rd828, %rd1135, 32;
	shr.s64 	%rd829, %rd828, 30;
	add.s64 	%rd827, %rd315, %rd829;
	// begin inline asm
	ld.global.nc.s32 %r2612, [%rd827];
	// end inline asm
	mad.lo.s32 	%r2614, %r2612, %r189, %r2613;
	cvt.s64.s32 	%rd830, %rd1135;
	mul.wide.s32 	%rd831, %r2614, 8;
	add.s64 	%rd832, %rd2, %rd831;
	ld.global.f64 	%fd1912, [%rd832];
	add.s64 	%rd833, %rd1136, %rd294;
	mad.lo.s64 	%rd834, %rd830, %rd317, %rd833;
	shl.b64 	%rd835, %rd834, 3;
	add.s64 	%rd836, %rd1, %rd835;
	ld.global.f64 	%fd1913, [%rd836];
	fma.rn.f64 	%fd2703, %fd1912, %fd1913, %fd2703;
	shl.b64 	%rd837, %rd3, 3;
	add.s64 	%rd838, %rd836, %rd837;
	ld.global.f64 	%fd1914, [%rd838];
	fma.rn.f64 	%fd2702, %fd1912, %fd1914, %fd2702;
	add.s64 	%rd1134, %rd1134, %rd4;
	setp.lt.s64 	%p1303, %rd1134, %rd239;
	@%p1303 bra 	$L__BB0_638;
$L__BB0_642:
	setp.ne.s32 	%p1304, %r3, 0;
	// begin inline asm
	mov.b64 {%r2615,%r2616}, %fd2703;
	// end inline asm
	shfl.sync.down.b32	%r2618|%p1305, %r2616, 16, 31, -1;
	shfl.sync.down.b32	%r2617|%p1306, %r2615, 16, 31, -1;
	// begin inline asm
	mov.b64 %fd1916, {%r2617,%r2618};
	// end inline asm
	add.f64 	%fd1917, %fd1916, %fd2703;
	// begin inline asm
	mov.b64 {%r2619,%r2620}, %fd1917;
	// end inline asm
	shfl.sync.down.b32	%r2622|%p1307, %r2620, 8, 31, -1;
	shfl.sync.down.b32	%r2621|%p1308, %r2619, 8, 31, -1;
	// begin inline asm
	mov.b64 %fd1918, {%r2621,%r2622};
	// end inline asm
	add.f64 	%fd1919, %fd1918, %fd1917;
	// begin inline asm
	mov.b64 {%r2623,%r2624}, %fd1919;
	// end inline asm
	shfl.sync.down.b32	%r2626|%p1309, %r2624, 4, 31, -1;
	shfl.sync.down.b32	%r2625|%p1310, %r2623, 4, 31, -1;
	// begin inline asm
	mov.b64 %fd1920, {%r2625,%r2626};
	// end inline asm
	add.f64 	%fd1921, %fd1920, %fd1919;
	// begin inline asm
	mov.b64 {%r2627,%r2628}, %fd1921;
	// end inline asm
	shfl.sync.down.b32	%r2630|%p1311, %r2628, 2, 31, -1;
	shfl.sync.down.b32	%r2629|%p1312, %r2627, 2, 31, -1;
	// begin inline asm
	mov.b64 %fd1922, {%r2629,%r2630};
	// end inline asm
	add.f64 	%fd1923, %fd1922, %fd1921;
	// begin inline asm
	mov.b64 {%r2631,%r2632}, %fd1923;
	// end inline asm
	shfl.sync.down.b32	%r2634|%p1313, %r2632, 1, 31, -1;
	shfl.sync.down.b32	%r2633|%p1314, %r2631, 1, 31, -1;
	// begin inline asm
	mov.b64 %fd1924, {%r2633,%r2634};
	// end inline asm
	add.f64 	%fd571, %fd1924, %fd1923;
	shl.b32 	%r2635, %r3592, 3;
	mov.u32 	%r2636, sum_private;
	add.s32 	%r179, %r2636, %r2635;
	@%p1304 bra 	$L__BB0_644;
	atom.shared.add.f64 	%fd1925, [%r179], %fd571;
$L__BB0_644:
	setp.ne.s32 	%p1315, %r3, 0;
	// begin inline asm
	mov.b64 {%r2637,%r2638}, %fd2702;
	// end inline asm
	shfl.sync.down.b32	%r2640|%p1316, %r2638, 16, 31, -1;
	shfl.sync.down.b32	%r2639|%p1317, %r2637, 16, 31, -1;
	// begin inline asm
	mov.b64 %fd1927, {%r2639,%r2640};
	// end inline asm
	add.f64 	%fd1928, %fd1927, %fd2702;
	// begin inline asm
	mov.b64 {%r2641,%r2642}, %fd1928;
	// end inline asm
	shfl.sync.down.b32	%r2644|%p1318, %r2642, 8, 31, -1;
	shfl.sync.down.b32	%r2643|%p1319, %r2641, 8, 31, -1;
	// begin inline asm
	mov.b64 %fd1929, {%r2643,%r2644};
	// end inline asm
	add.f64 	%fd1930, %fd1929, %fd1928;
	// begin inline asm
	mov.b64 {%r2645,%r2646}, %fd1930;
	// end inline asm
	shfl.sync.down.b32	%r2648|%p1320, %r2646, 4, 31, -1;
	shfl.sync.down.b32	%r2647|%p1321, %r2645, 4, 31, -1;
	// begin inline asm
	mov.b64 %fd1931, {%r2647,%r2648};
	// end inline asm
	add.f64 	%fd1932, %fd1931, %fd1930;
	// begin inline asm
	mov.b64 {%r2649,%r2650}, %fd1932;
	// end inline asm
	shfl.sync.down.b32	%r2652|%p1322, %r2650, 2, 31, -1;
	shfl.sync.down.b32	%r2651|%p1323, %r2649, 2, 31, -1;
	// begin inline asm
	mov.b64 %fd1933, {%r2651,%r2652};
	// end inline asm
	add.f64 	%fd1934, %fd1933, %fd1932;
	// begin inline asm
	mov.b64 {%r2653,%r2654}, %fd1934;
	// end inline asm
	shfl.sync.down.b32	%r2656|%p1324, %r2654, 1, 31, -1;
	shfl.sync.down.b32	%r2655|%p1325, %r2653, 1, 31, -1;
	// begin inline asm
	mov.b64 %fd1935, {%r2655,%r2656};
	// end inline asm
	add.f64 	%fd572, %fd1935, %fd1934;
	@%p1315 bra 	$L__BB0_646;
	atom.shared.add.f64 	%fd1936, [%r179+8], %fd572;
$L__BB0_646:
	add.s32 	%r3592, %r3592, 2;
	setp.lt.s32 	%p1326, %r3592, %r16;
	@%p1326 bra 	$L__BB0_636;
$L__BB0_647:
	max.s32 	%r3583, %r16, %r3583;
$L__BB0_648:
	setp.le.s32 	%p1327, %r188, %r3583;
	@%p1327 bra 	$L__BB0_658;
$L__BB0_649:
	setp.ge.s64 	%p1328, %rd258, %rd239;
	mov.f64 	%fd2705, 0d0000000000000000;
	@%p1328 bra 	$L__BB0_655;
	mul.lo.s32 	%r2657, %r3583, %r189;
	cvt.s64.s32 	%rd303, %r2657;
	mov.f64 	%fd2705, 0d0000000000000000;
	mov.u64 	%rd1137, %rd258;
$L__BB0_651:
	or.b64  	%rd839, %rd1137, %rd3;
	and.b64  	%rd840, %rd839, -4294967296;
	setp.ne.s64 	%p1329, %rd840, 0;
	@%p1329 bra 	$L__BB0_653;
	cvt.u32.u64 	%r2658, %rd3;
	cvt.u32.u64 	%r2659, %rd1137;
	div.u32 	%r2660, %r2659, %r2658;
	mul.lo.s32 	%r2661, %r2660, %r2658;
	sub.s32 	%r2662, %r2659, %r2661;
	cvt.u64.u32 	%rd1138, %r2660;
	cvt.u64.u32 	%rd1139, %r2662;
	bra.uni 	$L__BB0_654;
$L__BB0_653:
	div.s64 	%rd1138, %rd1137, %rd3;
	mul.lo.s64 	%rd841, %rd1138, %rd3;
	sub.s64 	%rd1139, %rd1137, %rd841;
$L__BB0_654:
	cvt.u32.u64 	%r2664, %rd1139;
	shl.b64 	%rd843, %rd1138, 32;
	shr.s64 	%rd844, %rd843, 30;
	add.s64 	%rd842, %rd315, %rd844;
	// begin inline asm
	ld.global.nc.s32 %r2663, [%rd842];
	// end inline asm
	mad.lo.s32 	%r2665, %r2663, %r189, %r2664;
	cvt.s64.s32 	%rd845, %rd1138;
	mul.wide.s32 	%rd846, %r2665, 8;
	add.s64 	%rd847, %rd2, %rd846;
	add.s64 	%rd848, %rd1139, %rd303;
	mad.lo.s64 	%rd849, %rd845, %rd317, %rd848;
	ld.global.f64 	%fd1939, [%rd847];
	shl.b64 	%rd850, %rd849, 3;
	add.s64 	%rd851, %rd1, %rd850;
	ld.global.f64 	%fd1940, [%rd851];
	fma.rn.f64 	%fd2705, %fd1939, %fd1940, %fd2705;
	add.s64 	%rd1137, %rd1137, %rd4;
	setp.lt.s64 	%p1330, %rd1137, %rd239;
	@%p1330 bra 	$L__BB0_651;
$L__BB0_655:
	setp.ne.s32 	%p1331, %r3, 0;
	// begin inline asm
	mov.b64 {%r2666,%r2667}, %fd2705;
	// end inline asm
	shfl.sync.down.b32	%r2669|%p1332, %r2667, 16, 31, -1;
	shfl.sync.down.b32	%r2668|%p1333, %r2666, 16, 31, -1;
	// begin inline asm
	mov.b64 %fd1942, {%r2668,%r2669};
	// end inline asm
	add.f64 	%fd1943, %fd1942, %fd2705;
	// begin inline asm
	mov.b64 {%r2670,%r2671}, %fd1943;
	// end inline asm
	shfl.sync.down.b32	%r2673|%p1334, %r2671, 8, 31, -1;
	shfl.sync.down.b32	%r2672|%p1335, %r2670, 8, 31, -1;
	// begin inline asm
	mov.b64 %fd1944, {%r2672,%r2673};
	// end inline asm
	add.f64 	%fd1945, %fd1944, %fd1943;
	// begin inline asm
	mov.b64 {%r2674,%r2675}, %fd1945;
	// end inline asm
	shfl.sync.down.b32	%r2677|%p1336, %r2675, 4, 31, -1;
	shfl.sync.down.b32	%r2676|%p1337, %r2674, 4, 31, -1;
	// begin inline asm
	mov.b64 %fd1946, {%r2676,%r2677};
	// end inline asm
	add.f64 	%fd1947, %fd1946, %fd1945;
	// begin inline asm
	mov.b64 {%r2678,%r2679}, %fd1947;
	// end inline asm
	shfl.sync.down.b32	%r2681|%p1338, %r2679, 2, 31, -1;
	shfl.sync.down.b32	%r2680|%p1339, %r2678, 2, 31, -1;
	// begin inline asm
	mov.b64 %fd1948, {%r2680,%r2681};
	// end inline asm
	add.f64 	%fd1949, %fd1948, %fd1947;
	// begin inline asm
	mov.b64 {%r2682,%r2683}, %fd1949;
	// end inline asm
	shfl.sync.down.b32	%r2685|%p1340, %r2683, 1, 31, -1;
	shfl.sync.down.b32	%r2684|%p1341, %r2682, 1, 31, -1;
	// begin inline asm
	mov.b64 %fd1950, {%r2684,%r2685};
	// end inline asm
	add.f64 	%fd576, %fd1950, %fd1949;
	@%p1331 bra 	$L__BB0_657;
	shl.b32 	%r2686, %r3583, 3;
	mov.u32 	%r2687, sum_private;
	add.s32 	%r2688, %r2687, %r2686;
	atom.shared.add.f64 	%fd1951, [%r2688], %fd576;
$L__BB0_657:
	add.s32 	%r3583, %r3583, 1;
	setp.lt.s32 	%p1342, %r3583, %r188;
	@%p1342 bra 	$L__BB0_649;
$L__BB0_658:
	cvt.s64.s32 	%rd312, %r19;
	setp.ge.s32 	%p1343, %r2, %r188;
	bar.sync 	0;
	@%p1343 bra 	$L__BB0_661;
	cvt.s64.s32 	%rd852, %r188;
	mul.lo.s64 	%rd313, %rd312, %rd852;
	mov.u32 	%r3595, %r2;
$L__BB0_660:
	ld.param.f64 	%fd2416, [_Z17bsr_matvec_kerneliPKiS0_PKdS2_PdiilPKlS0_id_param_12];
	ld.param.u64 	%rd1036, [_Z17bsr_matvec_kerneliPKiS0_PKdS2_PdiilPKlS0_id_param_5];
	cvt.u32.u64 	%r2689, %rd4;
	cvt.s64.s32 	%rd853, %r3595;
	add.s64 	%rd854, %rd313, %rd853;
	cvta.to.global.u64 	%rd855, %rd1036;
	shl.b64 	%rd856, %rd854, 3;
	add.s64 	%rd857, %rd855, %rd856;
	shl.b32 	%r2690, %r3595, 3;
	mov.u32 	%r2691, sum_private;
	add.s32 	%r2692, %r2691, %r2690;
	ld.shared.f64 	%fd1952, [%r2692];
	mul.f64 	%fd1953, %fd2416, %fd1952;
	atom.global.add.f64 	%fd1954, [%rd857], %fd1953;
	add.s32 	%r3595, %r3595, %r2689;
	setp.lt.s32 	%p1344, %r3595, %r188;
	@%p1344 bra 	$L__BB0_660;
$L__BB0_661:
	ld.param.u32 	%r3525, [_Z17bsr_matvec_kerneliPKiS0_PKdS2_PdiilPKlS0_id_param_11];
	mov.u32 	%r3524, %nctaid.x;
	add.s32 	%r3526, %r3526, %r3524;
	setp.lt.s32 	%p1795, %r3526, %r3525;
	@%p1795 bra 	$L__BB0_2;
$L__BB0_662:
	ret;

}
	// .globl	_Z7scale_yiPdd
.visible .entry _Z7scale_yiPdd(
	.param .u32 _Z7scale_yiPdd_param_0,
	.param .u64 .ptr .align 1 _Z7scale_yiPdd_param_1,
	.param .f64 _Z7scale_yiPdd_param_2
)
{
	.reg .pred 	%p<7>;
	.reg .b32 	%r<31>;
	.reg .b64 	%rd<11>;
	.reg .b64 	%fd<12>;

	ld.param.u32 	%r12, [_Z7scale_yiPdd_param_0];
	ld.param.u64 	%rd2, [_Z7scale_yiPdd_param_1];
	ld.param.f64 	%fd1, [_Z7scale_yiPdd_param_2];
	cvta.to.global.u64 	%rd1, %rd2;
	mov.u32 	%r13, %ctaid.x;
	mov.u32 	%r14, %ntid.x;
	mov.u32 	%r15, %tid.x;
	mad.lo.s32 	%r29, %r13, %r14, %r15;
	mov.u32 	%r16, %nctaid.x;
	mul.lo.s32 	%r2, %r16, %r14;
	setp.ge.s32 	%p1, %r29, %r12;
	@%p1 bra 	$L__BB1_7;
	add.s32 	%r17, %r29, %r2;
	max.s32 	%r18, %r12, %r17;
	setp.lt.s32 	%p2, %r17, %r12;
	selp.u32 	%r19, 1, 0, %p2;
	add.s32 	%r20, %r17, %r19;
	sub.s32 	%r21, %r18, %r20;
	div.u32 	%r22, %r21, %r2;
	add.s32 	%r3, %r22, %r19;
	and.b32  	%r23, %r3, 3;
	setp.eq.s32 	%p3, %r23, 3;
	@%p3 bra 	$L__BB1_4;
	add.s32 	%r24, %r3, 1;
	and.b32  	%r25, %r24, 3;
	neg.s32 	%r27, %r25;
$L__BB1_3:
	.pragma "nounroll";
	mul.wide.s32 	%rd3, %r29, 8;
	add.s64 	%rd4, %rd1, %rd3;
	ld.global.f64 	%fd2, [%rd4];
	mul.f64 	%fd3, %fd1, %fd2;
	st.global.f64 	[%rd4], %fd3;
	add.s32 	%r29, %r29, %r2;
	add.s32 	%r27, %r27, 1;
	setp.ne.s32 	%p4, %r27, 0;
	@%p4 bra 	$L__BB1_3;
$L__BB1_4:
	setp.lt.u32 	%p5, %r3, 3;
	@%p5 bra 	$L__BB1_7;
	mul.wide.s32 	%rd7, %r2, 8;
	shl.b32 	%r26, %r2, 2;
$L__BB1_6:
	mul.wide.s32 	%rd5, %r29, 8;
	add.s64 	%rd6, %rd1, %rd5;
	ld.global.f64 	%fd4, [%rd6];
	mul.f64 	%fd5, %fd1, %fd4;
	st.global.f64 	[%rd6], %fd5;
	add.s64 	%rd8, %rd6, %rd7;
	ld.global.f64 	%fd6, [%rd8];
	mul.f64 	%fd7, %fd1, %fd6;
	st.global.f64 	[%rd8], %fd7;
	add.s64 	%rd9, %rd8, %rd7;
	ld.global.f64 	%fd8, [%rd9];
	mul.f64 	%fd9, %fd1, %fd8;
	st.global.f64 	[%rd9], %fd9;
	add.s64 	%rd10, %rd9, %rd7;
	ld.global.f64 	%fd10, [%rd10];
	mul.f64 	%fd11, %fd1, %fd10;
	st.global.f64 	[%rd10], %fd11;
	add.s32 	%r29, %r26, %r29;
	setp.lt.s32 	%p6, %r29, %r12;
	@%p6 bra 	$L__BB1_6;
$L__BB1_7:
	ret;

}


// ===== COMPILED SASS (sm_100) =====

	.target	sm_100

	.elftype	@"ET_EXEC"


//--------------------- .note.nv.tkinfo           --------------------------
	.section	.note.nv.tkinfo,"",@"SHT_NOTE"
	.sectionflags	@"SHF_NOTE_NV_TKINFO"
	.tkinfo
        /*0018*/ 	.word	0x00000002
        /*0030*/ 	.string	""
        /*0030*/ 	.string	"ptxas"
        /*0030*/ 	.string	"Cuda compilation tools, release 13.0, V13.0.88"
        /*0030*/ 	.string	"Build cuda_13.0.r13.0/compiler.36424714_0"
        /*0030*/ 	.string	"-arch sm_100 -m 64 "



//--------------------- .note.nv.cuinfo           --------------------------
	.section	.note.nv.cuinfo,"",@"SHT_NOTE"
	.sectionflags	@"SHF_NOTE_NV_CUINFO"
        /*0018*/ 	.short	0x0002
        /*001a*/ 	.short	0x0064
        /*001c*/ 	.short	0x0082
	.zero		2


//--------------------- .nv.info                  --------------------------
	.section	.nv.info,"",@"SHT_CUDA_INFO"
	.align	4


	//----- nvinfo : EIATTR_REGCOUNT
	.align		4
        /*0000*/ 	.byte	0x04, 0x2f
        /*0002*/ 	.short	(.L_1 - .L_0)
	.align		4
.L_0:
        /*0004*/ 	.word	index@(_Z17bsr_matvec_kerneliPKiS0_PKdS2_PdiilPKlS0_id)
        /*0008*/ 	.word	0x00000038


	//----- nvinfo : EIATTR_FRAME_SIZE
	.align		4
.L_1:
        /*000c*/ 	.byte	0x04, 0x11
        /*000e*/ 	.short	(.L_3 - .L_2)
	.align		4
.L_2:
        /*0010*/ 	.word	index@($__internal_0_$__cuda_sm20_div_s64)
        /*0014*/ 	.word	0x00000000


	//----- nvinfo : EIATTR_FRAME_SIZE
	.align		4
.L_3:
        /*0018*/ 	.byte	0x04, 0x11
        /*001a*/ 	.short	(.L_5 - .L_4)
	.align		4
.L_4:
        /*001c*/ 	.word	index@(_Z17bsr_matvec_kerneliPKiS0_PKdS2_PdiilPKlS0_id)
        /*0020*/ 	.word	0x00000000


	//----- nvinfo : EIATTR_REGCOUNT
	.align		4
.L_5:
        /*0024*/ 	.byte	0x04, 0x2f
        /*0026*/ 	.short	(.L_7 - .L_6)
	.align		4
.L_6:
        /*0028*/ 	.word	index@(_Z7scale_yiPdd)
        /*002c*/ 	.word	0x00000018


	//----- nvinfo : EIATTR_FRAME_SIZE
	.align		4
.L_7:
        /*0030*/ 	.byte	0x04, 0x11
        /*0032*/ 	.short	(.L_9 - .L_8)
	.align		4
.L_8:
        /*0034*/ 	.word	index@(_Z7scale_yiPdd)
        /*0038*/ 	.word	0x00000000


	//----- nvinfo : EIATTR_MIN_STACK_SIZE
	.align		4
.L_9:
        /*003c*/ 	.byte	0x04, 0x12
        /*003e*/ 	.short	(.L_11 - .L_10)
	.align		4
.L_10:
        /*0040*/ 	.word	index@(_Z7scale_yiPdd)
        /*0044*/ 	.word	0x00000000


	//----- nvinfo : EIATTR_MIN_STACK_SIZE
	.align		4
.L_11:
        /*0048*/ 	.byte	0x04, 0x12
        /*004a*/ 	.short	(.L_13 - .L_12)
	.align		4
.L_12:
        /*004c*/ 	.word	index@(_Z17bsr_matvec_kerneliPKiS0_PKdS2_PdiilPKlS0_id)
        /*0050*/ 	.word	0x00000000
.L_13:


//--------------------- .nv.compat                --------------------------
	.section	.nv.compat,"",@"SHT_CUDA_COMPAT_INFO"
	.align	4
        /*0000*/ 	.byte	0x02, 0x09, 0x00, 0x00, 0x02, 0x02, 0x01, 0x00, 0x02, 0x05, 0x05, 0x00, 0x03, 0x07, 0x01, 0x01
        /*0010*/ 	.byte	0x02, 0x03, 0x00, 0x00, 0x02, 0x06, 0x01, 0x00, 0x04, 0x0b, 0x08, 0x00, 0x01, 0x00, 0x00, 0x00
        /*0020*/ 	.byte	0x00, 0x00, 0x00, 0x00


//--------------------- .nv.info._Z7scale_yiPdd   --------------------------
	.section	.nv.info._Z7scale_yiPdd,"",@"SHT_CUDA_INFO"
	.sectionflags	@""
	.align	4


	//----- nvinfo : EIATTR_CUDA_API_VERSION
	.align		4
        /*0000*/ 	.byte	0x04, 0x37
        /*0002*/ 	.short	(.L_15 - .L_14)
.L_14:
        /*0004*/ 	.word	0x00000082


	//----- nvinfo : EIATTR_KPARAM_INFO
	.align		4
.L_15:
        /*0008*/ 	.byte	0x04, 0x17
        /*000a*/ 	.short	(.L_17 - .L_16)
.L_16:
        /*000c*/ 	.word	0x00000000
        /*0010*/ 	.short	0x0002
        /*0012*/ 	.short	0x0010
        /*0014*/ 	.byte	0x00, 0xf0, 0x21, 0x00


	//----- nvinfo : EIATTR_KPARAM_INFO
	.align		4
.L_17:
        /*0018*/ 	.byte	0x04, 0x17
        /*001a*/ 	.short	(.L_19 - .L_18)
.L_18:
        /*001c*/ 	.word	0x00000000
        /*0020*/ 	.short	0x0001
        /*0022*/ 	.short	0x0008
        /*0024*/ 	.byte	0x00, 0xf5, 0x21, 0x00


	//----- nvinfo : EIATTR_KPARAM_INFO
	.align		4
.L_19:
        /*0028*/ 	.byte	0x04, 0x17
        /*002a*/ 	.short	(.L_21 - .L_20)
.L_20:
        /*002c*/ 	.word	0x00000000
        /*0030*/ 	.short	0x0000
        /*0032*/ 	.short	0x0000
        /*0034*/ 	.byte	0x00, 0xf0, 0x11, 0x00


	//----- nvinfo : EIATTR_SPARSE_MMA_MASK
	.align		4
.L_21:
        /*0038*/ 	.byte	0x03, 0x50
        /*003a*/ 	.short	0x0000


	//----- nvinfo : EIATTR_MAXREG_COUNT
	.align		4
        /*003c*/ 	.byte	0x03, 0x1b
        /*003e*/ 	.short	0x00ff


	//----- nvinfo : EIATTR_MERCURY_ISA_VERSION
	.align		4
        /*0040*/ 	.byte	0x03, 0x5f
        /*0042*/ 	.short	0x0101


	//----- nvinfo : EIATTR_VRC_CTA_INIT_COUNT
	.align		4
        /*0044*/ 	.byte	0x02, 0x4a
	.zero		1
	.zero		1


	//----- nvinfo : EIATTR_EXIT_INSTR_OFFSETS
	.align		4
        /*0048*/ 	.byte	0x04, 0x1c
        /*004a*/ 	.short	(.L_23 - .L_22)


	//   ....[0]....
.L_22:
        /*004c*/ 	.word	0x00000090


	//   ....[1]....
        /*0050*/ 	.word	0x00000380


	//   ....[2]....
        /*0054*/ 	.word	0x000004c0


	//----- nvinfo : EIATTR_CRS_STACK_SIZE
	.align		4
.L_23:
        /*0058*/ 	.byte	0x04, 0x1e
        /*005a*/ 	.short	(.L_25 - .L_24)
.L_24:
        /*005c*/ 	.word	0x00000000


	//----- nvinfo : EIATTR_CBANK_PARAM_SIZE
	.align		4
.L_25:
        /*0060*/ 	.byte	0x03, 0x19
        /*0062*/ 	.short	0x0018


	//----- nvinfo : EIATTR_PARAM_CBANK
	.align		4
        /*0064*/ 	.byte	0x04, 0x0a
        /*0066*/ 	.short	(.L_27 - .L_26)
	.align		4
.L_26:
        /*0068*/ 	.word	index@(.nv.constant0._Z7scale_yiPdd)
        /*006c*/ 	.short	0x0380
        /*006e*/ 	.short	0x0018


	//----- nvinfo : EIATTR_SW_WAR
	.align		4
.L_27:
        /*0070*/ 	.byte	0x04, 0x36
        /*0072*/ 	.short	(.L_29 - .L_28)
.L_28:
        /*0074*/ 	.word	0x00000008
.L_29:


//--------------------- .nv.info._Z17bsr_matvec_kerneliPKiS0_PKdS2_PdiilPKlS0_id --------------------------
	.section	.nv.info._Z17bsr_matvec_kerneliPKiS0_PKdS2_PdiilPKlS0_id,"",@"SHT_CUDA_INFO"
	.sectionflags	@""
	.align	4


	//----- nvinfo : EIATTR_CUDA_API_VERSION
	.align		4
        /*0000*/ 	.byte	0x04, 0x37
        /*0002*/ 	.short	(.L_31 - .L_30)
.L_30:
        /*0004*/ 	.word	0x00000082


	//----- nvinfo : EIATTR_KPARAM_INFO
	.align		4
.L_31:
        /*0008*/ 	.byte	0x04, 0x17
        /*000a*/ 	.short	(.L_33 - .L_32)
.L_32:
        /*000c*/ 	.word	0x00000000
        /*0010*/ 	.short	0x000c
        /*0012*/ 	.short	0x0058
        /*0014*/ 	.byte	0x00, 0xf0, 0x21, 0x00


	//----- nvinfo : EIATTR_KPARAM_INFO
	.align		4
.L_33:
        /*0018*/ 	.byte	0x04, 0x17
        /*001a*/ 	.short	(.L_35 - .L_34)
.L_34:
        /*001c*/ 	.word	0x00000000
        /*0020*/ 	.short	0x000b
        /*0022*/ 	.short	0x0050
        /*0024*/ 	.byte	0x00, 0xf0, 0x11, 0x00


	//----- nvinfo : EIATTR_KPARAM_INFO
	.align		4
.L_35:
        /*0028*/ 	.byte	0x04, 0x17
        /*002a*/ 	.short	(.L_37 - .L_36)
.L_36:
        /*002c*/ 	.word	0x00000000
        /*0030*/ 	.short	0x000a
        /*0032*/ 	.short	0x0048
        /*0034*/ 	.byte	0x00, 0xf5, 0x21, 0x00


	//----- nvinfo : EIATTR_KPARAM_INFO
	.align		4
.L_37:
        /*0038*/ 	.byte	0x04, 0x17
        /*003a*/ 	.short	(.L_39 - .L_38)
.L_38:
        /*003c*/ 	.word	0x00000000
        /*0040*/ 	.short	0x0009
        /*0042*/ 	.short	0x0040
        /*0044*/ 	.byte	0x00, 0xf5, 0x21, 0x00


	//----- nvinfo : EIATTR_KPARAM_INFO
	.align		4
.L_39:
        /*0048*/ 	.byte	0x04, 0x17
        /*004a*/ 	.short	(.L_41 - .L_40)
.L_40:
        /*004c*/ 	.word	0x00000000
        /*0050*/ 	.short	0x0008
        /*0052*/ 	.short	0x0038
        /*0054*/ 	.byte	0x00, 0xf0, 0x21, 0x00


	//----- nvinfo : EIATTR_KPARAM_INFO
	.align		4
.L_41:
        /*0058*/ 	.byte	0x04, 0x17
        /*005a*/ 	.short	(.L_43 - .L_42)
.L_42:
        /*005c*/ 	.word	0x00000000
        /*0060*/ 	.short	0x0007
        /*0062*/ 	.short	0x0034
        /*0064*/ 	.byte	0x00, 0xf0, 0x11, 0x00


	//----- nvinfo : EIATTR_KPARAM_INFO
	.align		4
.L_43:
        /*0068*/ 	.byte	0x04, 0x17
        /*006a*/ 	.short	(.L_45 - .L_44)
.L_44:
        /*006c*/ 	.word	0x00000000
        /*0070*/ 	.short	0x0006
        /*0072*/ 	.short	0x0030
        /*0074*/ 	.byte	0x00, 0xf0, 0x11, 0x00


	//----- nvinfo : EIATTR_KPARAM_INFO
	.align		4
.L_45:
        /*0078*/ 	.byte	0x04, 0x17
        /*007a*/ 	.short	(.L_47 - .L_46)
.L_46:
        /*007c*/ 	.word	0x00000000
        /*0080*/ 	.short	0x0005
        /*0082*/ 	.short	0x0028
        /*0084*/ 	.byte	0x00, 0xf5, 0x21, 0x00


	//----- nvinfo : EIATTR_KPARAM_INFO
	.align		4
.L_47:
        /*0088*/ 	.byte	0x04, 0x17
        /*008a*/ 	.short	(.L_49 - .L_48)
.L_48:
        /*008c*/ 	.word	0x00000000
        /*0090*/ 	.short	0x0004
        /*0092*/ 	.short	0x0020
        /*0094*/ 	.byte	0x00, 0xf5, 0x21, 0x00


	//----- nvinfo : EIATTR_KPARAM_INFO
	.align		4
.L_49:
        /*0098*/ 	.byte	0x04, 0x17
        /*009a*/ 	.short	(.L_51 - .L_50)
.L_50:
        /*009c*/ 	.word	0x00000000
        /*00a0*/ 	.short	0x0003
        /*00a2*/ 	.short	0x0018
        /*00a4*/ 	.byte	0x00, 0xf5, 0x21, 0x00


	//----- nvinfo : EIATTR_KPARAM_INFO
	.align		4
.L_51:
        /*00a8*/ 	.byte	0x04, 0x17
        /*00aa*/ 	.short	(.L_53 - .L_52)
.L_52:
        /*00ac*/ 	.word	0x00000000
        /*00b0*/ 	.short	0x0002
        /*00b2*/ 	.short	0x0010
        /*00b4*/ 	.byte	0x00, 0xf5, 0x21, 0x00


	//----- nvinfo : EIATTR_KPARAM_INFO
	.align		4
.L_53:
        /*00b8*/ 	.byte	0x04, 0x17
        /*00ba*/ 	.short	(.L_55 - .L_54)
.L_54:
        /*00bc*/ 	.word	0x00000000
        /*00c0*/ 	.short	0x0001
        /*00c2*/ 	.short	0x0008
        /*00c4*/ 	.byte	0x00, 0xf5, 0x21, 0x00


	//----- nvinfo : EIATTR_KPARAM_INFO
	.align		4
.L_55:
        /*00c8*/ 	.byte	0x04, 0x17
        /*00ca*/ 	.short	(.L_57 - .L_56)
.L_56:
        /*00cc*/ 	.word	0x00000000
        /*00d0*/ 	.short	0x0000
        /*00d2*/ 	.short	0x0000
        /*00d4*/ 	.byte	0x00, 0xf0, 0x11, 0x00


	//----- nvinfo : EIATTR_SPARSE_MMA_MASK
	.align		4
.L_57:
        /*00d8*/ 	.byte	0x03, 0x50
        /*00da*/ 	.short	0x0000


	//----- nvinfo : EIATTR_MAXREG_COUNT
	.align		4
        /*00dc*/ 	.byte	0x03, 0x1b
        /*00de*/ 	.short	0x00ff


	//----- nvinfo : EIATTR_NUM_BARRIERS
	.align		4
        /*00e0*/ 	.byte	0x02, 0x4c
        /*00e2*/ 	.byte	0x01
	.zero		1


	//----- nvinfo : EIATTR_MERCURY_ISA_VERSION
	.align		4
        /*00e4*/ 	.byte	0x03, 0x5f
        /*00e6*/ 	.short	0x0101


	//----- nvinfo : EIATTR_COOP_GROUP_MASK_REGIDS
	.align		4
        /*00e8*/ 	.byte	0x04, 0x29
        /*00ea*/ 	.short	(.L_59 - .L_58)


	//   ....[0]....
.L_58:
        /*00ec*/ 	.word	0xffffffff


	//   ....[1]....
        /*00f0*/ 	.word	0xffffffff


	//   ....[2]....
        /*00f4*/ 	.word	0xffffffff


	//   ....[3]....
        /*00f8*/ 	.word	0xffffffff


	//   ....[4]....
        /*00fc*/ 	.word	0xffffffff


	//   ....[5]....
        /*0100*/ 	.word	0xffffffff


	//   ....[6]....
        /*0104*/ 	.word	0xffffffff


	//   ....[7]....
        /*0108*/ 	.word	0xffffffff


	//   ....[8]....
        /*010c*/ 	.word	0xffffffff


	//   ....[9]....
        /*0110*/ 	.word	0xffffffff


	//   ....[10]....
        /*0114*/ 	.word	0xffffffff


	//   ....[11]....
        /*0118*/ 	.word	0xffffffff


	//   ....[12]....
        /*011c*/ 	.word	0xffffffff


	//   ....[13]....
        /*0120*/ 	.word	0xffffffff


	//   ....[14]....
        /*0124*/ 	.word	0xffffffff


	//   ....[15]....
        /*0128*/ 	.word	0xffffffff


	//   ....[16]....
        /*012c*/ 	.word	0xffffffff


	//   ....[17]....
        /*0130*/ 	.word	0xffffffff


	//   ....[18]....
        /*0134*/ 	.word	0xffffffff


	//   ....[19]....
        /*0138*/ 	.word	0xffffffff


	//   ....[20]....
        /*013c*/ 	.word	0xffffffff


	//   ....[21]....
        /*0140*/ 	.word	0xffffffff


	//   ....[22]....
        /*0144*/ 	.word	0xffffffff


	//   ....[23]....
        /*0148*/ 	.word	0xffffffff


	//   ....[24]....
        /*014c*/ 	.word	0xffffffff


	//   ....[25]....
        /*0150*/ 	.word	0xffffffff


	//   ....[26]....
        /*0154*/ 	.word	0xffffffff


	//   ....[27]....
        /*0158*/ 	.word	0xffffffff


	//   ....[28]....
        /*015c*/ 	.word	0xffffffff


	//   ....[29]....
        /*0160*/ 	.word	0xffffffff


	//   ....[30]....
        /*0164*/ 	.word	0xffffffff


	//   ....[31]....
        /*0168*/ 	.word	0xffffffff


	//   ....[32]....
        /*016c*/ 	.word	0xffffffff


	//   ....[33]....
        /*0170*/ 	.word	0xffffffff


	//   ....[34]....
        /*0174*/ 	.word	0xffffffff


	//   ....[35]....
        /*0178*/ 	.word	0xffffffff


	//   ....[36]....
        /*017c*/ 	.word	0xffffffff


	//   ....[37]....
        /*0180*/ 	.word	0xffffffff


	//   ....[38]....
        /*0184*/ 	.word	0xffffffff


	//   ....[39]....
        /*0188*/ 	.word	0xffffffff


	//   ....[40]....
        /*018c*/ 	.word	0xffffffff


	//   ....[41]....
        /*0190*/ 	.word	0xffffffff


	//   ....[42]....
        /*0194*/ 	.word	0xffffffff


	//   ....[43]....
        /*0198*/ 	.word	0xffffffff


	//   ....[44]....
        /*019c*/ 	.word	0xffffffff


	//   ....[45]....
        /*01a0*/ 	.word	0xffffffff


	//   ....[46]....
        /*01a4*/ 	.word	0xffffffff


	//   ....[47]....
        /*01a8*/ 	.word	0xffffffff


	//   ....[48]....
        /*01ac*/ 	.word	0xffffffff


	//   ....[49]....
        /*01b0*/ 	.word	0xffffffff


	//   ....[50]....
        /*01b4*/ 	.word	0xffffffff


	//   ....[51]....
        /*01b8*/ 	.word	0xffffffff


	//   ....[52]....
        /*01bc*/ 	.word	0xffffffff


	//   ....[53]....
        /*01c0*/ 	.word	0xffffffff


	//   ....[54]....
        /*01c4*/ 	.word	0xffffffff


	//   ....[55]....
        /*01c8*/ 	.word	0xffffffff


	//   ....[56]....
        /*01cc*/ 	.word	0xffffffff


	//   ....[57]....
        /*01d0*/ 	.word	0xffffffff


	//   ....[58]....
        /*01d4*/ 	.word	0xffffffff


	//   ....[59]....
        /*01d8*/ 	.word	0xffffffff


	//   ....[60]....
        /*01dc*/ 	.word	0xffffffff


	//   ....[61]....
        /*01e0*/ 	.word	0xffffffff


	//   ....[62]....
        /*01e4*/ 	.word	0xffffffff


	//   ....[63]....
        /*01e8*/ 	.word	0xffffffff


	//   ....[64]....
        /*01ec*/ 	.word	0xffffffff


	//   ....[65]....
        /*01f0*/ 	.word	0xffffffff


	//   ....[66]....
        /*01f4*/ 	.word	0xffffffff


	//   ....[67]....
        /*01f8*/ 	.word	0xffffffff


	//   ....[68]....
        /*01fc*/ 	.word	0xffffffff


	//   ....[69]....
        /*0200*/ 	.word	0xffffffff


	//   ....[70]....
        /*0204*/ 	.word	0xffffffff


	//   ....[71]....
        /*0208*/ 	.word	0xffffffff


	//   ....[72]....
        /*020c*/ 	.word	0xffffffff


	//   ....[73]....
        /*0210*/ 	.word	0xffffffff


	//   ....[74]....
        /*0214*/ 	.word	0xffffffff


	//   ....[75]....
        /*0218*/ 	.word	0xffffffff


	//   ....[76]....
        /*021c*/ 	.word	0xffffffff


	//   ....[77]....
        /*0220*/ 	.word	0xffffffff


	//   ....[78]....
        /*0224*/ 	.word	0xffffffff


	//   ....[79]....
        /*0228*/ 	.word	0xffffffff


	//   ....[80]....
        /*022c*/ 	.word	0xffffffff


	//   ....[81]....
        /*0230*/ 	.word	0xffffffff


	//   ....[82]....
        /*0234*/ 	.word	0xffffffff


	//   ....[83]....
        /*0238*/ 	.word	0xffffffff


	//   ....[84]....
        /*023c*/ 	.word	0xffffffff


	//   ....[85]....
        /*0240*/ 	.word	0xffffffff


	//   ....[86]....
        /*0244*/ 	.word	0xffffffff


	//   ....[87]....
        /*0248*/ 	.word	0xffffffff


	//   ....[88]....
        /*024c*/ 	.word	0xffffffff


	//   ....[89]....
        /*0250*/ 	.word	0xffffffff


	//   ....[90]....
        /*0254*/ 	.word	0xffffffff


	//   ....[91]....
        /*0258*/ 	.word	0xffffffff


	//   ....[92]....
        /*025c*/ 	.word	0xffffffff


	//   ....[93]....
        /*0260*/ 	.word	0xffffffff


	//   ....[94]....
        /*0264*/ 	.word	0xffffffff


	//   ....[95]....
        /*0268*/ 	.word	0xffffffff


	//   ....[96]....
        /*026c*/ 	.word	0xffffffff


	//   ....[97]....
        /*0270*/ 	.word	0xffffffff


	//   ....[98]....
        /*0274*/ 	.word	0xffffffff


	//   ....[99]....
        /*0278*/ 	.word	0xffffffff


	//   ....[100]....
        /*027c*/ 	.word	0xffffffff


	//   ....[101]....
        /*0280*/ 	.word	0xffffffff


	//   ....[102]....
        /*0284*/ 	.word	0xffffffff


	//   ....[103]....
        /*0288*/ 	.word	0xffffffff


	//   ....[104]....
        /*028c*/ 	.word	0xffffffff


	//   ....[105]....
        /*0290*/ 	.word	0xffffffff


	//   ....[106]....
        /*0294*/ 	.word	0xffffffff


	//   ....[107]....
        /*0298*/ 	.word	0xffffffff


	//   ....[108]....
        /*029c*/ 	.word	0xffffffff


	//   ....[109]....
        /*02a0*/ 	.word	0xffffffff


	//   ....[110]....
        /*02a4*/ 	.word	0xffffffff


	//   ....[111]....
        /*02a8*/ 	.word	0xffffffff


	//   ....[112]....
        /*02ac*/ 	.word	0xffffffff


	//   ....[113]....
        /*02b0*/ 	.word	0xffffffff


	//   ....[114]....
        /*02b4*/ 	.word	0xffffffff


	//   ....[115]....
        /*02b8*/ 	.word	0xffffffff


	//   ....[116]....
        /*02bc*/ 	.word	0xffffffff


	//   ....[117]....
        /*02c0*/ 	.word	0xffffffff


	//   ....[118]....
        /*02c4*/ 	.word	0xffffffff


	//   ....[119]....
        /*02c8*/ 	.word	0xffffffff


	//   ....[120]....
        /*02cc*/ 	.word	0xffffffff


	//   ....[121]....
        /*02d0*/ 	.word	0xffffffff


	//   ....[122]....
        /*02d4*/ 	.word	0xffffffff


	//   ....[123]....
        /*02d8*/ 	.word	0xffffffff


	//   ....[124]....
        /*02dc*/ 	.word	0xffffffff


	//   ....[125]....
        /*02e0*/ 	.word	0xffffffff


	//   ....[126]....
        /*02e4*/ 	.word	0xffffffff


	//   ....[127]....
        /*02e8*/ 	.word	0xffffffff


	//   ....[128]....
        /*02ec*/ 	.word	0xffffffff


	//   ....[129]....
        /*02f0*/ 	.word	0xffffffff


	//   ....[130]....
        /*02f4*/ 	.word	0xffffffff


	//   ....[131]....
        /*02f8*/ 	.word	0xffffffff


	//   ....[132]....
        /*02fc*/ 	.word	0xffffffff


	//   ....[133]....
        /*0300*/ 	.word	0xffffffff


	//   ....[134]....
        /*0304*/ 	.word	0xffffffff


	//   ....[135]....
        /*0308*/ 	.word	0xffffffff


	//   ....[136]....
        /*030c*/ 	.word	0xffffffff


	//   ....[137]....
        /*0310*/ 	.word	0xffffffff


	//   ....[138]....
        /*0314*/ 	.word	0xffffffff


	//   ....[139]....
        /*0318*/ 	.word	0xffffffff


	//   ....[140]....
        /*031c*/ 	.word	0xffffffff


	//   ....[141]....
        /*0320*/ 	.word	0xffffffff


	//   ....[142]....
        /*0324*/ 	.word	0xffffffff


	//   ....[143]....
        /*0328*/ 	.word	0xffffffff


	//   ....[144]....
        /*032c*/ 	.word	0xffffffff


	//   ....[145]....
        /*0330*/ 	.word	0xffffffff


	//   ....[146]....
        /*0334*/ 	.word	0xffffffff


	//   ....[147]....
        /*0338*/ 	.word	0xffffffff


	//   ....[148]....
        /*033c*/ 	.word	0xffffffff


	//   ....[149]....
        /*0340*/ 	.word	0xffffffff


	//   ....[150]....
        /*0344*/ 	.word	0xffffffff


	//   ....[151]....
        /*0348*/ 	.word	0xffffffff


	//   ....[152]....
        /*034c*/ 	.word	0xffffffff


	//   ....[153]....
        /*0350*/ 	.word	0xffffffff


	//   ....[154]....
        /*0354*/ 	.word	0xffffffff


	//   ....[155]....
        /*0358*/ 	.word	0xffffffff


	//   ....[156]....
        /*035c*/ 	.word	0xffffffff


	//   ....[157]....
        /*0360*/ 	.word	0xffffffff


	//   ....[158]....
        /*0364*/ 	.word	0xffffffff


	//   ....[159]....
        /*0368*/ 	.word	0xffffffff


	//   ....[160]....
        /*036c*/ 	.word	0xffffffff


	//   ....[161]....
        /*0370*/ 	.word	0xffffffff


	//   ....[162]....
        /*0374*/ 	.word	0xffffffff


	//   ....[163]....
        /*0378*/ 	.word	0xffffffff


	//   ....[164]....
        /*037c*/ 	.word	0xffffffff


	//   ....[165]....
        /*0380*/ 	.word	0xffffffff


	//   ....[166]....
        /*0384*/ 	.word	0xffffffff


	//   ....[167]....
        /*0388*/ 	.word	0xffffffff


	//   ....[168]....
        /*038c*/ 	.word	0xffffffff


	//   ....[169]....
        /*0390*/ 	.word	0xffffffff


	//   ....[170]....
        /*0394*/ 	.word	0xffffffff


	//   ....[171]....
        /*0398*/ 	.word	0xffffffff


	//   ....[172]....
        /*039c*/ 	.word	0xffffffff


	//   ....[173]....
        /*03a0*/ 	.word	0xffffffff


	//   ....[174]....
        /*03a4*/ 	.word	0xffffffff


	//   ....[175]....
        /*03a8*/ 	.word	0xffffffff


	//   ....[176]....
        /*03ac*/ 	.word	0xffffffff


	//   ....[177]....
        /*03b0*/ 	.word	0xffffffff


	//   ....[178]....
        /*03b4*/ 	.word	0xffffffff


	//   ....[179]....
        /*03b8*/ 	.word	0xffffffff


	//   ....[180]....
        /*03bc*/ 	.word	0xffffffff


	//   ....[181]....
        /*03c0*/ 	.word	0xffffffff


	//   ....[182]....
        /*03c4*/ 	.word	0xffffffff


	//   ....[183]....
        /*03c8*/ 	.word	0xffffffff


	//   ....[184]....
        /*03cc*/ 	.word	0xffffffff


	//   ....[185]....
        /*03d0*/ 	.word	0xffffffff


	//   ....[186]....
        /*03d4*/ 	.word	0xffffffff


	//   ....[187]....
        /*03d8*/ 	.word	0xffffffff


	//   ....[188]....
        /*03dc*/ 	.word	0xffffffff


	//   ....[189]....
        /*03e0*/ 	.word	0xffffffff


	//   ....[190]....
        /*03e4*/ 	.word	0xffffffff


	//   ....[191]....
        /*03e8*/ 	.word	0xffffffff


	//   ....[192]....
        /*03ec*/ 	.word	0xffffffff


	//   ....[193]....
        /*03f0*/ 	.word	0xffffffff


	//   ....[194]....
        /*03f4*/ 	.word	0xffffffff


	//   ....[195]....
        /*03f8*/ 	.word	0xffffffff


	//   ....[196]....
        /*03fc*/ 	.word	0xffffffff


	//   ....[197]....
        /*0400*/ 	.word	0xffffffff


	//   ....[198]....
        /*0404*/ 	.word	0xffffffff


	//   ....[199]....
        /*0408*/ 	.word	0xffffffff


	//   ....[200]....
        /*040c*/ 	.word	0xffffffff


	//   ....[201]....
        /*0410*/ 	.word	0xffffffff


	//   ....[202]....
        /*0414*/ 	.word	0xffffffff


	//   ....[203]....
        /*0418*/ 	.word	0xffffffff


	//   ....[204]....
        /*041c*/ 	.word	0xffffffff


	//   ....[205]....
        /*0420*/ 	.word	0xffffffff


	//   ....[206]....
        /*0424*/ 	.word	0xffffffff


	//   ....[207]....
        /*0428*/ 	.word	0xffffffff


	//   ....[208]....
        /*042c*/ 	.word	0xffffffff


	//   ....[209]....
        /*0430*/ 	.word	0xffffffff


	//   ....[210]....
        /*0434*/ 	.word	0xffffffff


	//   ....[211]....
        /*0438*/ 	.word	0xffffffff


	//   ....[212]....
        /*043c*/ 	.word	0xffffffff


	//   ....[213]....
        /*0440*/ 	.word	0xffffffff


	//   ....[214]....
        /*0444*/ 	.word	0xffffffff


	//   ....[215]....
        /*0448*/ 	.word	0xffffffff


	//   ....[216]....
        /*044c*/ 	.word	0xffffffff


	//   ....[217]....
        /*0450*/ 	.word	0xffffffff


	//   ....[218]....
        /*0454*/ 	.word	0xffffffff


	//   ....[219]....
        /*0458*/ 	.word	0xffffffff


	//   ....[220]....
        /*045c*/ 	.word	0xffffffff


	//   ....[221]....
        /*0460*/ 	.word	0xffffffff


	//   ....[222]....
        /*0464*/ 	.word	0xffffffff


	//   ....[223]....
        /*0468*/ 	.word	0xffffffff


	//   ....[224]....
        /*046c*/ 	.word	0xffffffff


	//   ....[225]....
        /*0470*/ 	.word	0xffffffff


	//   ....[226]....
        /*0474*/ 	.word	0xffffffff


	//   ....[227]....
        /*0478*/ 	.word	0xffffffff


	//   ....[228]....
        /*047c*/ 	.word	0xffffffff


	//   ....[229]....
        /*0480*/ 	.word	0xffffffff


	//   ....[230]....
        /*0484*/ 	.word	0xffffffff


	//   ....[231]....
        /*0488*/ 	.word	0xffffffff


	//   ....[232]....
        /*048c*/ 	.word	0xffffffff


	//   ....[233]....
        /*0490*/ 	.word	0xffffffff


	//   ....[234]....
        /*0494*/ 	.word	0xffffffff


	//   ....[235]....
        /*0498*/ 	.word	0xffffffff


	//   ....[236]....
        /*049c*/ 	.word	0xffffffff


	//   ....[237]....
        /*04a0*/ 	.word	0xffffffff


	//   ....[238]....
        /*04a4*/ 	.word	0xffffffff


	//   ....[239]....
        /*04a8*/ 	.word	0xffffffff


	//   ....[240]....
        /*04ac*/ 	.word	0xffffffff


	//   ....[241]....
        /*04b0*/ 	.word	0xffffffff


	//   ....[242]....
        /*04b4*/ 	.word	0xffffffff


	//   ....[243]....
        /*04b8*/ 	.word	0xffffffff


	//   ....[244]....
        /*04bc*/ 	.word	0xffffffff


	//   ....[245]....
        /*04c0*/ 	.word	0xffffffff


	//   ....[246]....
        /*04c4*/ 	.word	0xffffffff


	//   ....[247]....
        /*04c8*/ 	.word	0xffffffff


	//   ....[248]....
        /*04cc*/ 	.word	0xffffffff


	//   ....[249]....
        /*04d0*/ 	.word	0xffffffff


	//   ....[250]....
        /*04d4*/ 	.word	0xffffffff


	//   ....[251]....
        /*04d8*/ 	.word	0xffffffff


	//   ....[252]....
        /*04dc*/ 	.word	0xffffffff


	//   ....[253]....
        /*04e0*/ 	.word	0xffffffff


	//   ....[254]....
        /*04e4*/ 	.word	0xffffffff


	//   ....[255]....
        /*04e8*/ 	.word	0xffffffff


	//   ....[0]....
        /*04ec*/ 	.word	0xffffffff


	//   ....[1]....
        /*04f0*/ 	.word	0xffffffff


	//   ....[2]....
        /*04f4*/ 	.word	0xffffffff


	//   ....[3]....
        /*04f8*/ 	.word	0xffffffff


	//   ....[4]....
        /*04fc*/ 	.word	0xffffffff


	//   ....[5]....
        /*0500*/ 	.word	0xffffffff


	//   ....[6]....
        /*0504*/ 	.word	0xffffffff


	//   ....[7]....
        /*0508*/ 	.word	0xffffffff


	//   ....[8]....
        /*050c*/ 	.word	0xffffffff


	//   ....[9]....
        /*0510*/ 	.word	0xffffffff


	//   ....[10]....
        /*0514*/ 	.word	0xffffffff


	//   ....[11]....
        /*0518*/ 	.word	0xffffffff


	//   ....[12]....
        /*051c*/ 	.word	0xffffffff


	//   ....[13]....
        /*0520*/ 	.word	0xffffffff


	//   ....[14]....
        /*0524*/ 	.word	0xffffffff


	//   ....[15]....
        /*0528*/ 	.word	0xffffffff


	//   ....[16]....
        /*052c*/ 	.word	0xffffffff


	//   ....[17]....
        /*0530*/ 	.word	0xffffffff


	//   ....[18]....
        /*0534*/ 	.word	0xffffffff


	//   ....[19]....
        /*0538*/ 	.word	0xffffffff


	//   ....[20]....
        /*053c*/ 	.word	0xffffffff


	//   ....[21]....
        /*0540*/ 	.word	0xffffffff


	//   ....[22]....
        /*0544*/ 	.word	0xffffffff


	//   ....[23]....
        /*0548*/ 	.word	0xffffffff


	//   ....[24]....
        /*054c*/ 	.word	0xffffffff


	//   ....[25]....
        /*0550*/ 	.word	0xffffffff


	//   ....[26]....
        /*0554*/ 	.word	0xffffffff


	//   ....[27]....
        /*0558*/ 	.word	0xffffffff


	//   ....[28]....
        /*055c*/ 	.word	0xffffffff


	//   ....[29]....
        /*0560*/ 	.word	0xffffffff


	//   ....[30]....
        /*0564*/ 	.word	0xffffffff


	//   ....[31]....
        /*0568*/ 	.word	0xffffffff


	//   ....[32]....
        /*056c*/ 	.word	0xffffffff


	//   ....[33]....
        /*0570*/ 	.word	0xffffffff


	//   ....[34]....
        /*0574*/ 	.word	0xffffffff


	//   ....[35]....
        /*0578*/ 	.word	0xffffffff


	//   ....[36]....
        /*057c*/ 	.word	0xffffffff


	//   ....[37]....
        /*0580*/ 	.word	0xffffffff


	//   ....[38]....
        /*0584*/ 	.word	0xffffffff


	//   ....[39]....
        /*0588*/ 	.word	0xffffffff


	//   ....[40]....
        /*058c*/ 	.word	0xffffffff


	//   ....[41]....
        /*0590*/ 	.word	0xffffffff


	//   ....[42]....
        /*0594*/ 	.word	0xffffffff


	//   ....[43]....
        /*0598*/ 	.word	0xffffffff


	//   ....[44]....
        /*059c*/ 	.word	0xffffffff


	//   ....[45]....
        /*05a0*/ 	.word	0xffffffff


	//   ....[46]....
        /*05a4*/ 	.word	0xffffffff


	//   ....[47]....
        /*05a8*/ 	.word	0xffffffff


	//   ....[48]....
        /*05ac*/ 	.word	0xffffffff


	//   ....[49]....
        /*05b0*/ 	.word	0xffffffff


	//   ....[50]....
        /*05b4*/ 	.word	0xffffffff


	//   ....[51]....
        /*05b8*/ 	.word	0xffffffff


	//   ....[52]....
        /*05bc*/ 	.word	0xffffffff


	//   ....[53]....
        /*05c0*/ 	.word	0xffffffff


	//   ....[54]....
        /*05c4*/ 	.word	0xffffffff


	//   ....[55]....
        /*05c8*/ 	.word	0xffffffff


	//   ....[56]....
        /*05cc*/ 	.word	0xffffffff


	//   ....[57]....
        /*05d0*/ 	.word	0xffffffff


	//   ....[58]....
        /*05d4*/ 	.word	0xffffffff


	//   ....[59]....
        /*05d8*/ 	.word	0xffffffff


	//   ....[60]....
        /*05dc*/ 	.word	0xffffffff


	//   ....[61]....
        /*05e0*/ 	.word	0xffffffff


	//   ....[62]....
        /*05e4*/ 	.word	0xffffffff


	//   ....[63]....
        /*05e8*/ 	.word	0xffffffff


	//   ....[64]....
        /*05ec*/ 	.word	0xffffffff


	//   ....[65]....
        /*05f0*/ 	.word	0xffffffff


	//   ....[66]....
        /*05f4*/ 	.word	0xffffffff


	//   ....[67]....
        /*05f8*/ 	.word	0xffffffff


	//   ....[68]....
        /*05fc*/ 	.word	0xffffffff


	//   ....[69]....
        /*0600*/ 	.word	0xffffffff


	//   ....[70]....
        /*0604*/ 	.word	0xffffffff


	//   ....[71]....
        /*0608*/ 	.word	0xffffffff


	//   ....[72]....
        /*060c*/ 	.word	0xffffffff


	//   ....[73]....
        /*0610*/ 	.word	0xffffffff


	//   ....[74]....
        /*0614*/ 	.word	0xffffffff


	//   ....[75]....
        /*0618*/ 	.word	0xffffffff


	//   ....[76]....
        /*061c*/ 	.word	0xffffffff


	//   ....[77]....
        /*0620*/ 	.word	0xffffffff


	//   ....[78]....
        /*0624*/ 	.word	0xffffffff


	//   ....[79]....
        /*0628*/ 	.word	0xffffffff


	//   ....[80]....
        /*062c*/ 	.word	0xffffffff


	//   ....[81]....
        /*0630*/ 	.word	0xffffffff


	//   ....[82]....
        /*0634*/ 	.word	0xffffffff


	//   ....[83]....
        /*0638*/ 	.word	0xffffffff


	//   ....[84]....
        /*063c*/ 	.word	0xffffffff


	//   ....[85]....
        /*0640*/ 	.word	0xffffffff


	//   ....[86]....
        /*0644*/ 	.word	0xffffffff


	//   ....[87]....
        /*0648*/ 	.word	0xffffffff


	//   ....[88]....
        /*064c*/ 	.word	0xffffffff


	//   ....[89]....
        /*0650*/ 	.word	0xffffffff


	//   ....[90]....
        /*0654*/ 	.word	0xffffffff


	//   ....[91]....
        /*0658*/ 	.word	0xffffffff


	//   ....[92]....
        /*065c*/ 	.word	0xffffffff


	//   ....[93]....
        /*0660*/ 	.word	0xffffffff


	//   ....[94]....
        /*0664*/ 	.word	0xffffffff


	//   ....[95]....
        /*0668*/ 	.word	0xffffffff


	//   ....[96]....
        /*066c*/ 	.word	0xffffffff


	//   ....[97]....
        /*0670*/ 	.word	0xffffffff


	//   ....[98]....
        /*0674*/ 	.word	0xffffffff


	//   ....[99]....
        /*0678*/ 	.word	0xffffffff


	//   ....[100]....
        /*067c*/ 	.word	0xffffffff


	//   ....[101]....
        /*0680*/ 	.word	0xffffffff


	//   ....[102]....
        /*0684*/ 	.word	0xffffffff


	//   ....[103]....
        /*0688*/ 	.word	0xffffffff


	//   ....[104]....
        /*068c*/ 	.word	0xffffffff


	//   ....[105]....
        /*0690*/ 	.word	0xffffffff


	//   ....[106]....
        /*0694*/ 	.word	0xffffffff


	//   ....[107]....
        /*0698*/ 	.word	0xffffffff


	//   ....[108]....
        /*069c*/ 	.word	0xffffffff


	//   ....[109]....
        /*06a0*/ 	.word	0xffffffff


	//   ....[110]....
        /*06a4*/ 	.word	0xffffffff


	//   ....[111]....
        /*06a8*/ 	.word	0xffffffff


	//   ....[112]....
        /*06ac*/ 	.word	0xffffffff


	//   ....[113]....
        /*06b0*/ 	.word	0xffffffff


	//   ....[114]....
        /*06b4*/ 	.word	0xffffffff


	//   ....[115]....
        /*06b8*/ 	.word	0xffffffff


	//   ....[116]....
        /*06bc*/ 	.word	0xffffffff


	//   ....[117]....
        /*06c0*/ 	.word	0xffffffff


	//   ....[118]....
        /*06c4*/ 	.word	0xffffffff


	//   ....[119]....
        /*06c8*/ 	.word	0xffffffff


	//   ....[120]....
        /*06cc*/ 	.word	0xffffffff


	//   ....[121]....
        /*06d0*/ 	.word	0xffffffff


	//   ....[122]....
        /*06d4*/ 	.word	0xffffffff


	//   ....[123]....
        /*06d8*/ 	.word	0xffffffff


	//   ....[124]....
        /*06dc*/ 	.word	0xffffffff


	//   ....[125]....
        /*06e0*/ 	.word	0xffffffff


	//   ....[126]....
        /*06e4*/ 	.word	0xffffffff


	//   ....[127]....
        /*06e8*/ 	.word	0xffffffff


	//   ....[128]....
        /*06ec*/ 	.word	0xffffffff


	//   ....[129]....
        /*06f0*/ 	.word	0xffffffff


	//   ....[130]....
        /*06f4*/ 	.word	0xffffffff


	//   ....[131]....
        /*06f8*/ 	.word	0xffffffff


	//   ....[132]....
        /*06fc*/ 	.word	0xffffffff


	//   ....[133]....
        /*0700*/ 	.word	0xffffffff


	//   ....[134]....
        /*0704*/ 	.word	0xffffffff


	//   ....[135]....
        /*0708*/ 	.word	0xffffffff


	//   ....[136]....
        /*070c*/ 	.word	0xffffffff


	//   ....[137]....
        /*0710*/ 	.word	0xffffffff


	//   ....[138]....
        /*0714*/ 	.word	0xffffffff


	//   ....[139]....
        /*0718*/ 	.word	0xffffffff


	//   ....[140]....
        /*071c*/ 	.word	0xffffffff


	//   ....[141]....
        /*0720*/ 	.word	0xffffffff


	//   ....[142]....
        /*0724*/ 	.word	0xffffffff


	//   ....[143]....
        /*0728*/ 	.word	0xffffffff


	//   ....[144]....
        /*072c*/ 	.word	0xffffffff


	//   ....[145]....
        /*0730*/ 	.word	0xffffffff


	//   ....[146]....
        /*0734*/ 	.word	0xffffffff


	//   ....[147]....
        /*0738*/ 	.word	0xffffffff


	//   ....[148]....
        /*073c*/ 	.word	0xffffffff


	//   ....[149]....
        /*0740*/ 	.word	0xffffffff


	//   ....[150]....
        /*0744*/ 	.word	0xffffffff


	//   ....[151]....
        /*0748*/ 	.word	0xffffffff


	//   ....[152]....
        /*074c*/ 	.word	0xffffffff


	//   ....[153]....
        /*0750*/ 	.word	0xffffffff


	//   ....[154]....
        /*0754*/ 	.word	0xffffffff


	//   ....[155]....
        /*0758*/ 	.word	0xffffffff


	//   ....[156]....
        /*075c*/ 	.word	0xffffffff


	//   ....[157]....
        /*0760*/ 	.word	0xffffffff


	//   ....[158]....
        /*0764*/ 	.word	0xffffffff


	//   ....[159]....
        /*0768*/ 	.word	0xffffffff


	//   ....[160]....
        /*076c*/ 	.word	0xffffffff


	//   ....[161]....
        /*0770*/ 	.word	0xffffffff


	//   ....[162]....
        /*0774*/ 	.word	0xffffffff


	//   ....[163]....
        /*0778*/ 	.word	0xffffffff


	//   ....[164]....
        /*077c*/ 	.word	0xffffffff


	//   ....[165]....
        /*0780*/ 	.word	0xffffffff


	//   ....[166]....
        /*0784*/ 	.word	0xffffffff


	//   ....[167]....
        /*0788*/ 	.word	0xffffffff


	//   ....[168]....
        /*078c*/ 	.word	0xffffffff


	//   ....[169]....
        /*0790*/ 	.word	0xffffffff


	//   ....[170]....
        /*0794*/ 	.word	0xffffffff


	//   ....[171]....
        /*0798*/ 	.word	0xffffffff


	//   ....[172]....
        /*079c*/ 	.word	0xffffffff


	//   ....[173]....
        /*07a0*/ 	.word	0xffffffff


	//   ....[174]....
        /*07a4*/ 	.word	0xffffffff


	//   ....[175]....
        /*07a8*/ 	.word	0xffffffff


	//   ....[176]....
        /*07ac*/ 	.word	0xffffffff


	//   ....[177]....
        /*07b0*/ 	.word	0xffffffff


	//   ....[178]....
        /*07b4*/ 	.word	0xffffffff


	//   ....[179]....
        /*07b8*/ 	.word	0xffffffff


	//   ....[180]....
        /*07bc*/ 	.word	0xffffffff


	//   ....[181]....
        /*07c0*/ 	.word	0xffffffff


	//   ....[182]....
        /*07c4*/ 	.word	0xffffffff


	//   ....[183]....
        /*07c8*/ 	.word	0xffffffff


	//   ....[184]....
        /*07cc*/ 	.word	0xffffffff


	//   ....[185]....
        /*07d0*/ 	.word	0xffffffff


	//   ....[186]....
        /*07d4*/ 	.word	0xffffffff


	//   ....[187]....
        /*07d8*/ 	.word	0xffffffff


	//   ....[188]....
        /*07dc*/ 	.word	0xffffffff


	//   ....[189]....
        /*07e0*/ 	.word	0xffffffff


	//   ....[190]....
        /*07e4*/ 	.word	0xffffffff


	//   ....[191]....
        /*07e8*/ 	.word	0xffffffff


	//   ....[192]....
        /*07ec*/ 	.word	0xffffffff


	//   ....[193]....
        /*07f0*/ 	.word	0xffffffff


	//   ....[194]....
        /*07f4*/ 	.word	0xffffffff


	//   ....[195]....
        /*07f8*/ 	.word	0xffffffff


	//   ....[196]....
        /*07fc*/ 	.word	0xffffffff


	//   ....[197]....
        /*0800*/ 	.word	0xffffffff


	//   ....[198]....
        /*0804*/ 	.word	0xffffffff


	//   ....[199]....
        /*0808*/ 	.word	0xffffffff


	//   ....[200]....
        /*080c*/ 	.word	0xffffffff


	//   ....[201]....
        /*0810*/ 	.word	0xffffffff


	//   ....[202]....
        /*0814*/ 	.word	0xffffffff


	//   ....[203]....
        /*0818*/ 	.word	0xffffffff


	//   ....[204]....
        /*081c*/ 	.word	0xffffffff


	//   ....[205]....
        /*0820*/ 	.word	0xffffffff


	//   ....[206]....
        /*0824*/ 	.word	0xffffffff


	//   ....[207]....
        /*0828*/ 	.word	0xffffffff


	//   ....[208]....
        /*082c*/ 	.word	0xffffffff


	//   ....[209]....
        /*0830*/ 	.word	0xffffffff


	//   ....[210]....
        /*0834*/ 	.word	0xffffffff


	//   ....[211]....
        /*0838*/ 	.word	0xffffffff


	//   ....[212]....
        /*083c*/ 	.word	0xffffffff


	//   ....[213]....
        /*0840*/ 	.word	0xffffffff


	//   ....[214]....
        /*0844*/ 	.word	0xffffffff


	//   ....[215]....
        /*0848*/ 	.word	0xffffffff


	//   ....[216]....
        /*084c*/ 	.word	0xffffffff


	//   ....[217]....
        /*0850*/ 	.word	0xffffffff


	//   ....[218]....
        /*0854*/ 	.word	0xffffffff


	//   ....[219]....
        /*0858*/ 	.word	0xffffffff


	//   ....[220]....
        /*085c*/ 	.word	0xffffffff


	//   ....[221]....
        /*0860*/ 	.word	0xffffffff


	//   ....[222]....
        /*0864*/ 	.word	0xffffffff


	//   ....[223]....
        /*0868*/ 	.word	0xffffffff


	//   ....[224]....
        /*086c*/ 	.word	0xffffffff


	//   ....[225]....
        /*0870*/ 	.word	0xffffffff


	//   ....[226]....
        /*0874*/ 	.word	0xffffffff


	//   ....[227]....
        /*0878*/ 	.word	0xffffffff


	//   ....[228]....
        /*087c*/ 	.word	0xffffffff


	//   ....[229]....
        /*0880*/ 	.word	0xffffffff


	//   ....[230]....
        /*0884*/ 	.word	0xffffffff


	//   ....[231]....
        /*0888*/ 	.word	0xffffffff


	//   ....[232]....
        /*088c*/ 	.word	0xffffffff


	//   ....[233]....
        /*0890*/ 	.word	0xffffffff


	//   ....[234]....
        /*0894*/ 	.word	0xffffffff


	//   ....[235]....
        /*0898*/ 	.word	0xffffffff


	//   ....[236]....
        /*089c*/ 	.word	0xffffffff


	//   ....[237]....
        /*08a0*/ 	.word	0xffffffff


	//   ....[238]....
        /*08a4*/ 	.word	0xffffffff


	//   ....[239]....
        /*08a8*/ 	.word	0xffffffff


	//   ....[240]....
        /*08ac*/ 	.word	0xffffffff


	//   ....[241]....
        /*08b0*/ 	.word	0xffffffff


	//   ....[242]....
        /*08b4*/ 	.word	0xffffffff


	//   ....[243]....
        /*08b8*/ 	.word	0xffffffff


	//   ....[244]....
        /*08bc*/ 	.word	0xffffffff


	//   ....[245]....
        /*08c0*/ 	.word	0xffffffff


	//   ....[246]....
        /*08c4*/ 	.word	0xffffffff


	//   ....[247]....
        /*08c8*/ 	.word	0xffffffff


	//   ....[248]....
        /*08cc*/ 	.word	0xffffffff


	//   ....[249]....
        /*08d0*/ 	.word	0xffffffff


	//   ....[250]....
        /*08d4*/ 	.word	0xffffffff


	//   ....[251]....
        /*08d8*/ 	.word	0xffffffff


	//   ....[252]....
        /*08dc*/ 	.word	0xffffffff


	//   ....[253]....
        /*08e0*/ 	.word	0xffffffff


	//   ....[254]....
        /*08e4*/ 	.word	0xffffffff


	//   ....[255]....
        /*08e8*/ 	.word	0xffffffff


	//   ....[0]....
        /*08ec*/ 	.word	0xffffffff


	//   ....[1]....
        /*08f0*/ 	.word	0xffffffff


	//   ....[2]....
        /*08f4*/ 	.word	0xffffffff


	//   ....[3]....
        /*08f8*/ 	.word	0xffffffff


	//   ....[4]....
        /*08fc*/ 	.word	0xffffffff


	//   ....[5]....
        /*0900*/ 	.word	0xffffffff


	//   ....[6]....
        /*0904*/ 	.word	0xffffffff


	//   ....[7]....
        /*0908*/ 	.word	0xffffffff


	//   ....[8]....
        /*090c*/ 	.word	0xffffffff


	//   ....[9]....
        /*0910*/ 	.word	0xffffffff


	//   ....[10]....
        /*0914*/ 	.word	0xffffffff


	//   ....[11]....
        /*0918*/ 	.word	0xffffffff


	//   ....[12]....
        /*091c*/ 	.word	0xffffffff


	//   ....[13]....
        /*0920*/ 	.word	0xffffffff


	//   ....[14]....
        /*0924*/ 	.word	0xffffffff


	//   ....[15]....
        /*0928*/ 	.word	0xffffffff


	//   ....[16]....
        /*092c*/ 	.word	0xffffffff


	//   ....[17]....
        /*0930*/ 	.word	0xffffffff


	//   ....[18]....
        /*0934*/ 	.word	0xffffffff


	//   ....[19]....
        /*0938*/ 	.word	0xffffffff


	//   ....[20]....
        /*093c*/ 	.word	0xffffffff


	//   ....[21]....
        /*0940*/ 	.word	0xffffffff


	//   ....[22]....
        /*0944*/ 	.word	0xffffffff


	//   ....[23]....
        /*0948*/ 	.word	0xffffffff


	//   ....[24]....
        /*094c*/ 	.word	0xffffffff


	//   ....[25]....
        /*0950*/ 	.word	0xffffffff


	//   ....[26]....
        /*0954*/ 	.word	0xffffffff


	//   ....[27]....
        /*0958*/ 	.word	0xffffffff


	//   ....[28]....
        /*095c*/ 	.word	0xffffffff


	//   ....[29]....
        /*0960*/ 	.word	0xffffffff


	//   ....[30]....
        /*0964*/ 	.word	0xffffffff


	//   ....[31]....
        /*0968*/ 	.word	0xffffffff


	//   ....[32]....
        /*096c*/ 	.word	0xffffffff


	//   ....[33]....
        /*0970*/ 	.word	0xffffffff


	//   ....[34]....
        /*0974*/ 	.word	0xffffffff


	//   ....[35]....
        /*0978*/ 	.word	0xffffffff


	//   ....[36]....
        /*097c*/ 	.word	0xffffffff


	//   ....[37]....
        /*0980*/ 	.word	0xffffffff


	//   ....[38]....
        /*0984*/ 	.word	0xffffffff


	//   ....[39]....
        /*0988*/ 	.word	0xffffffff


	//   ....[40]....
        /*098c*/ 	.word	0xffffffff


	//   ....[41]....
        /*0990*/ 	.word	0xffffffff


	//   ....[42]....
        /*0994*/ 	.word	0xffffffff


	//   ....[43]....
        /*0998*/ 	.word	0xffffffff


	//   ....[44]....
        /*099c*/ 	.word	0xffffffff


	//   ....[45]....
        /*09a0*/ 	.word	0xffffffff


	//   ....[46]....
        /*09a4*/ 	.word	0xffffffff


	//   ....[47]....
        /*09a8*/ 	.word	0xffffffff


	//   ....[48]....
        /*09ac*/ 	.word	0xffffffff


	//   ....[49]....
        /*09b0*/ 	.word	0xffffffff


	//   ....[50]....
        /*09b4*/ 	.word	0xffffffff


	//   ....[51]....
        /*09b8*/ 	.word	0xffffffff


	//   ....[52]....
        /*09bc*/ 	.word	0xffffffff


	//   ....[53]....
        /*09c0*/ 	.word	0xffffffff


	//   ....[54]....
        /*09c4*/ 	.word	0xffffffff


	//   ....[55]....
        /*09c8*/ 	.word	0xffffffff


	//   ....[56]....
        /*09cc*/ 	.word	0xffffffff


	//   ....[57]....
        /*09d0*/ 	.word	0xffffffff


	//   ....[58]....
        /*09d4*/ 	.word	0xffffffff


	//   ....[59]....
        /*09d8*/ 	.word	0xffffffff


	//   ....[60]....
        /*09dc*/ 	.word	0xffffffff


	//   ....[61]....
        /*09e0*/ 	.word	0xffffffff


	//   ....[62]....
        /*09e4*/ 	.word	0xffffffff


	//   ....[63]....
        /*09e8*/ 	.word	0xffffffff


	//   ....[64]....
        /*09ec*/ 	.word	0xffffffff


	//   ....[65]....
        /*09f0*/ 	.word	0xffffffff


	//   ....[66]....
        /*09f4*/ 	.word	0xffffffff


	//   ....[67]....
        /*09f8*/ 	.word	0xffffffff


	//   ....[68]....
        /*09fc*/ 	.word	0xffffffff


	//   ....[69]....
        /*0a00*/ 	.word	0xffffffff


	//   ....[70]....
        /*0a04*/ 	.word	0xffffffff


	//   ....[71]....
        /*0a08*/ 	.word	0xffffffff


	//   ....[72]....
        /*0a0c*/ 	.word	0xffffffff


	//   ....[73]....
        /*0a10*/ 	.word	0xffffffff


	//   ....[74]....
        /*0a14*/ 	.word	0xffffffff


	//   ....[75]....
        /*0a18*/ 	.word	0xffffffff


	//   ....[76]....
        /*0a1c*/ 	.word	0xffffffff


	//   ....[77]....
        /*0a20*/ 	.word	0xffffffff


	//   ....[78]....
        /*0a24*/ 	.word	0xffffffff


	//   ....[79]....
        /*0a28*/ 	.word	0xffffffff


	//   ....[80]....
        /*0a2c*/ 	.word	0xffffffff


	//   ....[81]....
        /*0a30*/ 	.word	0xffffffff


	//   ....[82]....
        /*0a34*/ 	.word	0xffffffff


	//   ....[83]....
        /*0a38*/ 	.word	0xffffffff


	//   ....[84]....
        /*0a3c*/ 	.word	0xffffffff


	//   ....[85]....
        /*0a40*/ 	.word	0xffffffff


	//   ....[86]....
        /*0a44*/ 	.word	0xffffffff


	//   ....[87]....
        /*0a48*/ 	.word	0xffffffff


	//   ....[88]....
        /*0a4c*/ 	.word	0xffffffff


	//   ....[89]....
        /*0a50*/ 	.word	0xffffffff


	//   ....[90]....
        /*0a54*/ 	.word	0xffffffff


	//   ....[91]....
        /*0a58*/ 	.word	0xffffffff


	//   ....[92]....
        /*0a5c*/ 	.word	0xffffffff


	//   ....[93]....
        /*0a60*/ 	.word	0xffffffff


	//   ....[94]....
        /*0a64*/ 	.word	0xffffffff


	//   ....[95]....
        /*0a68*/ 	.word	0xffffffff


	//   ....[96]....
        /*0a6c*/ 	.word	0xffffffff


	//   ....[97]....
        /*0a70*/ 	.word	0xffffffff


	//   ....[98]....
        /*0a74*/ 	.word	0xffffffff


	//   ....[99]....
        /*0a78*/ 	.word	0xffffffff


	//   ....[100]....
        /*0a7c*/ 	.word	0xffffffff


	//   ....[101]....
        /*0a80*/ 	.word	0xffffffff


	//   ....[102]....
        /*0a84*/ 	.word	0xffffffff


	//   ....[103]....
        /*0a88*/ 	.word	0xffffffff


	//   ....[104]....
        /*0a8c*/ 	.word	0xffffffff


	//   ....[105]....
        /*0a90*/ 	.word	0xffffffff


	//   ....[106]....
        /*0a94*/ 	.word	0xffffffff


	//   ....[107]....
        /*0a98*/ 	.word	0xffffffff


	//   ....[108]....
        /*0a9c*/ 	.word	0xffffffff


	//   ....[109]....
        /*0aa0*/ 	.word	0xffffffff


	//   ....[110]....
        /*0aa4*/ 	.word	0xffffffff


	//   ....[111]....
        /*0aa8*/ 	.word	0xffffffff


	//   ....[112]....
        /*0aac*/ 	.word	0xffffffff


	//   ....[113]....
        /*0ab0*/ 	.word	0xffffffff


	//   ....[114]....
        /*0ab4*/ 	.word	0xffffffff


	//   ....[115]....
        /*0ab8*/ 	.word	0xffffffff


	//   ....[116]....
        /*0abc*/ 	.word	0xffffffff


	//   ....[117]....
        /*0ac0*/ 	.word	0xffffffff


	//   ....[118]....
        /*0ac4*/ 	.word	0xffffffff


	//   ....[119]....
        /*0ac8*/ 	.word	0xffffffff


	//   ....[120]....
        /*0acc*/ 	.word	0xffffffff


	//   ....[121]....
        /*0ad0*/ 	.word	0xffffffff


	//   ....[122]....
        /*0ad4*/ 	.word	0xffffffff


	//   ....[123]....
        /*0ad8*/ 	.word	0xffffffff


	//   ....[124]....
        /*0adc*/ 	.word	0xffffffff


	//   ....[125]....
        /*0ae0*/ 	.word	0xffffffff


	//   ....[126]....
        /*0ae4*/ 	.word	0xffffffff


	//   ....[127]....
        /*0ae8*/ 	.word	0xffffffff


	//   ....[128]....
        /*0aec*/ 	.word	0xffffffff


	//   ....[129]....
        /*0af0*/ 	.word	0xffffffff


	//   ....[130]....
        /*0af4*/ 	.word	0xffffffff


	//   ....[131]....
        /*0af8*/ 	.word	0xffffffff


	//   ....[132]....
        /*0afc*/ 	.word	0xffffffff


	//   ....[133]....
        /*0b00*/ 	.word	0xffffffff


	//   ....[134]....
        /*0b04*/ 	.word	0xffffffff


	//   ....[135]....
        /*0b08*/ 	.word	0xffffffff


	//   ....[136]....
        /*0b0c*/ 	.word	0xffffffff


	//   ....[137]....
        /*0b10*/ 	.word	0xffffffff


	//   ....[138]....
        /*0b14*/ 	.word	0xffffffff


	//   ....[139]....
        /*0b18*/ 	.word	0xffffffff


	//   ....[140]....
        /*0b1c*/ 	.word	0xffffffff


	//   ....[141]....
        /*0b20*/ 	.word	0xffffffff


	//   ....[142]....
        /*0b24*/ 	.word	0xffffffff


	//   ....[143]....
        /*0b28*/ 	.word	0xffffffff


	//   ....[144]....
        /*0b2c*/ 	.word	0xffffffff


	//   ....[145]....
        /*0b30*/ 	.word	0xffffffff


	//   ....[146]....
        /*0b34*/ 	.word	0xffffffff


	//   ....[147]....
        /*0b38*/ 	.word	0xffffffff


	//   ....[148]....
        /*0b3c*/ 	.word	0xffffffff


	//   ....[149]....
        /*0b40*/ 	.word	0xffffffff


	//   ....[150]....
        /*0b44*/ 	.word	0xffffffff


	//   ....[151]....
        /*0b48*/ 	.word	0xffffffff


	//   ....[152]....
        /*0b4c*/ 	.word	0xffffffff


	//   ....[153]....
        /*0b50*/ 	.word	0xffffffff


	//   ....[154]....
        /*0b54*/ 	.word	0xffffffff


	//   ....[155]....
        /*0b58*/ 	.word	0xffffffff


	//   ....[156]....
        /*0b5c*/ 	.word	0xffffffff


	//   ....[157]....
        /*0b60*/ 	.word	0xffffffff


	//   ....[158]....
        /*0b64*/ 	.word	0xffffffff


	//   ....[159]....
        /*0b68*/ 	.word	0xffffffff


	//   ....[160]....
        /*0b6c*/ 	.word	0xffffffff


	//   ....[161]....
        /*0b70*/ 	.word	0xffffffff


	//   ....[162]....
        /*0b74*/ 	.word	0xffffffff


	//   ....[163]....
        /*0b78*/ 	.word	0xffffffff


	//   ....[164]....
        /*0b7c*/ 	.word	0xffffffff


	//   ....[165]....
        /*0b80*/ 	.word	0xffffffff


	//   ....[166]....
        /*0b84*/ 	.word	0xffffffff


	//   ....[167]....
        /*0b88*/ 	.word	0xffffffff


	//   ....[168]....
        /*0b8c*/ 	.word	0xffffffff


	//   ....[169]....
        /*0b90*/ 	.word	0xffffffff


	//   ....[170]....
        /*0b94*/ 	.word	0xffffffff


	//   ....[171]....
        /*0b98*/ 	.word	0xffffffff


	//   ....[172]....
        /*0b9c*/ 	.word	0xffffffff


	//   ....[173]....
        /*0ba0*/ 	.word	0xffffffff


	//   ....[174]....
        /*0ba4*/ 	.word	0xffffffff


	//   ....[175]....
        /*0ba8*/ 	.word	0xffffffff


	//   ....[176]....
        /*0bac*/ 	.word	0xffffffff


	//   ....[177]....
        /*0bb0*/ 	.word	0xffffffff


	//   ....[178]....
        /*0bb4*/ 	.word	0xffffffff


	//   ....[179]....
        /*0bb8*/ 	.word	0xffffffff


	//   ....[180]....
        /*0bbc*/ 	.word	0xffffffff


	//   ....[181]....
        /*0bc0*/ 	.word	0xffffffff


	//   ....[182]....
        /*0bc4*/ 	.word	0xffffffff


	//   ....[183]....
        /*0bc8*/ 	.word	0xffffffff


	//   ....[184]....
        /*0bcc*/ 	.word	0xffffffff


	//   ....[185]....
        /*0bd0*/ 	.word	0xffffffff


	//   ....[186]....
        /*0bd4*/ 	.word	0xffffffff


	//   ....[187]....
        /*0bd8*/ 	.word	0xffffffff


	//   ....[188]....
        /*0bdc*/ 	.word	0xffffffff


	//   ....[189]....
        /*0be0*/ 	.word	0xffffffff


	//   ....[190]....
        /*0be4*/ 	.word	0xffffffff


	//   ....[191]....
        /*0be8*/ 	.word	0xffffffff


	//   ....[192]....
        /*0bec*/ 	.word	0xffffffff


	//   ....[193]....
        /*0bf0*/ 	.word	0xffffffff


	//   ....[194]....
        /*0bf4*/ 	.word	0xffffffff


	//   ....[195]....
        /*0bf8*/ 	.word	0xffffffff


	//   ....[196]....
        /*0bfc*/ 	.word	0xffffffff


	//   ....[197]....
        /*0c00*/ 	.word	0xffffffff


	//   ....[198]....
        /*0c04*/ 	.word	0xffffffff


	//   ....[199]....
        /*0c08*/ 	.word	0xffffffff


	//   ....[200]....
        /*0c0c*/ 	.word	0xffffffff


	//   ....[201]....
        /*0c10*/ 	.word	0xffffffff


	//   ....[202]....
        /*0c14*/ 	.word	0xffffffff


	//   ....[203]....
        /*0c18*/ 	.word	0xffffffff


	//   ....[204]....
        /*0c1c*/ 	.word	0xffffffff


	//   ....[205]....
        /*0c20*/ 	.word	0xffffffff


	//   ....[206]....
        /*0c24*/ 	.word	0xffffffff


	//   ....[207]....
        /*0c28*/ 	.word	0xffffffff


	//   ....[208]....
        /*0c2c*/ 	.word	0xffffffff


	//   ....[209]....
        /*0c30*/ 	.word	0xffffffff


	//   ....[210]....
        /*0c34*/ 	.word	0xffffffff


	//   ....[211]....
        /*0c38*/ 	.word	0xffffffff


	//   ....[212]....
        /*0c3c*/ 	.word	0xffffffff


	//   ....[213]....
        /*0c40*/ 	.word	0xffffffff


	//   ....[214]....
        /*0c44*/ 	.word	0xffffffff


	//   ....[215]....
        /*0c48*/ 	.word	0xffffffff


	//   ....[216]....
        /*0c4c*/ 	.word	0xffffffff


	//   ....[217]....
        /*0c50*/ 	.word	0xffffffff


	//   ....[218]....
        /*0c54*/ 	.word	0xffffffff


	//   ....[219]....
        /*0c58*/ 	.word	0xffffffff


	//   ....[220]....
        /*0c5c*/ 	.word	0xffffffff


	//   ....[221]....
        /*0c60*/ 	.word	0xffffffff


	//   ....[222]....
        /*0c64*/ 	.word	0xffffffff


	//   ....[223]....
        /*0c68*/ 	.word	0xffffffff


	//   ....[224]....
        /*0c6c*/ 	.word	0xffffffff


	//   ....[225]....
        /*0c70*/ 	.word	0xffffffff


	//   ....[226]....
        /*0c74*/ 	.word	0xffffffff


	//   ....[227]....
        /*0c78*/ 	.word	0xffffffff


	//   ....[228]....
        /*0c7c*/ 	.word	0xffffffff


	//   ....[229]....
        /*0c80*/ 	.word	0xffffffff


	//   ....[230]....
        /*0c84*/ 	.word	0xffffffff


	//   ....[231]....
        /*0c88*/ 	.word	0xffffffff


	//   ....[232]....
        /*0c8c*/ 	.word	0xffffffff


	//   ....[233]....
        /*0c90*/ 	.word	0xffffffff


	//   ....[234]....
        /*0c94*/ 	.word	0xffffffff


	//   ....[235]....
        /*0c98*/ 	.word	0xffffffff


	//   ....[236]....
        /*0c9c*/ 	.word	0xffffffff


	//   ....[237]....
        /*0ca0*/ 	.word	0xffffffff


	//   ....[238]....
        /*0ca4*/ 	.word	0xffffffff


	//   ....[239]....
        /*0ca8*/ 	.word	0xffffffff


	//   ....[240]....
        /*0cac*/ 	.word	0xffffffff


	//   ....[241]....
        /*0cb0*/ 	.word	0xffffffff


	//   ....[242]....
        /*0cb4*/ 	.word	0xffffffff


	//   ....[243]....
        /*0cb8*/ 	.word	0xffffffff


	//   ....[244]....
        /*0cbc*/ 	.word	0xffffffff


	//   ....[245]....
        /*0cc0*/ 	.word	0xffffffff


	//   ....[246]....
        /*0cc4*/ 	.word	0xffffffff


	//   ....[247]....
        /*0cc8*/ 	.word	0xffffffff


	//   ....[248]....
        /*0ccc*/ 	.word	0xffffffff


	//   ....[249]....
        /*0cd0*/ 	.word	0xffffffff


	//   ....[250]....
        /*0cd4*/ 	.word	0xffffffff


	//   ....[251]....
        /*0cd8*/ 	.word	0xffffffff


	//   ....[252]....
        /*0cdc*/ 	.word	0xffffffff


	//   ....[253]....
        /*0ce0*/ 	.word	0xffffffff


	//   ....[254]....
        /*0ce4*/ 	.word	0xffffffff


	//   ....[255]....
        /*0ce8*/ 	.word	0xffffffff


	//   ....[0]....
        /*0cec*/ 	.word	0xffffffff


	//   ....[1]....
        /*0cf0*/ 	.word	0xffffffff


	//   ....[2]....
        /*0cf4*/ 	.word	0xffffffff


	//   ....[3]....
        /*0cf8*/ 	.word	0xffffffff


	//   ....[4]....
        /*0cfc*/ 	.word	0xffffffff


	//   ....[5]....
        /*0d00*/ 	.word	0xffffffff


	//   ....[6]....
        /*0d04*/ 	.word	0xffffffff


	//   ....[7]....
        /*0d08*/ 	.word	0xffffffff


	//   ....[8]....
        /*0d0c*/ 	.word	0xffffffff


	//   ....[9]....
        /*0d10*/ 	.word	0xffffffff


	//   ....[10]....
        /*0d14*/ 	.word	0xffffffff


	//   ....[11]....
        /*0d18*/ 	.word	0xffffffff


	//   ....[12]....
        /*0d1c*/ 	.word	0xffffffff


	//   ....[13]....
        /*0d20*/ 	.word	0xffffffff


	//   ....[14]....
        /*0d24*/ 	.word	0xffffffff


	//   ....[15]....
        /*0d28*/ 	.word	0xffffffff


	//   ....[16]....
        /*0d2c*/ 	.word	0xffffffff


	//   ....[17]....
        /*0d30*/ 	.word	0xffffffff


	//   ....[18]....
        /*0d34*/ 	.word	0xffffffff


	//   ....[19]....
        /*0d38*/ 	.word	0xffffffff


	//   ....[20]....
        /*0d3c*/ 	.word	0xffffffff


	//   ....[21]....
        /*0d40*/ 	.word	0xffffffff


	//   ....[22]....
        /*0d44*/ 	.word	0xffffffff


	//   ....[23]....
        /*0d48*/ 	.word	0xffffffff


	//   ....[24]....
        /*0d4c*/ 	.word	0xffffffff


	//   ....[25]....
        /*0d50*/ 	.word	0xffffffff


	//   ....[26]....
        /*0d54*/ 	.word	0xffffffff


	//   ....[27]....
        /*0d58*/ 	.word	0xffffffff


	//   ....[28]....
        /*0d5c*/ 	.word	0xffffffff


	//   ....[29]....
        /*0d60*/ 	.word	0xffffffff


	//   ....[30]....
        /*0d64*/ 	.word	0xffffffff


	//   ....[31]....
        /*0d68*/ 	.word	0xffffffff


	//   ....[32]....
        /*0d6c*/ 	.word	0xffffffff


	//   ....[33]....
        /*0d70*/ 	.word	0xffffffff


	//   ....[34]....
        /*0d74*/ 	.word	0xffffffff


	//   ....[35]....
        /*0d78*/ 	.word	0xffffffff


	//   ....[36]....
        /*0d7c*/ 	.word	0xffffffff


	//   ....[37]....
        /*0d80*/ 	.word	0xffffffff


	//   ....[38]....
        /*0d84*/ 	.word	0xffffffff


	//   ....[39]....
        /*0d88*/ 	.word	0xffffffff


	//   ....[40]....
        /*0d8c*/ 	.word	0xffffffff


	//   ....[41]....
        /*0d90*/ 	.word	0xffffffff


	//   ....[42]....
        /*0d94*/ 	.word	0xffffffff


	//   ....[43]....
        /*0d98*/ 	.word	0xffffffff


	//   ....[44]....
        /*0d9c*/ 	.word	0xffffffff


	//   ....[45]....
        /*0da0*/ 	.word	0xffffffff


	//   ....[46]....
        /*0da4*/ 	.word	0xffffffff


	//   ....[47]....
        /*0da8*/ 	.word	0xffffffff


	//   ....[48]....
        /*0dac*/ 	.word	0xffffffff


	//   ....[49]....
        /*0db0*/ 	.word	0xffffffff


	//   ....[50]....
        /*0db4*/ 	.word	0xffffffff


	//   ....[51]....
        /*0db8*/ 	.word	0xffffffff


	//   ....[52]....
        /*0dbc*/ 	.word	0xffffffff


	//   ....[53]....
        /*0dc0*/ 	.word	0xffffffff


	//   ....[54]....
        /*0dc4*/ 	.word	0xffffffff


	//   ....[55]....
        /*0dc8*/ 	.word	0xffffffff


	//   ....[56]....
        /*0dcc*/ 	.word	0xffffffff


	//   ....[57]....
        /*0dd0*/ 	.word	0xffffffff


	//   ....[58]....
        /*0dd4*/ 	.word	0xffffffff


	//   ....[59]....
        /*0dd8*/ 	.word	0xffffffff


	//   ....[60]....
        /*0ddc*/ 	.word	0xffffffff


	//   ....[61]....
        /*0de0*/ 	.word	0xffffffff


	//   ....[62]....
        /*0de4*/ 	.word	0xffffffff


	//   ....[63]....
        /*0de8*/ 	.word	0xffffffff


	//   ....[64]....
        /*0dec*/ 	.word	0xffffffff


	//   ....[65]....
        /*0df0*/ 	.word	0xffffffff


	//   ....[66]....
        /*0df4*/ 	.word	0xffffffff


	//   ....[67]....
        /*0df8*/ 	.word	0xffffffff


	//   ....[68]....
        /*0dfc*/ 	.word	0xffffffff


	//   ....[69]....
        /*0e00*/ 	.word	0xffffffff


	//   ....[70]....
        /*0e04*/ 	.word	0xffffffff


	//   ....[71]....
        /*0e08*/ 	.word	0xffffffff


	//   ....[72]....
        /*0e0c*/ 	.word	0xffffffff


	//   ....[73]....
        /*0e10*/ 	.word	0xffffffff


	//   ....[74]....
        /*0e14*/ 	.word	0xffffffff


	//   ....[75]....
        /*0e18*/ 	.word	0xffffffff


	//   ....[76]....
        /*0e1c*/ 	.word	0xffffffff


	//   ....[77]....
        /*0e20*/ 	.word	0xffffffff


	//   ....[78]....
        /*0e24*/ 	.word	0xffffffff


	//   ....[79]....
        /*0e28*/ 	.word	0xffffffff


	//   ....[80]....
        /*0e2c*/ 	.word	0xffffffff


	//   ....[81]....
        /*0e30*/ 	.word	0xffffffff


	//   ....[82]....
        /*0e34*/ 	.word	0xffffffff


	//   ....[83]....
        /*0e38*/ 	.word	0xffffffff


	//   ....[84]....
        /*0e3c*/ 	.word	0xffffffff


	//   ....[85]....
        /*0e40*/ 	.word	0xffffffff


	//   ....[86]....
        /*0e44*/ 	.word	0xffffffff


	//   ....[87]....
        /*0e48*/ 	.word	0xffffffff


	//   ....[88]....
        /*0e4c*/ 	.word	0xffffffff


	//   ....[89]....
        /*0e50*/ 	.word	0xffffffff


	//   ....[90]....
        /*0e54*/ 	.word	0xffffffff


	//   ....[91]....
        /*0e58*/ 	.word	0xffffffff


	//   ....[92]....
        /*0e5c*/ 	.word	0xffffffff


	//   ....[93]....
        /*0e60*/ 	.word	0xffffffff


	//   ....[94]....
        /*0e64*/ 	.word	0xffffffff


	//   ....[95]....
        /*0e68*/ 	.word	0xffffffff


	//   ....[96]....
        /*0e6c*/ 	.word	0xffffffff


	//   ....[97]....
        /*0e70*/ 	.word	0xffffffff


	//   ....[98]....
        /*0e74*/ 	.word	0xffffffff


	//   ....[99]....
        /*0e78*/ 	.word	0xffffffff


	//   ....[100]....
        /*0e7c*/ 	.word	0xffffffff


	//   ....[101]....
        /*0e80*/ 	.word	0xffffffff


	//   ....[102]....
        /*0e84*/ 	.word	0xffffffff


	//   ....[103]....
        /*0e88*/ 	.word	0xffffffff


	//   ....[104]....
        /*0e8c*/ 	.word	0xffffffff


	//   ....[105]....
        /*0e90*/ 	.word	0xffffffff


	//   ....[106]....
        /*0e94*/ 	.word	0xffffffff


	//   ....[107]....
        /*0e98*/ 	.word	0xffffffff


	//   ....[108]....
        /*0e9c*/ 	.word	0xffffffff


	//   ....[109]....
        /*0ea0*/ 	.word	0xffffffff


	//   ....[110]....
        /*0ea4*/ 	.word	0xffffffff


	//   ....[111]....
        /*0ea8*/ 	.word	0xffffffff


	//   ....[112]....
        /*0eac*/ 	.word	0xffffffff


	//   ....[113]....
        /*0eb0*/ 	.word	0xffffffff


	//   ....[114]....
        /*0eb4*/ 	.word	0xffffffff


	//   ....[115]....
        /*0eb8*/ 	.word	0xffffffff


	//   ....[116]....
        /*0ebc*/ 	.word	0xffffffff


	//   ....[117]....
        /*0ec0*/ 	.word	0xffffffff


	//   ....[118]....
        /*0ec4*/ 	.word	0xffffffff


	//   ....[119]....
        /*0ec8*/ 	.word	0xffffffff


	//   ....[120]....
        /*0ecc*/ 	.word	0xffffffff


	//   ....[121]....
        /*0ed0*/ 	.word	0xffffffff


	//   ....[122]....
        /*0ed4*/ 	.word	0xffffffff


	//   ....[123]....
        /*0ed8*/ 	.word	0xffffffff


	//   ....[124]....
        /*0edc*/ 	.word	0xffffffff


	//   ....[125]....
        /*0ee0*/ 	.word	0xffffffff


	//   ....[126]....
        /*0ee4*/ 	.word	0xffffffff


	//   ....[127]....
        /*0ee8*/ 	.word	0xffffffff


	//   ....[128]....
        /*0eec*/ 	.word	0xffffffff


	//   ....[129]....
        /*0ef0*/ 	.word	0xffffffff


	//   ....[130]....
        /*0ef4*/ 	.word	0xffffffff


	//   ....[131]....
        /*0ef8*/ 	.word	0xffffffff


	//   ....[132]....
        /*0efc*/ 	.word	0xffffffff


	//   ....[133]....
        /*0f00*/ 	.word	0xffffffff


	//   ....[134]....
        /*0f04*/ 	.word	0xffffffff


	//   ....[135]....
        /*0f08*/ 	.word	0xffffffff


	//   ....[136]....
        /*0f0c*/ 	.word	0xffffffff


	//   ....[137]....
        /*0f10*/ 	.word	0xffffffff


	//   ....[138]....
        /*0f14*/ 	.word	0xffffffff


	//   ....[139]....
        /*0f18*/ 	.word	0xffffffff


	//   ....[140]....
        /*0f1c*/ 	.word	0xffffffff


	//   ....[141]....
        /*0f20*/ 	.word	0xffffffff


	//   ....[142]....
        /*0f24*/ 	.word	0xffffffff


	//   ....[143]....
        /*0f28*/ 	.word	0xffffffff


	//   ....[144]....
        /*0f2c*/ 	.word	0xffffffff


	//   ....[145]....
        /*0f30*/ 	.word	0xffffffff


	//   ....[146]....
        /*0f34*/ 	.word	0xffffffff


	//   ....[147]....
        /*0f38*/ 	.word	0xffffffff


	//   ....[148]....
        /*0f3c*/ 	.word	0xffffffff


	//   ....[149]....
        /*0f40*/ 	.word	0xffffffff


	//   ....[150]....
        /*0f44*/ 	.word	0xffffffff


	//   ....[151]....
        /*0f48*/ 	.word	0xffffffff


	//   ....[152]....
        /*0f4c*/ 	.word	0xffffffff


	//   ....[153]....
        /*0f50*/ 	.word	0xffffffff


	//   ....[154]....
        /*0f54*/ 	.word	0xffffffff


	//   ....[155]....
        /*0f58*/ 	.word	0xffffffff


	//   ....[156]....
        /*0f5c*/ 	.word	0xffffffff


	//   ....[157]....
        /*0f60*/ 	.word	0xffffffff


	//   ....[158]....
        /*0f64*/ 	.word	0xffffffff


	//   ....[159]....
        /*0f68*/ 	.word	0xffffffff


	//   ....[160]....
        /*0f6c*/ 	.word	0xffffffff


	//   ....[161]....
        /*0f70*/ 	.word	0xffffffff


	//   ....[162]....
        /*0f74*/ 	.word	0xffffffff


	//   ....[163]....
        /*0f78*/ 	.word	0xffffffff


	//   ....[164]....
        /*0f7c*/ 	.word	0xffffffff


	//   ....[165]....
        /*0f80*/ 	.word	0xffffffff


	//   ....[166]....
        /*0f84*/ 	.word	0xffffffff


	//   ....[167]....
        /*0f88*/ 	.word	0xffffffff


	//   ....[168]....
        /*0f8c*/ 	.word	0xffffffff


	//   ....[169]....
        /*0f90*/ 	.word	0xffffffff


	//   ....[170]....
        /*0f94*/ 	.word	0xffffffff


	//   ....[171]....
        /*0f98*/ 	.word	0xffffffff


	//   ....[172]....
        /*0f9c*/ 	.word	0xffffffff


	//   ....[173]....
        /*0fa0*/ 	.word	0xffffffff


	//   ....[174]....
        /*0fa4*/ 	.word	0xffffffff


	//   ....[175]....
        /*0fa8*/ 	.word	0xffffffff


	//   ....[176]....
        /*0fac*/ 	.word	0xffffffff


	//   ....[177]....
        /*0fb0*/ 	.word	0xffffffff


	//   ....[178]....
        /*0fb4*/ 	.word	0xffffffff


	//   ....[179]....
        /*0fb8*/ 	.word	0xffffffff


	//   ....[180]....
        /*0fbc*/ 	.word	0xffffffff


	//   ....[181]....
        /*0fc0*/ 	.word	0xffffffff


	//   ....[182]....
        /*0fc4*/ 	.word	0xffffffff


	//   ....[183]....
        /*0fc8*/ 	.word	0xffffffff


	//   ....[184]....
        /*0fcc*/ 	.word	0xffffffff


	//   ....[185]....
        /*0fd0*/ 	.word	0xffffffff


	//   ....[186]....
        /*0fd4*/ 	.word	0xffffffff


	//   ....[187]....
        /*0fd8*/ 	.word	0xffffffff


	//   ....[188]....
        /*0fdc*/ 	.word	0xffffffff


	//   ....[189]....
        /*0fe0*/ 	.word	0xffffffff


	//   ....[190]....
        /*0fe4*/ 	.word	0xffffffff


	//   ....[191]....
        /*0fe8*/ 	.word	0xffffffff


	//   ....[192]....
        /*0fec*/ 	.word	0xffffffff


	//   ....[193]....
        /*0ff0*/ 	.word	0xffffffff


	//   ....[194]....
        /*0ff4*/ 	.word	0xffffffff


	//   ....[195]....
        /*0ff8*/ 	.word	0xffffffff


	//   ....[196]....
        /*0ffc*/ 	.word	0xffffffff


	//   ....[197]....
        /*1000*/ 	.word	0xffffffff


	//   ....[198]....
        /*1004*/ 	.word	0xffffffff


	//   ....[199]....
        /*1008*/ 	.word	0xffffffff


	//   ....[200]....
        /*100c*/ 	.word	0xffffffff


	//   ....[201]....
        /*1010*/ 	.word	0xffffffff


	//   ....[202]....
        /*1014*/ 	.word	0xffffffff


	//   ....[203]....
        /*1018*/ 	.word	0xffffffff


	//   ....[204]....
        /*101c*/ 	.word	0xffffffff


	//   ....[205]....
        /*1020*/ 	.word	0xffffffff


	//   ....[206]....
        /*1024*/ 	.word	0xffffffff


	//   ....[207]....
        /*1028*/ 	.word	0xffffffff


	//   ....[208]....
        /*102c*/ 	.word	0xffffffff


	//   ....[209]....
        /*1030*/ 	.word	0xffffffff


	//   ....[210]....
        /*1034*/ 	.word	0xffffffff


	//   ....[211]....
        /*1038*/ 	.word	0xffffffff


	//   ....[212]....
        /*103c*/ 	.word	0xffffffff


	//   ....[213]....
        /*1040*/ 	.word	0xffffffff


	//   ....[214]....
        /*1044*/ 	.word	0xffffffff


	//   ....[215]....
        /*1048*/ 	.word	0xffffffff


	//   ....[216]....
        /*104c*/ 	.word	0xffffffff


	//   ....[217]....
        /*1050*/ 	.word	0xffffffff


	//   ....[218]....
        /*1054*/ 	.word	0xffffffff


	//   ....[219]....
        /*1058*/ 	.word	0xffffffff


	//   ....[220]....
        /*105c*/ 	.word	0xffffffff


	//   ....[221]....
        /*1060*/ 	.word	0xffffffff


	//   ....[222]....
        /*1064*/ 	.word	0xffffffff


	//   ....[223]....
        /*1068*/ 	.word	0xffffffff


	//   ....[224]....
        /*106c*/ 	.word	0xffffffff


	//   ....[225]....
        /*1070*/ 	.word	0xffffffff


	//   ....[226]....
        /*1074*/ 	.word	0xffffffff


	//   ....[227]....
        /*1078*/ 	.word	0xffffffff


	//   ....[228]....
        /*107c*/ 	.word	0xffffffff


	//   ....[229]....
        /*1080*/ 	.word	0xffffffff


	//   ....[230]....
        /*1084*/ 	.word	0xffffffff


	//   ....[231]....
        /*1088*/ 	.word	0xffffffff


	//   ....[232]....
        /*108c*/ 	.word	0xffffffff


	//   ....[233]....
        /*1090*/ 	.word	0xffffffff


	//   ....[234]....
        /*1094*/ 	.word	0xffffffff


	//   ....[235]....
        /*1098*/ 	.word	0xffffffff


	//   ....[236]....
        /*109c*/ 	.word	0xffffffff


	//   ....[237]....
        /*10a0*/ 	.word	0xffffffff


	//   ....[238]....
        /*10a4*/ 	.word	0xffffffff


	//   ....[239]....
        /*10a8*/ 	.word	0xffffffff


	//   ....[240]....
        /*10ac*/ 	.word	0xffffffff


	//   ....[241]....
        /*10b0*/ 	.word	0xffffffff


	//   ....[242]....
        /*10b4*/ 	.word	0xffffffff


	//   ....[243]....
        /*10b8*/ 	.word	0xffffffff


	//   ....[244]....
        /*10bc*/ 	.word	0xffffffff


	//   ....[245]....
        /*10c0*/ 	.word	0xffffffff


	//   ....[246]....
        /*10c4*/ 	.word	0xffffffff


	//   ....[247]....
        /*10c8*/ 	.word	0xffffffff


	//   ....[248]....
        /*10cc*/ 	.word	0xffffffff


	//   ....[249]....
        /*10d0*/ 	.word	0xffffffff


	//   ....[250]....
        /*10d4*/ 	.word	0xffffffff


	//   ....[251]....
        /*10d8*/ 	.word	0xffffffff


	//   ....[252]....
        /*10dc*/ 	.word	0xffffffff


	//   ....[253]....
        /*10e0*/ 	.word	0xffffffff


	//   ....[254]....
        /*10e4*/ 	.word	0xffffffff


	//   ....[255]....
        /*10e8*/ 	.word	0xffffffff


	//   ....[0]....
        /*10ec*/ 	.word	0xffffffff


	//   ....[1]....
        /*10f0*/ 	.word	0xffffffff


	//   ....[2]....
        /*10f4*/ 	.word	0xffffffff


	//   ....[3]....
        /*10f8*/ 	.word	0xffffffff


	//   ....[4]....
        /*10fc*/ 	.word	0xffffffff


	//   ....[5]....
        /*1100*/ 	.word	0xffffffff


	//   ....[6]....
        /*1104*/ 	.word	0xffffffff


	//   ....[7]....
        /*1108*/ 	.word	0xffffffff


	//   ....[8]....
        /*110c*/ 	.word	0xffffffff


	//   ....[9]....
        /*1110*/ 	.word	0xffffffff


	//   ....[10]....
        /*1114*/ 	.word	0xffffffff


	//   ....[11]....
        /*1118*/ 	.word	0xffffffff


	//   ....[12]....
        /*111c*/ 	.word	0xffffffff


	//   ....[13]....
        /*1120*/ 	.word	0xffffffff


	//   ....[14]....
        /*1124*/ 	.word	0xffffffff


	//   ....[15]....
        /*1128*/ 	.word	0xffffffff


	//   ....[16]....
        /*112c*/ 	.word	0xffffffff


	//   ....[17]....
        /*1130*/ 	.word	0xffffffff


	//   ....[18]....
        /*1134*/ 	.word	0xffffffff


	//   ....[19]....
        /*1138*/ 	.word	0xffffffff


	//   ....[20]....
        /*113c*/ 	.word	0xffffffff


	//   ....[21]....
        /*1140*/ 	.word	0xffffffff


	//   ....[22]....
        /*1144*/ 	.word	0xffffffff


	//   ....[23]....
        /*1148*/ 	.word	0xffffffff


	//   ....[24]....
        /*114c*/ 	.word	0xffffffff


	//   ....[25]....
        /*1150*/ 	.word	0xffffffff


	//   ....[26]....
        /*1154*/ 	.word	0xffffffff


	//   ....[27]....
        /*1158*/ 	.word	0xffffffff


	//   ....[28]....
        /*115c*/ 	.word	0xffffffff


	//   ....[29]....
        /*1160*/ 	.word	0xffffffff


	//   ....[30]....
        /*1164*/ 	.word	0xffffffff


	//   ....[31]....
        /*1168*/ 	.word	0xffffffff


	//   ....[32]....
        /*116c*/ 	.word	0xffffffff


	//   ....[33]....
        /*1170*/ 	.word	0xffffffff


	//   ....[34]....
        /*1174*/ 	.word	0xffffffff


	//   ....[35]....
        /*1178*/ 	.word	0xffffffff


	//   ....[36]....
        /*117c*/ 	.word	0xffffffff


	//   ....[37]....
        /*1180*/ 	.word	0xffffffff


	//   ....[38]....
        /*1184*/ 	.word	0xffffffff


	//   ....[39]....
        /*1188*/ 	.word	0xffffffff


	//   ....[40]....
        /*118c*/ 	.word	0xffffffff


	//   ....[41]....
        /*1190*/ 	.word	0xffffffff


	//   ....[42]....
        /*1194*/ 	.word	0xffffffff


	//   ....[43]....
        /*1198*/ 	.word	0xffffffff


	//   ....[44]....
        /*119c*/ 	.word	0xffffffff


	//   ....[45]....
        /*11a0*/ 	.word	0xffffffff


	//   ....[46]....
        /*11a4*/ 	.word	0xffffffff


	//   ....[47]....
        /*11a8*/ 	.word	0xffffffff


	//   ....[48]....
        /*11ac*/ 	.word	0xffffffff


	//   ....[49]....
        /*11b0*/ 	.word	0xffffffff


	//   ....[50]....
        /*11b4*/ 	.word	0xffffffff


	//   ....[51]....
        /*11b8*/ 	.word	0xffffffff


	//   ....[52]....
        /*11bc*/ 	.word	0xffffffff


	//   ....[53]....
        /*11c0*/ 	.word	0xffffffff


	//   ....[54]....
        /*11c4*/ 	.word	0xffffffff


	//   ....[55]....
        /*11c8*/ 	.word	0xffffffff


	//   ....[56]....
        /*11cc*/ 	.word	0xffffffff


	//   ....[57]....
        /*11d0*/ 	.word	0xffffffff


	//   ....[58]....
        /*11d4*/ 	.word	0xffffffff


	//   ....[59]....
        /*11d8*/ 	.word	0xffffffff


	//   ....[60]....
        /*11dc*/ 	.word	0xffffffff


	//   ....[61]....
        /*11e0*/ 	.word	0xffffffff


	//   ....[62]....
        /*11e4*/ 	.word	0xffffffff


	//   ....[63]....
        /*11e8*/ 	.word	0xffffffff


	//   ....[64]....
        /*11ec*/ 	.word	0xffffffff


	//   ....[65]....
        /*11f0*/ 	.word	0xffffffff


	//   ....[66]....
        /*11f4*/ 	.word	0xffffffff


	//   ....[67]....
        /*11f8*/ 	.word	0xffffffff


	//   ....[68]....
        /*11fc*/ 	.word	0xffffffff


	//   ....[69]....
        /*1200*/ 	.word	0xffffffff


	//   ....[70]....
        /*1204*/ 	.word	0xffffffff


	//   ....[71]....
        /*1208*/ 	.word	0xffffffff


	//   ....[72]....
        /*120c*/ 	.word	0xffffffff


	//   ....[73]....
        /*1210*/ 	.word	0xffffffff


	//   ....[74]....
        /*1214*/ 	.word	0xffffffff


	//   ....[75]....
        /*1218*/ 	.word	0xffffffff


	//   ....[76]....
        /*121c*/ 	.word	0xffffffff


	//   ....[77]....
        /*1220*/ 	.word	0xffffffff


	//   ....[78]....
        /*1224*/ 	.word	0xffffffff


	//   ....[79]....
        /*1228*/ 	.word	0xffffffff


	//   ....[80]....
        /*122c*/ 	.word	0xffffffff


	//   ....[81]....
        /*1230*/ 	.word	0xffffffff


	//   ....[82]....
        /*1234*/ 	.word	0xffffffff


	//   ....[83]....
        /*1238*/ 	.word	0xffffffff


	//   ....[84]....
        /*123c*/ 	.word	0xffffffff


	//   ....[85]....
        /*1240*/ 	.word	0xffffffff


	//   ....[86]....
        /*1244*/ 	.word	0xffffffff


	//   ....[87]....
        /*1248*/ 	.word	0xffffffff


	//   ....[88]....
        /*124c*/ 	.word	0xffffffff


	//   ....[89]....
        /*1250*/ 	.word	0xffffffff


	//   ....[90]....
        /*1254*/ 	.word	0xffffffff


	//   ....[91]....
        /*1258*/ 	.word	0xffffffff


	//   ....[92]....
        /*125c*/ 	.word	0xffffffff


	//   ....[93]....
        /*1260*/ 	.word	0xffffffff


	//   ....[94]....
        /*1264*/ 	.word	0xffffffff


	//   ....[95]....
        /*1268*/ 	.word	0xffffffff


	//   ....[96]....
        /*126c*/ 	.word	0xffffffff


	//   ....[97]....
        /*1270*/ 	.word	0xffffffff


	//   ....[98]....
        /*1274*/ 	.word	0xffffffff


	//   ....[99]....
        /*1278*/ 	.word	0xffffffff


	//   ....[100]....
        /*127c*/ 	.word	0xffffffff


	//   ....[101]....
        /*1280*/ 	.word	0xffffffff


	//   ....[102]....
        /*1284*/ 	.word	0xffffffff


	//   ....[103]....
        /*1288*/ 	.word	0xffffffff


	//   ....[104]....
        /*128c*/ 	.word	0xffffffff


	//   ....[105]....
        /*1290*/ 	.word	0xffffffff


	//   ....[106]....
        /*1294*/ 	.word	0xffffffff


	//   ....[107]....
        /*1298*/ 	.word	0xffffffff


	//   ....[108]....
        /*129c*/ 	.word	0xffffffff


	//   ....[109]....
        /*12a0*/ 	.word	0xffffffff


	//   ....[110]....
        /*12a4*/ 	.word	0xffffffff


	//   ....[111]....
        /*12a8*/ 	.word	0xffffffff


	//   ....[112]....
        /*12ac*/ 	.word	0xffffffff


	//   ....[113]....
        /*12b0*/ 	.word	0xffffffff


	//   ....[114]....
        /*12b4*/ 	.word	0xffffffff


	//   ....[115]....
        /*12b8*/ 	.word	0xffffffff


	//   ....[116]....
        /*12bc*/ 	.word	0xffffffff


	//   ....[117]....
        /*12c0*/ 	.word	0xffffffff


	//   ....[118]....
        /*12c4*/ 	.word	0xffffffff


	//   ....[119]....
        /*12c8*/ 	.word	0xffffffff


	//   ....[120]....
        /*12cc*/ 	.word	0xffffffff


	//   ....[121]....
        /*12d0*/ 	.word	0xffffffff


	//   ....[122]....
        /*12d4*/ 	.word	0xffffffff


	//   ....[123]....
        /*12d8*/ 	.word	0xffffffff


	//   ....[124]....
        /*12dc*/ 	.word	0xffffffff


	//   ....[125]....
        /*12e0*/ 	.word	0xffffffff


	//   ....[126]....
        /*12e4*/ 	.word	0xffffffff


	//   ....[127]....
        /*12e8*/ 	.word	0xffffffff


	//   ....[128]....
        /*12ec*/ 	.word	0xffffffff


	//   ....[129]....
        /*12f0*/ 	.word	0xffffffff


	//   ....[130]....
        /*12f4*/ 	.word	0xffffffff


	//   ....[131]....
        /*12f8*/ 	.word	0xffffffff


	//   ....[132]....
        /*12fc*/ 	.word	0xffffffff


	//   ....[133]....
        /*1300*/ 	.word	0xffffffff


	//   ....[134]....
        /*1304*/ 	.word	0xffffffff


	//   ....[135]....
        /*1308*/ 	.word	0xffffffff


	//   ....[136]....
        /*130c*/ 	.word	0xffffffff


	//   ....[137]....
        /*1310*/ 	.word	0xffffffff


	//   ....[138]....
        /*1314*/ 	.word	0xffffffff


	//   ....[139]....
        /*1318*/ 	.word	0xffffffff


	//   ....[140]....
        /*131c*/ 	.word	0xffffffff


	//   ....[141]....
        /*1320*/ 	.word	0xffffffff


	//   ....[142]....
        /*1324*/ 	.word	0xffffffff


	//   ....[143]....
        /*1328*/ 	.word	0xffffffff


	//   ....[144]....
        /*132c*/ 	.word	0xffffffff


	//   ....[145]....
        /*1330*/ 	.word	0xffffffff


	//   ....[146]....
        /*1334*/ 	.word	0xffffffff


	//   ....[147]....
        /*1338*/ 	.word	0xffffffff


	//   ....[148]....
        /*133c*/ 	.word	0xffffffff


	//   ....[149]....
        /*1340*/ 	.word	0xffffffff


	//   ....[150]....
        /*1344*/ 	.word	0xffffffff


	//   ....[151]....
        /*1348*/ 	.word	0xffffffff


	//   ....[152]....
        /*134c*/ 	.word	0xffffffff


	//   ....[153]....
        /*1350*/ 	.word	0xffffffff


	//   ....[154]....
        /*1354*/ 	.word	0xffffffff


	//   ....[155]....
        /*1358*/ 	.word	0xffffffff


	//   ....[156]....
        /*135c*/ 	.word	0xffffffff


	//   ....[157]....
        /*1360*/ 	.word	0xffffffff


	//   ....[158]....
        /*1364*/ 	.word	0xffffffff


	//   ....[159]....
        /*1368*/ 	.word	0xffffffff


	//   ....[160]....
        /*136c*/ 	.word	0xffffffff


	//   ....[161]....
        /*1370*/ 	.word	0xffffffff


	//   ....[162]....
        /*1374*/ 	.word	0xffffffff


	//   ....[163]....
        /*1378*/ 	.word	0xffffffff


	//   ....[164]....
        /*137c*/ 	.word	0xffffffff


	//   ....[165]....
        /*1380*/ 	.word	0xffffffff


	//   ....[166]....
        /*1384*/ 	.word	0xffffffff


	//   ....[167]....
        /*1388*/ 	.word	0xffffffff


	//   ....[168]....
        /*138c*/ 	.word	0xffffffff


	//   ....[169]....
        /*1390*/ 	.word	0xffffffff


	//   ....[170]....
        /*1394*/ 	.word	0xffffffff


	//   ....[171]....
        /*1398*/ 	.word	0xffffffff


	//   ....[172]....
        /*139c*/ 	.word	0xffffffff


	//   ....[173]....
        /*13a0*/ 	.word	0xffffffff


	//   ....[174]....
        /*13a4*/ 	.word	0xffffffff


	//   ....[175]....
        /*13a8*/ 	.word	0xffffffff


	//   ....[176]....
        /*13ac*/ 	.word	0xffffffff


	//   ....[177]....
        /*13b0*/ 	.word	0xffffffff


	//   ....[178]....
        /*13b4*/ 	.word	0xffffffff


	//   ....[179]....
        /*13b8*/ 	.word	0xffffffff


	//   ....[180]....
        /*13bc*/ 	.word	0xffffffff


	//   ....[181]....
        /*13c0*/ 	.word	0xffffffff


	//   ....[182]....
        /*13c4*/ 	.word	0xffffffff


	//   ....[183]....
        /*13c8*/ 	.word	0xffffffff


	//   ....[184]....
        /*13cc*/ 	.word	0xffffffff


	//   ....[185]....
        /*13d0*/ 	.word	0xffffffff


	//   ....[186]....
        /*13d4*/ 	.word	0xffffffff


	//   ....[187]....
        /*13d8*/ 	.word	0xffffffff


	//   ....[188]....
        /*13dc*/ 	.word	0xffffffff


	//   ....[189]....
        /*13e0*/ 	.word	0xffffffff


	//   ....[190]....
        /*13e4*/ 	.word	0xffffffff


	//   ....[191]....
        /*13e8*/ 	.word	0xffffffff


	//   ....[192]....
        /*13ec*/ 	.word	0xffffffff


	//   ....[193]....
        /*13f0*/ 	.word	0xffffffff


	//   ....[194]....
        /*13f4*/ 	.word	0xffffffff


	//   ....[195]....
        /*13f8*/ 	.word	0xffffffff


	//   ....[196]....
        /*13fc*/ 	.word	0xffffffff


	//   ....[197]....
        /*1400*/ 	.word	0xffffffff


	//   ....[198]....
        /*1404*/ 	.word	0xffffffff


	//   ....[199]....
        /*1408*/ 	.word	0xffffffff


	//   ....[200]....
        /*140c*/ 	.word	0xffffffff


	//   ....[201]....
        /*1410*/ 	.word	0xffffffff


	//   ....[202]....
        /*1414*/ 	.word	0xffffffff


	//   ....[203]....
        /*1418*/ 	.word	0xffffffff


	//   ....[204]....
        /*141c*/ 	.word	0xffffffff


	//   ....[205]....
        /*1420*/ 	.word	0xffffffff


	//   ....[206]....
        /*1424*/ 	.word	0xffffffff


	//   ....[207]....
        /*1428*/ 	.word	0xffffffff


	//   ....[208]....
        /*142c*/ 	.word	0xffffffff


	//   ....[209]....
        /*1430*/ 	.word	0xffffffff


	//   ....[210]....
        /*1434*/ 	.word	0xffffffff


	//   ....[211]....
        /*1438*/ 	.word	0xffffffff


	//   ....[212]....
        /*143c*/ 	.word	0xffffffff


	//   ....[213]....
        /*1440*/ 	.word	0xffffffff


	//   ....[214]....
        /*1444*/ 	.word	0xffffffff


	//   ....[215]....
        /*1448*/ 	.word	0xffffffff


	//   ....[216]....
        /*144c*/ 	.word	0xffffffff


	//   ....[217]....
        /*1450*/ 	.word	0xffffffff


	//   ....[218]....
        /*1454*/ 	.word	0xffffffff


	//   ....[219]....
        /*1458*/ 	.word	0xffffffff


	//   ....[220]....
        /*145c*/ 	.word	0xffffffff


	//   ....[221]....
        /*1460*/ 	.word	0xffffffff


	//   ....[222]....
        /*1464*/ 	.word	0xffffffff


	//   ....[223]....
        /*1468*/ 	.word	0xffffffff


	//   ....[224]....
        /*146c*/ 	.word	0xffffffff


	//   ....[225]....
        /*1470*/ 	.word	0xffffffff


	//   ....[226]....
        /*1474*/ 	.word	0xffffffff


	//   ....[227]....
        /*1478*/ 	.word	0xffffffff


	//   ....[228]....
        /*147c*/ 	.word	0xffffffff


	//   ....[229]....
        /*1480*/ 	.word	0xffffffff


	//   ....[230]....
        /*1484*/ 	.word	0xffffffff


	//   ....[231]....
        /*1488*/ 	.word	0xffffffff


	//   ....[232]....
        /*148c*/ 	.word	0xffffffff


	//   ....[233]....
        /*1490*/ 	.word	0xffffffff


	//   ....[234]....
        /*1494*/ 	.word	0xffffffff


	//   ....[235]....
        /*1498*/ 	.word	0xffffffff


	//   ....[236]....
        /*149c*/ 	.word	0xffffffff


	//   ....[237]....
        /*14a0*/ 	.word	0xffffffff


	//   ....[238]....
        /*14a4*/ 	.word	0xffffffff


	//   ....[239]....
        /*14a8*/ 	.word	0xffffffff


	//   ....[240]....
        /*14ac*/ 	.word	0xffffffff


	//   ....[241]....
        /*14b0*/ 	.word	0xffffffff


	//   ....[242]....
        /*14b4*/ 	.word	0xffffffff


	//   ....[243]....
        /*14b8*/ 	.word	0xffffffff


	//   ....[244]....
        /*14bc*/ 	.word	0xffffffff


	//   ....[245]....
        /*14c0*/ 	.word	0xffffffff


	//   ....[246]....
        /*14c4*/ 	.word	0xffffffff


	//   ....[247]....
        /*14c8*/ 	.word	0xffffffff


	//   ....[248]....
        /*14cc*/ 	.word	0xffffffff


	//   ....[249]....
        /*14d0*/ 	.word	0xffffffff


	//   ....[250]....
        /*14d4*/ 	.word	0xffffffff


	//   ....[251]....
        /*14d8*/ 	.word	0xffffffff


	//   ....[252]....
        /*14dc*/ 	.word	0xffffffff


	//   ....[253]....
        /*14e0*/ 	.word	0xffffffff


	//   ....[254]....
        /*14e4*/ 	.word	0xffffffff


	//   ....[255]....
        /*14e8*/ 	.word	0xffffffff


	//   ....[0]....
        /*14ec*/ 	.word	0xffffffff


	//   ....[1]....
        /*14f0*/ 	.word	0xffffffff


	//   ....[2]....
        /*14f4*/ 	.word	0xffffffff


	//   ....[3]....
        /*14f8*/ 	.word	0xffffffff


	//   ....[4]....
        /*14fc*/ 	.word	0xffffffff


	//   ....[5]....
        /*1500*/ 	.word	0xffffffff


	//   ....[6]....
        /*1504*/ 	.word	0xffffffff


	//   ....[7]....
        /*1508*/ 	.word	0xffffffff


	//   ....[8]....
        /*150c*/ 	.word	0xffffffff


	//   ....[9]....
        /*1510*/ 	.word	0xffffffff


	//   ....[10]....
        /*1514*/ 	.word	0xffffffff


	//   ....[11]....
        /*1518*/ 	.word	0xffffffff


	//   ....[12]....
        /*151c*/ 	.word	0xffffffff


	//   ....[13]....
        /*1520*/ 	.word	0xffffffff


	//   ....[14]....
        /*1524*/ 	.word	0xffffffff


	//   ....[15]....
        /*1528*/ 	.word	0xffffffff


	//   ....[16]....
        /*152c*/ 	.word	0xffffffff


	//   ....[17]....
        /*1530*/ 	.word	0xffffffff


	//   ....[18]....
        /*1534*/ 	.word	0xffffffff


	//   ....[19]....
        /*1538*/ 	.word	0xffffffff


	//   ....[20]....
        /*153c*/ 	.word	0xffffffff


	//   ....[21]....
        /*1540*/ 	.word	0xffffffff


	//   ....[22]....
        /*1544*/ 	.word	0xffffffff


	//   ....[23]....
        /*1548*/ 	.word	0xffffffff


	//   ....[24]....
        /*154c*/ 	.word	0xffffffff


	//   ....[25]....
        /*1550*/ 	.word	0xffffffff


	//   ....[26]....
        /*1554*/ 	.word	0xffffffff


	//   ....[27]....
        /*1558*/ 	.word	0xffffffff


	//   ....[28]....
        /*155c*/ 	.word	0xffffffff


	//   ....[29]....
        /*1560*/ 	.word	0xffffffff


	//   ....[30]....
        /*1564*/ 	.word	0xffffffff


	//   ....[31]....
        /*1568*/ 	.word	0xffffffff


	//   ....[32]....
        /*156c*/ 	.word	0xffffffff


	//   ....[33]....
        /*1570*/ 	.word	0xffffffff


	//   ....[34]....
        /*1574*/ 	.word	0xffffffff


	//   ....[35]....
        /*1578*/ 	.word	0xffffffff


	//   ....[36]....
        /*157c*/ 	.word	0xffffffff


	//   ....[37]....
        /*1580*/ 	.word	0xffffffff


	//   ....[38]....
        /*1584*/ 	.word	0xffffffff


	//   ....[39]....
        /*1588*/ 	.word	0xffffffff


	//   ....[40]....
        /*158c*/ 	.word	0xffffffff


	//   ....[41]....
        /*1590*/ 	.word	0xffffffff


	//   ....[42]....
        /*1594*/ 	.word	0xffffffff


	//   ....[43]....
        /*1598*/ 	.word	0xffffffff


	//   ....[44]....
        /*159c*/ 	.word	0xffffffff


	//   ....[45]....
        /*15a0*/ 	.word	0xffffffff


	//   ....[46]....
        /*15a4*/ 	.word	0xffffffff


	//   ....[47]....
        /*15a8*/ 	.word	0xffffffff


	//   ....[48]....
        /*15ac*/ 	.word	0xffffffff


	//   ....[49]....
        /*15b0*/ 	.word	0xffffffff


	//   ....[50]....
        /*15b4*/ 	.word	0xffffffff


	//   ....[51]....
        /*15b8*/ 	.word	0xffffffff


	//   ....[52]....
        /*15bc*/ 	.word	0xffffffff


	//   ....[53]....
        /*15c0*/ 	.word	0xffffffff


	//   ....[54]....
        /*15c4*/ 	.word	0xffffffff


	//   ....[55]....
        /*15c8*/ 	.word	0xffffffff


	//   ....[56]....
        /*15cc*/ 	.word	0xffffffff


	//   ....[57]....
        /*15d0*/ 	.word	0xffffffff


	//   ....[58]....
        /*15d4*/ 	.word	0xffffffff


	//   ....[59]....
        /*15d8*/ 	.word	0xffffffff


	//   ....[60]....
        /*15dc*/ 	.word	0xffffffff


	//   ....[61]....
        /*15e0*/ 	.word	0xffffffff


	//   ....[62]....
        /*15e4*/ 	.word	0xffffffff


	//   ....[63]....
        /*15e8*/ 	.word	0xffffffff


	//   ....[64]....
        /*15ec*/ 	.word	0xffffffff


	//   ....[65]....
        /*15f0*/ 	.word	0xffffffff


	//   ....[66]....
        /*15f4*/ 	.word	0xffffffff


	//   ....[67]....
        /*15f8*/ 	.word	0xffffffff


	//   ....[68]....
        /*15fc*/ 	.word	0xffffffff


	//   ....[69]....
        /*1600*/ 	.word	0xffffffff


	//   ....[70]....
        /*1604*/ 	.word	0xffffffff


	//   ....[71]....
        /*1608*/ 	.word	0xffffffff


	//   ....[72]....
        /*160c*/ 	.word	0xffffffff


	//   ....[73]....
        /*1610*/ 	.word	0xffffffff


	//   ....[74]....
        /*1614*/ 	.word	0xffffffff


	//   ....[75]....
        /*1618*/ 	.word	0xffffffff


	//   ....[76]....
        /*161c*/ 	.word	0xffffffff


	//   ....[77]....
        /*1620*/ 	.word	0xffffffff


	//   ....[78]....
        /*1624*/ 	.word	0xffffffff


	//   ....[79]....
        /*1628*/ 	.word	0xffffffff


	//   ....[80]....
        /*162c*/ 	.word	0xffffffff


	//   ....[81]....
        /*1630*/ 	.word	0xffffffff


	//   ....[82]....
        /*1634*/ 	.word	0xffffffff


	//   ....[83]....
        /*1638*/ 	.word	0xffffffff


	//   ....[84]....
        /*163c*/ 	.word	0xffffffff


	//   ....[85]....
        /*1640*/ 	.word	0xffffffff


	//   ....[86]....
        /*1644*/ 	.word	0xffffffff


	//   ....[87]....
        /*1648*/ 	.word	0xffffffff


	//   ....[88]....
        /*164c*/ 	.word	0xffffffff


	//   ....[89]....
        /*1650*/ 	.word	0xffffffff


	//   ....[90]....
        /*1654*/ 	.word	0xffffffff


	//   ....[91]....
        /*1658*/ 	.word	0xffffffff


	//   ....[92]....
        /*165c*/ 	.word	0xffffffff


	//   ....[93]....
        /*1660*/ 	.word	0xffffffff


	//   ....[94]....
        /*1664*/ 	.word	0xffffffff


	//   ....[95]....
        /*1668*/ 	.word	0xffffffff


	//   ....[96]....
        /*166c*/ 	.word	0xffffffff


	//   ....[97]....
        /*1670*/ 	.word	0xffffffff


	//   ....[98]....
        /*1674*/ 	.word	0xffffffff


	//   ....[99]....
        /*1678*/ 	.word	0xffffffff


	//   ....[100]....
        /*167c*/ 	.word	0xffffffff


	//   ....[101]....
        /*1680*/ 	.word	0xffffffff


	//   ....[102]....
        /*1684*/ 	.word	0xffffffff


	//   ....[103]....
        /*1688*/ 	.word	0xffffffff


	//   ....[104]....
        /*168c*/ 	.word	0xffffffff


	//   ....[105]....
        /*1690*/ 	.word	0xffffffff


	//   ....[106]....
        /*1694*/ 	.word	0xffffffff


	//   ....[107]....
        /*1698*/ 	.word	0xffffffff


	//   ....[108]....
        /*169c*/ 	.word	0xffffffff


	//   ....[109]....
        /*16a0*/ 	.word	0xffffffff


	//   ....[110]....
        /*16a4*/ 	.word	0xffffffff


	//   ....[111]....
        /*16a8*/ 	.word	0xffffffff


	//   ....[112]....
        /*16ac*/ 	.word	0xffffffff


	//   ....[113]....
        /*16b0*/ 	.word	0xffffffff


	//   ....[114]....
        /*16b4*/ 	.word	0xffffffff


	//   ....[115]....
        /*16b8*/ 	.word	0xffffffff


	//   ....[116]....
        /*16bc*/ 	.word	0xffffffff


	//   ....[117]....
        /*16c0*/ 	.word	0xffffffff


	//   ....[118]....
        /*16c4*/ 	.word	0xffffffff


	//   ....[119]....
        /*16c8*/ 	.word	0xffffffff


	//   ....[120]....
        /*16cc*/ 	.word	0xffffffff


	//   ....[121]....
        /*16d0*/ 	.word	0xffffffff


	//   ....[122]....
        /*16d4*/ 	.word	0xffffffff


	//   ....[123]....
        /*16d8*/ 	.word	0xffffffff


	//   ....[124]....
        /*16dc*/ 	.word	0xffffffff


	//   ....[125]....
        /*16e0*/ 	.word	0xffffffff


	//   ....[126]....
        /*16e4*/ 	.word	0xffffffff


	//   ....[127]....
        /*16e8*/ 	.word	0xffffffff


	//   ....[128]....
        /*16ec*/ 	.word	0xffffffff


	//   ....[129]....
        /*16f0*/ 	.word	0xffffffff


	//   ....[130]....
        /*16f4*/ 	.word	0xffffffff


	//   ....[131]....
        /*16f8*/ 	.word	0xffffffff


	//   ....[132]....
        /*16fc*/ 	.word	0xffffffff


	//   ....[133]....
        /*1700*/ 	.word	0xffffffff


	//   ....[134]....
        /*1704*/ 	.word	0xffffffff


	//   ....[135]....
        /*1708*/ 	.word	0xffffffff


	//   ....[136]....
        /*170c*/ 	.word	0xffffffff


	//   ....[137]....
        /*1710*/ 	.word	0xffffffff


	//   ....[138]....
        /*1714*/ 	.word	0xffffffff


	//   ....[139]....
        /*1718*/ 	.word	0xffffffff


	//   ....[140]....
        /*171c*/ 	.word	0xffffffff


	//   ....[141]....
        /*1720*/ 	.word	0xffffffff


	//   ....[142]....
        /*1724*/ 	.word	0xffffffff


	//   ....[143]....
        /*1728*/ 	.word	0xffffffff


	//   ....[144]....
        /*172c*/ 	.word	0xffffffff


	//   ....[145]....
        /*1730*/ 	.word	0xffffffff


	//   ....[146]....
        /*1734*/ 	.word	0xffffffff


	//   ....[147]....
        /*1738*/ 	.word	0xffffffff


	//   ....[148]....
        /*173c*/ 	.word	0xffffffff


	//   ....[149]....
        /*1740*/ 	.word	0xffffffff


	//   ....[150]....
        /*1744*/ 	.word	0xffffffff


	//   ....[151]....
        /*1748*/ 	.word	0xffffffff


	//   ....[152]....
        /*174c*/ 	.word	0xffffffff


	//   ....[153]....
        /*1750*/ 	.word	0xffffffff


	//   ....[154]....
        /*1754*/ 	.word	0xffffffff


	//   ....[155]....
        /*1758*/ 	.word	0xffffffff


	//   ....[156]....
        /*175c*/ 	.word	0xffffffff


	//   ....[157]....
        /*1760*/ 	.word	0xffffffff


	//   ....[158]....
        /*1764*/ 	.word	0xffffffff


	//   ....[159]....
        /*1768*/ 	.word	0xffffffff


	//----- nvinfo : EIATTR_COOP_GROUP_INSTR_OFFSETS
	.align		4
.L_59:
        /*176c*/ 	.byte	0x04, 0x28
        /*176e*/ 	.short	(.L_61 - .L_60)


	//   ....[0]....
.L_60:
        /*1770*/ 	.word	0x000010f0


	//   ....[1]....
        /*1774*/ 	.word	0x00001130


	//   ....[2]....
        /*1778*/ 	.word	0x00001180


	//   ....[3]....
        /*177c*/ 	.word	0x00001190


	//   ....[4]....
        /*1780*/ 	.word	0x000011b0


	//   ....[5]....
        /*1784*/ 	.word	0x000011c0


	//   ....[6]....
        /*1788*/ 	.word	0x000011e0


	//   ....[7]....
        /*178c*/ 	.word	0x000011f0


	//   ....[8]....
        /*1790*/ 	.word	0x00001210


	//   ....[9]....
        /*1794*/ 	.word	0x00001220


	//   ....[10]....
        /*1798*/ 	.word	0x000012b0


	//   ....[11]....
        /*179c*/ 	.word	0x000012d0


	//   ....[12]....
        /*17a0*/ 	.word	0x000012f0


	//   ....[13]....
        /*17a4*/ 	.word	0x00001300


	//   ....[14]....
        /*17a8*/ 	.word	0x00001320


	//   ....[15]....
        /*17ac*/ 	.word	0x00001330


	//   ....[16]....
        /*17b0*/ 	.word	0x00001350


	//   ....[17]....
        /*17b4*/ 	.word	0x00001360


	//   ....[18]....
        /*17b8*/ 	.word	0x00001380


	//   ....[19]....
        /*17bc*/ 	.word	0x00001390


	//   ....[20]....
        /*17c0*/ 	.word	0x00001420


	//   ....[21]....
        /*17c4*/ 	.word	0x00001440


	//   ....[22]....
        /*17c8*/ 	.word	0x00001460


	//   ....[23]....
        /*17cc*/ 	.word	0x00001470


	//   ....[24]....
        /*17d0*/ 	.word	0x00001490


	//   ....[25]....
        /*17d4*/ 	.word	0x000014a0


	//   ....[26]....
        /*17d8*/ 	.word	0x000014c0


	//   ....[27]....
        /*17dc*/ 	.word	0x000014d0


	//   ....[28]....
        /*17e0*/ 	.word	0x000014f0


	//   ....[29]....
        /*17e4*/ 	.word	0x00001500


	//   ....[30]....
        /*17e8*/ 	.word	0x00001590


	//   ....[31]....
        /*17ec*/ 	.word	0x000015b0


	//   ....[32]....
        /*17f0*/ 	.word	0x000015d0


	//   ....[33]....
        /*17f4*/ 	.word	0x000015e0


	//   ....[34]....
        /*17f8*/ 	.word	0x00001600


	//   ....[35]....
        /*17fc*/ 	.word	0x00001610


	//   ....[36]....
        /*1800*/ 	.word	0x00001630


	//   ....[37]....
        /*1804*/ 	.word	0x00001640


	//   ....[38]....
        /*1808*/ 	.word	0x00001660


	//   ....[39]....
        /*180c*/ 	.word	0x00001670


	//   ....[40]....
        /*1810*/ 	.word	0x00001700


	//   ....[41]....
        /*1814*/ 	.word	0x00001720


	//   ....[42]....
        /*1818*/ 	.word	0x00001740


	//   ....[43]....
        /*181c*/ 	.word	0x00001750


	//   ....[44]....
        /*1820*/ 	.word	0x00001770


	//   ....[45]....
        /*1824*/ 	.word	0x00001780


	//   ....[46]....
        /*1828*/ 	.word	0x000017a0


	//   ....[47]....
        /*182c*/ 	.word	0x000017b0


	//   ....[48]....
        /*1830*/ 	.word	0x000017d0


	//   ....[49]....
        /*1834*/ 	.word	0x000017e0


	//   ....[50]....
        /*1838*/ 	.word	0x00001870


	//   ....[51]....
        /*183c*/ 	.word	0x00001890


	//   ....[52]....
        /*1840*/ 	.word	0x000018b0


	//   ....[53]....
        /*1844*/ 	.word	0x000018c0


	//   ....[54]....
        /*1848*/ 	.word	0x000018e0


	//   ....[55]....
        /*184c*/ 	.word	0x000018f0


	//   ....[56]....
        /*1850*/ 	.word	0x00001910


	//   ....[57]....
        /*1854*/ 	.word	0x00001920


	//   ....[58]....
        /*1858*/ 	.word	0x00001940


	//   ....[59]....
        /*185c*/ 	.word	0x00001950


	//   ....[60]....
        /*1860*/ 	.word	0x000019e0


	//   ....[61]....
        /*1864*/ 	.word	0x00001a00


	//   ....[62]....
        /*1868*/ 	.word	0x00001a20


	//   ....[63]....
        /*186c*/ 	.word	0x00001a30


	//   ....[64]....
        /*1870*/ 	.word	0x00001a50


	//   ....[65]....
        /*1874*/ 	.word	0x00001a60


	//   ....[66]....
        /*1878*/ 	.word	0x00001a80


	//   ....[67]....
        /*187c*/ 	.word	0x00001a90


	//   ....[68]....
        /*1880*/ 	.word	0x00001ab0


	//   ....[69]....
        /*1884*/ 	.word	0x00001ac0


	//   ....[70]....
        /*1888*/ 	.word	0x00001b50


	//   ....[71]....
        /*188c*/ 	.word	0x00001b70


	//   ....[72]....
        /*1890*/ 	.word	0x00001b90


	//   ....[73]....
        /*1894*/ 	.word	0x00001ba0


	//   ....[74]....
        /*1898*/ 	.word	0x00001bc0


	//   ....[75]....
        /*189c*/ 	.word	0x00001bd0


	//   ....[76]....
        /*18a0*/ 	.word	0x00001bf0


	//   ....[77]....
        /*18a4*/ 	.word	0x00001c00


	//   ....[78]....
        /*18a8*/ 	.word	0x00001c20


	//   ....[79]....
        /*18ac*/ 	.word	0x00001c30


	//   ....[80]....
        /*18b0*/ 	.word	0x00002470


	//   ....[81]....
        /*18b4*/ 	.word	0x000024b0


	//   ....[82]....
        /*18b8*/ 	.word	0x00002500


	//   ....[83]....
        /*18bc*/ 	.word	0x00002510


	//   ....[84]....
        /*18c0*/ 	.word	0x00002530


	//   ....[85]....
        /*18c4*/ 	.word	0x00002540


	//   ....[86]....
        /*18c8*/ 	.word	0x00002560


	//   ....[87]....
        /*18cc*/ 	.word	0x00002570


	//   ....[88]....
        /*18d0*/ 	.word	0x00002590


	//   ....[89]....
        /*18d4*/ 	.word	0x000025a0


	//   ....[90]....
        /*18d8*/ 	.word	0x00002630


	//   ....[91]....
        /*18dc*/ 	.word	0x00002650


	//   ....[92]....
        /*18e0*/ 	.word	0x00002670


	//   ....[93]....
        /*18e4*/ 	.word	0x00002680


	//   ....[94]....
        /*18e8*/ 	.word	0x000026a0


	//   ....[95]....
        /*18ec*/ 	.word	0x000026b0


	//   ....[96]....
        /*18f0*/ 	.word	0x000026d0


	//   ....[97]....
        /*18f4*/ 	.word	0x000026e0


	//   ....[98]....
        /*18f8*/ 	.word	0x00002700


	//   ....[99]....
        /*18fc*/ 	.word	0x00002710


	//   ....[100]....
        /*1900*/ 	.word	0x000027a0


	//   ....[101]....
        /*1904*/ 	.word	0x000027c0


	//   ....[102]....
        /*1908*/ 	.word	0x000027e0


	//   ....[103]....
        /*190c*/ 	.word	0x000027f0


	//   ....[104]....
        /*1910*/ 	.word	0x00002810


	//   ....[105]....
        /*1914*/ 	.word	0x00002820


	//   ....[106]....
        /*1918*/ 	.word	0x00002840


	//   ....[107]....
        /*191c*/ 	.word	0x00002850


	//   ....[108]....
        /*1920*/ 	.word	0x00002870


	//   ....[109]....
        /*1924*/ 	.word	0x00002880


	//   ....[110]....
        /*1928*/ 	.word	0x00002910


	//   ....[111]....
        /*192c*/ 	.word	0x00002930


	//   ....[112]....
        /*1930*/ 	.word	0x00002950


	//   ....[113]....
        /*1934*/ 	.word	0x00002960


	//   ....[114]....
        /*1938*/ 	.word	0x00002980


	//   ....[115]....
        /*193c*/ 	.word	0x00002990


	//   ....[116]....
        /*1940*/ 	.word	0x000029b0


	//   ....[117]....
        /*1944*/ 	.word	0x000029c0


	//   ....[118]....
        /*1948*/ 	.word	0x000029e0


	//   ....[119]....
        /*194c*/ 	.word	0x000029f0


	//   ....[120]....
        /*1950*/ 	.word	0x00002a80


	//   ....[121]....
        /*1954*/ 	.word	0x00002aa0


	//   ....[122]....
        /*1958*/ 	.word	0x00002ac0


	//   ....[123]....
        /*195c*/ 	.word	0x00002ad0


	//   ....[124]....
        /*1960*/ 	.word	0x00002af0


	//   ....[125]....
        /*1964*/ 	.word	0x00002b00


	//   ....[126]....
        /*1968*/ 	.word	0x00002b20


	//   ....[127]....
        /*196c*/ 	.word	0x00002b30


	//   ....[128]....
        /*1970*/ 	.word	0x00002b50


	//   ....[129]....
        /*1974*/ 	.word	0x00002b60


	//   ....[130]....
        /*1978*/ 	.word	0x00002bf0


	//   ....[131]....
        /*197c*/ 	.word	0x00002c10


	//   ....[132]....
        /*1980*/ 	.word	0x00002c30


	//   ....[133]....
        /*1984*/ 	.word	0x00002c40


	//   ....[134]....
        /*1988*/ 	.word	0x00002c60


	//   ....[135]....
        /*198c*/ 	.word	0x00002c70


	//   ....[136]....
        /*1990*/ 	.word	0x00002c90


	//   ....[137]....
        /*1994*/ 	.word	0x00002ca0


	//   ....[138]....
        /*1998*/ 	.word	0x00002cc0


	//   ....[139]....
        /*199c*/ 	.word	0x00002cd0


	//   ....[140]....
        /*19a0*/ 	.word	0x00002d60


	//   ....[141]....
        /*19a4*/ 	.word	0x00002d80


	//   ....[142]....
        /*19a8*/ 	.word	0x00002da0


	//   ....[143]....
        /*19ac*/ 	.word	0x00002db0


	//   ....[144]....
        /*19b0*/ 	.word	0x00002dd0


	//   ....[145]....
        /*19b4*/ 	.word	0x00002de0


	//   ....[146]....
        /*19b8*/ 	.word	0x00002e00


	//   ....[147]....
        /*19bc*/ 	.word	0x00002e10


	//   ....[148]....
        /*19c0*/ 	.word	0x00002e30


	//   ....[149]....
        /*19c4*/ 	.word	0x00002e40


	//   ....[150]....
        /*19c8*/ 	.word	0x00003640


	//   ....[151]....
        /*19cc*/ 	.word	0x00003680


	//   ....[152]....
        /*19d0*/ 	.word	0x000036d0


	//   ....[153]....
        /*19d4*/ 	.word	0x000036e0


	//   ....[154]....
        /*19d8*/ 	.word	0x00003700


	//   ....[155]....
        /*19dc*/ 	.word	0x00003710


	//   ....[156]....
        /*19e0*/ 	.word	0x00003730


	//   ....[157]....
        /*19e4*/ 	.word	0x00003740


	//   ....[158]....
        /*19e8*/ 	.word	0x00003760


	//   ....[159]....
        /*19ec*/ 	.word	0x00003770


	//   ....[160]....
        /*19f0*/ 	.word	0x00003800


	//   ....[161]....
        /*19f4*/ 	.word	0x00003820


	//   ....[162]....
        /*19f8*/ 	.word	0x00003840


	//   ....[163]....
        /*19fc*/ 	.word	0x00003850


	//   ....[164]....
        /*1a00*/ 	.word	0x00003870


	//   ....[165]....
        /*1a04*/ 	.word	0x00003880


	//   ....[166]....
        /*1a08*/ 	.word	0x000038a0


	//   ....[167]....
        /*1a0c*/ 	.word	0x000038b0


	//   ....[168]....
        /*1a10*/ 	.word	0x000038d0


	//   ....[169]....
        /*1a14*/ 	.word	0x000038e0


	//   ....[170]....
        /*1a18*/ 	.word	0x00003970


	//   ....[171]....
        /*1a1c*/ 	.word	0x00003990


	//   ....[172]....
        /*1a20*/ 	.word	0x000039b0


	//   ....[173]....
        /*1a24*/ 	.word	0x000039c0


	//   ....[174]....
        /*1a28*/ 	.word	0x000039e0


	//   ....[175]....
        /*1a2c*/ 	.word	0x000039f0


	//   ....[176]....
        /*1a30*/ 	.word	0x00003a10


	//   ....[177]....
        /*1a34*/ 	.word	0x00003a20


	//   ....[178]....
        /*1a38*/ 	.word	0x00003a40


	//   ....[179]....
        /*1a3c*/ 	.word	0x00003a50


	//   ....[180]....
        /*1a40*/ 	.word	0x00003ae0


	//   ....[181]....
        /*1a44*/ 	.word	0x00003b00


	//   ....[182]....
        /*1a48*/ 	.word	0x00003b20


	//   ....[183]....
        /*1a4c*/ 	.word	0x00003b30


	//   ....[184]....
        /*1a50*/ 	.word	0x00003b50


	//   ....[185]....
        /*1a54*/ 	.word	0x00003b60


	//   ....[186]....
        /*1a58*/ 	.word	0x00003b80


	//   ....[187]....
        /*1a5c*/ 	.word	0x00003b90


	//   ....[188]....
        /*1a60*/ 	.word	0x00003bb0


	//   ....[189]....
        /*1a64*/ 	.word	0x00003bc0


	//   ....[190]....
        /*1a68*/ 	.word	0x00003c50


	//   ....[191]....
        /*1a6c*/ 	.word	0x00003c70


	//   ....[192]....
        /*1a70*/ 	.word	0x00003c90


	//   ....[193]....
        /*1a74*/ 	.word	0x00003ca0


	//   ....[194]....
        /*1a78*/ 	.word	0x00003cc0


	//   ....[195]....
        /*1a7c*/ 	.word	0x00003cd0


	//   ....[196]....
        /*1a80*/ 	.word	0x00003cf0


	//   ....[197]....
        /*1a84*/ 	.word	0x00003d00


	//   ....[198]....
        /*1a88*/ 	.word	0x00003d20


	//   ....[199]....
        /*1a8c*/ 	.word	0x00003d30


	//   ....[200]....
        /*1a90*/ 	.word	0x00003dc0


	//   ....[201]....
        /*1a94*/ 	.word	0x00003de0


	//   ....[202]....
        /*1a98*/ 	.word	0x00003e00


	//   ....[203]....
        /*1a9c*/ 	.word	0x00003e10


	//   ....[204]....
        /*1aa0*/ 	.word	0x00003e30


	//   ....[205]....
        /*1aa4*/ 	.word	0x00003e40


	//   ....[206]....
        /*1aa8*/ 	.word	0x00003e60


	//   ....[207]....
        /*1aac*/ 	.word	0x00003e70


	//   ....[208]....
        /*1ab0*/ 	.word	0x00003e90


	//   ....[209]....
        /*1ab4*/ 	.word	0x00003ea0


	//   ....[210]....
        /*1ab8*/ 	.word	0x00004680


	//   ....[211]....
        /*1abc*/ 	.word	0x000046c0


	//   ....[212]....
        /*1ac0*/ 	.word	0x00004710


	//   ....[213]....
        /*1ac4*/ 	.word	0x00004720


	//   ....[214]....
        /*1ac8*/ 	.word	0x00004740


	//   ....[215]....
        /*1acc*/ 	.word	0x00004750


	//   ....[216]....
        /*1ad0*/ 	.word	0x00004770


	//   ....[217]....
        /*1ad4*/ 	.word	0x00004780


	//   ....[218]....
        /*1ad8*/ 	.word	0x000047a0


	//   ....[219]....
        /*1adc*/ 	.word	0x000047b0


	//   ....[220]....
        /*1ae0*/ 	.word	0x00004840


	//   ....[221]....
        /*1ae4*/ 	.word	0x00004860


	//   ....[222]....
        /*1ae8*/ 	.word	0x00004880


	//   ....[223]....
        /*1aec*/ 	.word	0x00004890


	//   ....[224]....
        /*1af0*/ 	.word	0x000048b0


	//   ....[225]....
        /*1af4*/ 	.word	0x000048c0


	//   ....[226]....
        /*1af8*/ 	.word	0x000048e0


	//   ....[227]....
        /*1afc*/ 	.word	0x000048f0


	//   ....[228]....
        /*1b00*/ 	.word	0x00004910


	//   ....[229]....
        /*1b04*/ 	.word	0x00004920


	//   ....[230]....
        /*1b08*/ 	.word	0x000049b0


	//   ....[231]....
        /*1b0c*/ 	.word	0x000049d0


	//   ....[232]....
        /*1b10*/ 	.word	0x000049f0


	//   ....[233]....
        /*1b14*/ 	.word	0x00004a00


	//   ....[234]....
        /*1b18*/ 	.word	0x00004a20


	//   ....[235]....
        /*1b1c*/ 	.word	0x00004a30


	//   ....[236]....
        /*1b20*/ 	.word	0x00004a50


	//   ....[237]....
        /*1b24*/ 	.word	0x00004a60


	//   ....[238]....
        /*1b28*/ 	.word	0x00004a80


	//   ....[239]....
        /*1b2c*/ 	.word	0x00004a90


	//   ....[240]....
        /*1b30*/ 	.word	0x00004b20


	//   ....[241]....
        /*1b34*/ 	.word	0x00004b40


	//   ....[242]....
        /*1b38*/ 	.word	0x00004b60


	//   ....[243]....
        /*1b3c*/ 	.word	0x00004b70


	//   ....[244]....
        /*1b40*/ 	.word	0x00004b90


	//   ....[245]....
        /*1b44*/ 	.word	0x00004ba0


	//   ....[246]....
        /*1b48*/ 	.word	0x00004bc0


	//   ....[247]....
        /*1b4c*/ 	.word	0x00004bd0


	//   ....[248]....
        /*1b50*/ 	.word	0x00004bf0


	//   ....[249]....
        /*1b54*/ 	.word	0x00004c00


	//   ....[250]....
        /*1b58*/ 	.word	0x00004c90


	//   ....[251]....
        /*1b5c*/ 	.word	0x00004cb0


	//   ....[252]....
        /*1b60*/ 	.word	0x00004cd0


	//   ....[253]....
        /*1b64*/ 	.word	0x00004ce0


	//   ....[254]....
        /*1b68*/ 	.word	0x00004d00


	//   ....[255]....
        /*1b6c*/ 	.word	0x00004d10


	//   ....[0]....
        /*1b70*/ 	.word	0x00004d30


	//   ....[1]....
        /*1b74*/ 	.word	0x00004d40


	//   ....[2]....
        /*1b78*/ 	.word	0x00004d60


	//   ....[3]....
        /*1b7c*/ 	.word	0x00004d70


	//   ....[4]....
        /*1b80*/ 	.word	0x000054f0


	//   ....[5]....
        /*1b84*/ 	.word	0x00005530


	//   ....[6]....
        /*1b88*/ 	.word	0x00005560


	//   ....[7]....
        /*1b8c*/ 	.word	0x00005570


	//   ....[8]....
        /*1b90*/ 	.word	0x000055b0


	//   ....[9]....
        /*1b94*/ 	.word	0x000055c0


	//   ....[10]....
        /*1b98*/ 	.word	0x000055e0


	//   ....[11]....
        /*1b9c*/ 	.word	0x000055f0


	//   ....[12]....
        /*1ba0*/ 	.word	0x00005610


	//   ....[13]....
        /*1ba4*/ 	.word	0x00005620


	//   ....[14]....
        /*1ba8*/ 	.word	0x000056a0


	//   ....[15]....
        /*1bac*/ 	.word	0x000056c0


	//   ....[16]....
        /*1bb0*/ 	.word	0x000056e0


	//   ....[17]....
        /*1bb4*/ 	.word	0x000056f0


	//   ....[18]....
        /*1bb8*/ 	.word	0x00005710


	//   ....[19]....
        /*1bbc*/ 	.word	0x00005720


	//   ....[20]....
        /*1bc0*/ 	.word	0x00005740


	//   ....[21]....
        /*1bc4*/ 	.word	0x00005750


	//   ....[22]....
        /*1bc8*/ 	.word	0x00005770


	//   ....[23]....
        /*1bcc*/ 	.word	0x00005780


	//   ....[24]....
        /*1bd0*/ 	.word	0x00005800


	//   ....[25]....
        /*1bd4*/ 	.word	0x00005820


	//   ....[26]....
        /*1bd8*/ 	.word	0x00005840


	//   ....[27]....
        /*1bdc*/ 	.word	0x00005850


	//   ....[28]....
        /*1be0*/ 	.word	0x00005870


	//   ....[29]....
        /*1be4*/ 	.word	0x00005880


	//   ....[30]....
        /*1be8*/ 	.word	0x000058a0


	//   ....[31]....
        /*1bec*/ 	.word	0x000058b0


	//   ....[32]....
        /*1bf0*/ 	.word	0x000058d0


	//   ....[33]....
        /*1bf4*/ 	.word	0x000058e0


	//   ....[34]....
        /*1bf8*/ 	.word	0x00005960


	//   ....[35]....
        /*1bfc*/ 	.word	0x00005980


	//   ....[36]....
        /*1c00*/ 	.word	0x000059a0


	//   ....[37]....
        /*1c04*/ 	.word	0x000059b0


	//   ....[38]....
        /*1c08*/ 	.word	0x000059d0


	//   ....[39]....
        /*1c0c*/ 	.word	0x000059e0


	//   ....[40]....
        /*1c10*/ 	.word	0x00005a00


	//   ....[41]....
        /*1c14*/ 	.word	0x00005a10


	//   ....[42]....
        /*1c18*/ 	.word	0x00005a30


	//   ....[43]....
        /*1c1c*/ 	.word	0x00005a40


	//   ....[44]....
        /*1c20*/ 	.word	0x00006160


	//   ....[45]....
        /*1c24*/ 	.word	0x000061a0


	//   ....[46]....
        /*1c28*/ 	.word	0x000061d0


	//   ....[47]....
        /*1c2c*/ 	.word	0x000061e0


	//   ....[48]....
        /*1c30*/ 	.word	0x00006220


	//   ....[49]....
        /*1c34*/ 	.word	0x00006230


	//   ....[50]....
        /*1c38*/ 	.word	0x00006250


	//   ....[51]....
        /*1c3c*/ 	.word	0x00006260


	//   ....[52]....
        /*1c40*/ 	.word	0x00006280


	//   ....[53]....
        /*1c44*/ 	.word	0x00006290


	//   ....[54]....
        /*1c48*/ 	.word	0x00006310


	//   ....[55]....
        /*1c4c*/ 	.word	0x00006330


	//   ....[56]....
        /*1c50*/ 	.word	0x00006350


	//   ....[57]....
        /*1c54*/ 	.word	0x00006360


	//   ....[58]....
        /*1c58*/ 	.word	0x00006380


	//   ....[59]....
        /*1c5c*/ 	.word	0x00006390


	//   ....[60]....
        /*1c60*/ 	.word	0x000063b0


	//   ....[61]....
        /*1c64*/ 	.word	0x000063c0


	//   ....[62]....
        /*1c68*/ 	.word	0x000063e0


	//   ....[63]....
        /*1c6c*/ 	.word	0x000063f0


	//   ....[64]....
        /*1c70*/ 	.word	0x00006470


	//   ....[65]....
        /*1c74*/ 	.word	0x00006490


	//   ....[66]....
        /*1c78*/ 	.word	0x000064b0


	//   ....[67]....
        /*1c7c*/ 	.word	0x000064c0


	//   ....[68]....
        /*1c80*/ 	.word	0x000064e0


	//   ....[69]....
        /*1c84*/ 	.word	0x000064f0


	//   ....[70]....
        /*1c88*/ 	.word	0x00006510


	//   ....[71]....
        /*1c8c*/ 	.word	0x00006520


	//   ....[72]....
        /*1c90*/ 	.word	0x00006540


	//   ....[73]....
        /*1c94*/ 	.word	0x00006550


	//   ....[74]....
        /*1c98*/ 	.word	0x00006c20


	//   ....[75]....
        /*1c9c*/ 	.word	0x00006c60


	//   ....[76]....
        /*1ca0*/ 	.word	0x00006c90


	//   ....[77]....
        /*1ca4*/ 	.word	0x00006ca0


	//   ....[78]....
        /*1ca8*/ 	.word	0x00006ce0


	//   ....[79]....
        /*1cac*/ 	.word	0x00006cf0


	//   ....[80]....
        /*1cb0*/ 	.word	0x00006d10


	//   ....[81]....
        /*1cb4*/ 	.word	0x00006d20


	//   ....[82]....
        /*1cb8*/ 	.word	0x00006d40


	//   ....[83]....
        /*1cbc*/ 	.word	0x00006d50


	//   ....[84]....
        /*1cc0*/ 	.word	0x00006dd0


	//   ....[85]....
        /*1cc4*/ 	.word	0x00006df0


	//   ....[86]....
        /*1cc8*/ 	.word	0x00006e10


	//   ....[87]....
        /*1ccc*/ 	.word	0x00006e20


	//   ....[88]....
        /*1cd0*/ 	.word	0x00006e40


	//   ....[89]....
        /*1cd4*/ 	.word	0x00006e50


	//   ....[90]....
        /*1cd8*/ 	.word	0x00006e70


	//   ....[91]....
        /*1cdc*/ 	.word	0x00006e80


	//   ....[92]....
        /*1ce0*/ 	.word	0x00006ea0


	//   ....[93]....
        /*1ce4*/ 	.word	0x00006eb0


	//   ....[94]....
        /*1ce8*/ 	.word	0x000074f0


	//   ....[95]....
        /*1cec*/ 	.word	0x00007520


	//   ....[96]....
        /*1cf0*/ 	.word	0x00007540


	//   ....[97]....
        /*1cf4*/ 	.word	0x00007550


	//   ....[98]....
        /*1cf8*/ 	.word	0x00007570


	//   ....[99]....
        /*1cfc*/ 	.word	0x00007580


	//   ....[100]....
        /*1d00*/ 	.word	0x000075a0


	//   ....[101]....
        /*1d04*/ 	.word	0x000075b0


	//   ....[102]....
        /*1d08*/ 	.word	0x000075d0


	//   ....[103]....
        /*1d0c*/ 	.word	0x000075e0


	//   ....[104]....
        /*1d10*/ 	.word	0x00008430


	//   ....[105]....
        /*1d14*/ 	.word	0x00008470


	//   ....[106]....
        /*1d18*/ 	.word	0x000084c0


	//   ....[107]....
        /*1d1c*/ 	.word	0x000084d0


	//   ....[108]....
        /*1d20*/ 	.word	0x000084f0


	//   ....[109]....
        /*1d24*/ 	.word	0x00008500


	//   ....[110]....
        /*1d28*/ 	.word	0x00008520


	//   ....[111]....
        /*1d2c*/ 	.word	0x00008530


	//   ....[112]....
        /*1d30*/ 	.word	0x00008550


	//   ....[113]....
        /*1d34*/ 	.word	0x00008560


	//   ....[114]....
        /*1d38*/ 	.word	0x000085f0


	//   ....[115]....
        /*1d3c*/ 	.word	0x00008610


	//   ....[116]....
        /*1d40*/ 	.word	0x00008630


	//   ....[117]....
        /*1d44*/ 	.word	0x00008640


	//   ....[118]....
        /*1d48*/ 	.word	0x00008660


	//   ....[119]....
        /*1d4c*/ 	.word	0x00008670


	//   ....[120]....
        /*1d50*/ 	.word	0x00008690


	//   ....[121]....
        /*1d54*/ 	.word	0x000086a0


	//   ....[122]....
        /*1d58*/ 	.word	0x000086c0


	//   ....[123]....
        /*1d5c*/ 	.word	0x000086d0


	//   ....[124]....
        /*1d60*/ 	.word	0x00008760


	//   ....[125]....
        /*1d64*/ 	.word	0x00008780


	//   ....[126]....
        /*1d68*/ 	.word	0x000087a0


	//   ....[127]....
        /*1d6c*/ 	.word	0x000087b0


	//   ....[128]....
        /*1d70*/ 	.word	0x000087d0


	//   ....[129]....
        /*1d74*/ 	.word	0x000087e0


	//   ....[130]....
        /*1d78*/ 	.word	0x00008800


	//   ....[131]....
        /*1d7c*/ 	.word	0x00008810


	//   ....[132]....
        /*1d80*/ 	.word	0x00008830


	//   ....[133]....
        /*1d84*/ 	.word	0x00008840


	//   ....[134]....
        /*1d88*/ 	.word	0x000088d0


	//   ....[135]....
        /*1d8c*/ 	.word	0x000088f0


	//   ....[136]....
        /*1d90*/ 	.word	0x00008910


	//   ....[137]....
        /*1d94*/ 	.word	0x00008920


	//   ....[138]....
        /*1d98*/ 	.word	0x00008940


	//   ....[139]....
        /*1d9c*/ 	.word	0x00008950


	//   ....[140]....
        /*1da0*/ 	.word	0x00008970


	//   ....[141]....
        /*1da4*/ 	.word	0x00008980


	//   ....[142]....
        /*1da8*/ 	.word	0x000089a0


	//   ....[143]....
        /*1dac*/ 	.word	0x000089b0


	//   ....[144]....
        /*1db0*/ 	.word	0x00008a40


	//   ....[145]....
        /*1db4*/ 	.word	0x00008a60


	//   ....[146]....
        /*1db8*/ 	.word	0x00008a80


	//   ....[147]....
        /*1dbc*/ 	.word	0x00008a90


	//   ....[148]....
        /*1dc0*/ 	.word	0x00008ab0


	//   ....[149]....
        /*1dc4*/ 	.word	0x00008ac0


	//   ....[150]....
        /*1dc8*/ 	.word	0x00008ae0


	//   ....[151]....
        /*1dcc*/ 	.word	0x00008af0


	//   ....[152]....
        /*1dd0*/ 	.word	0x00008b10


	//   ....[153]....
        /*1dd4*/ 	.word	0x00008b20


	//   ....[154]....
        /*1dd8*/ 	.word	0x00008bb0


	//   ....[155]....
        /*1ddc*/ 	.word	0x00008bd0


	//   ....[156]....
        /*1de0*/ 	.word	0x00008bf0


	//   ....[157]....
        /*1de4*/ 	.word	0x00008c00


	//   ....[158]....
        /*1de8*/ 	.word	0x00008c20


	//   ....[159]....
        /*1dec*/ 	.word	0x00008c30


	//   ....[160]....
        /*1df0*/ 	.word	0x00008c50


	//   ....[161]....
        /*1df4*/ 	.word	0x00008c60


	//   ....[162]....
        /*1df8*/ 	.word	0x00008c80


	//   ....[163]....
        /*1dfc*/ 	.word	0x00008c90


	//   ....[164]....
        /*1e00*/ 	.word	0x00008d20


	//   ....[165]....
        /*1e04*/ 	.word	0x00008d40


	//   ....[166]....
        /*1e08*/ 	.word	0x00008d60


	//   ....[167]....
        /*1e0c*/ 	.word	0x00008d70


	//   ....[168]....
        /*1e10*/ 	.word	0x00008d90


	//   ....[169]....
        /*1e14*/ 	.word	0x00008da0


	//   ....[170]....
        /*1e18*/ 	.word	0x00008dc0


	//   ....[171]....
        /*1e1c*/ 	.word	0x00008dd0


	//   ....[172]....
        /*1e20*/ 	.word	0x00008df0


	//   ....[173]....
        /*1e24*/ 	.word	0x00008e00


	//   ....[174]....
        /*1e28*/ 	.word	0x00008e90


	//   ....[175]....
        /*1e2c*/ 	.word	0x00008eb0


	//   ....[176]....
        /*1e30*/ 	.word	0x00008ed0


	//   ....[177]....
        /*1e34*/ 	.word	0x00008ee0


	//   ....[178]....
        /*1e38*/ 	.word	0x00008f00


	//   ....[179]....
        /*1e3c*/ 	.word	0x00008f10


	//   ....[180]....
        /*1e40*/ 	.word	0x00008f30


	//   ....[181]....
        /*1e44*/ 	.word	0x00008f40


	//   ....[182]....
        /*1e48*/ 	.word	0x00008f60


	//   ....[183]....
        /*1e4c*/ 	.word	0x00008f70


	//   ....[184]....
        /*1e50*/ 	.word	0x000097b0


	//   ....[185]....
        /*1e54*/ 	.word	0x000097f0


	//   ....[186]....
        /*1e58*/ 	.word	0x00009840


	//   ....[187]....
        /*1e5c*/ 	.word	0x00009850


	//   ....[188]....
        /*1e60*/ 	.word	0x00009870


	//   ....[189]....
        /*1e64*/ 	.word	0x00009880


	//   ....[190]....
        /*1e68*/ 	.word	0x000098a0


	//   ....[191]....
        /*1e6c*/ 	.word	0x000098b0


	//   ....[192]....
        /*1e70*/ 	.word	0x000098d0


	//   ....[193]....
        /*1e74*/ 	.word	0x000098e0


	//   ....[194]....
        /*1e78*/ 	.word	0x00009970


	//   ....[195]....
        /*1e7c*/ 	.word	0x00009990


	//   ....[196]....
        /*1e80*/ 	.word	0x000099b0


	//   ....[197]....
        /*1e84*/ 	.word	0x000099c0


	//   ....[198]....
        /*1e88*/ 	.word	0x000099e0


	//   ....[199]....
        /*1e8c*/ 	.word	0x000099f0


	//   ....[200]....
        /*1e90*/ 	.word	0x00009a10


	//   ....[201]....
        /*1e94*/ 	.word	0x00009a20


	//   ....[202]....
        /*1e98*/ 	.word	0x00009a40


	//   ....[203]....
        /*1e9c*/ 	.word	0x00009a50


	//   ....[204]....
        /*1ea0*/ 	.word	0x00009ae0


	//   ....[205]....
        /*1ea4*/ 	.word	0x00009b00


	//   ....[206]....
        /*1ea8*/ 	.word	0x00009b20


	//   ....[207]....
        /*1eac*/ 	.word	0x00009b30


	//   ....[208]....
        /*1eb0*/ 	.word	0x00009b50


	//   ....[209]....
        /*1eb4*/ 	.word	0x00009b60


	//   ....[210]....
        /*1eb8*/ 	.word	0x00009b80


	//   ....[211]....
        /*1ebc*/ 	.word	0x00009b90


	//   ....[212]....
        /*1ec0*/ 	.word	0x00009bb0


	//   ....[213]....
        /*1ec4*/ 	.word	0x00009bc0


	//   ....[214]....
        /*1ec8*/ 	.word	0x00009c50


	//   ....[215]....
        /*1ecc*/ 	.word	0x00009c70


	//   ....[216]....
        /*1ed0*/ 	.word	0x00009c90


	//   ....[217]....
        /*1ed4*/ 	.word	0x00009ca0


	//   ....[218]....
        /*1ed8*/ 	.word	0x00009cc0


	//   ....[219]....
        /*1edc*/ 	.word	0x00009cd0


	//   ....[220]....
        /*1ee0*/ 	.word	0x00009cf0


	//   ....[221]....
        /*1ee4*/ 	.word	0x00009d00


	//   ....[222]....
        /*1ee8*/ 	.word	0x00009d20


	//   ....[223]....
        /*1eec*/ 	.word	0x00009d30


	//   ....[224]....
        /*1ef0*/ 	.word	0x00009dc0


	//   ....[225]....
        /*1ef4*/ 	.word	0x00009de0


	//   ....[226]....
        /*1ef8*/ 	.word	0x00009e00


	//   ....[227]....
        /*1efc*/ 	.word	0x00009e10


	//   ....[228]....
        /*1f00*/ 	.word	0x00009e30


	//   ....[229]....
        /*1f04*/ 	.word	0x00009e40


	//   ....[230]....
        /*1f08*/ 	.word	0x00009e60


	//   ....[231]....
        /*1f0c*/ 	.word	0x00009e70


	//   ....[232]....
        /*1f10*/ 	.word	0x00009e90


	//   ....[233]....
        /*1f14*/ 	.word	0x00009ea0


	//   ....[234]....
        /*1f18*/ 	.word	0x00009f30


	//   ....[235]....
        /*1f1c*/ 	.word	0x00009f50


	//   ....[236]....
        /*1f20*/ 	.word	0x00009f70


	//   ....[237]....
        /*1f24*/ 	.word	0x00009f80


	//   ....[238]....
        /*1f28*/ 	.word	0x00009fa0


	//   ....[239]....
        /*1f2c*/ 	.word	0x00009fb0


	//   ....[240]....
        /*1f30*/ 	.word	0x00009fd0


	//   ....[241]....
        /*1f34*/ 	.word	0x00009fe0


	//   ....[242]....
        /*1f38*/ 	.word	0x0000a000


	//   ....[243]....
        /*1f3c*/ 	.word	0x0000a010


	//   ....[244]....
        /*1f40*/ 	.word	0x0000a0a0


	//   ....[245]....
        /*1f44*/ 	.word	0x0000a0c0


	//   ....[246]....
        /*1f48*/ 	.word	0x0000a0e0


	//   ....[247]....
        /*1f4c*/ 	.word	0x0000a0f0


	//   ....[248]....
        /*1f50*/ 	.word	0x0000a110


	//   ....[249]....
        /*1f54*/ 	.word	0x0000a120


	//   ....[250]....
        /*1f58*/ 	.word	0x0000a140


	//   ....[251]....
        /*1f5c*/ 	.word	0x0000a150


	//   ....[252]....
        /*1f60*/ 	.word	0x0000a170


	//   ....[253]....
        /*1f64*/ 	.word	0x0000a180


	//   ....[254]....
        /*1f68*/ 	.word	0x0000a980


	//   ....[255]....
        /*1f6c*/ 	.word	0x0000a9c0


	//   ....[0]....
        /*1f70*/ 	.word	0x0000aa10


	//   ....[1]....
        /*1f74*/ 	.word	0x0000aa20


	//   ....[2]....
        /*1f78*/ 	.word	0x0000aa40


	//   ....[3]....
        /*1f7c*/ 	.word	0x0000aa50


	//   ....[4]....
        /*1f80*/ 	.word	0x0000aa70


	//   ....[5]....
        /*1f84*/ 	.word	0x0000aa80


	//   ....[6]....
        /*1f88*/ 	.word	0x0000aaa0


	//   ....[7]....
        /*1f8c*/ 	.word	0x0000aab0


	//   ....[8]....
        /*1f90*/ 	.word	0x0000ab40


	//   ....[9]....
        /*1f94*/ 	.word	0x0000ab60


	//   ....[10]....
        /*1f98*/ 	.word	0x0000ab80


	//   ....[11]....
        /*1f9c*/ 	.word	0x0000ab90


	//   ....[12]....
        /*1fa0*/ 	.word	0x0000abb0


	//   ....[13]....
        /*1fa4*/ 	.word	0x0000abc0


	//   ....[14]....
        /*1fa8*/ 	.word	0x0000abe0


	//   ....[15]....
        /*1fac*/ 	.word	0x0000abf0


	//   ....[16]....
        /*1fb0*/ 	.word	0x0000ac10


	//   ....[17]....
        /*1fb4*/ 	.word	0x0000ac20


	//   ....[18]....
        /*1fb8*/ 	.word	0x0000acb0


	//   ....[19]....
        /*1fbc*/ 	.word	0x0000acd0


	//   ....[20]....
        /*1fc0*/ 	.word	0x0000acf0


	//   ....[21]....
        /*1fc4*/ 	.word	0x0000ad00


	//   ....[22]....
        /*1fc8*/ 	.word	0x0000ad20


	//   ....[23]....
        /*1fcc*/ 	.word	0x0000ad30


	//   ....[24]....
        /*1fd0*/ 	.word	0x0000ad50


	//   ....[25]....
        /*1fd4*/ 	.word	0x0000ad60


	//   ....[26]....
        /*1fd8*/ 	.word	0x0000ad80


	//   ....[27]....
        /*1fdc*/ 	.word	0x0000ad90


	//   ....[28]....
        /*1fe0*/ 	.word	0x0000ae20


	//   ....[29]....
        /*1fe4*/ 	.word	0x0000ae40


	//   ....[30]....
        /*1fe8*/ 	.word	0x0000ae60


	//   ....[31]....
        /*1fec*/ 	.word	0x0000ae70


	//   ....[32]....
        /*1ff0*/ 	.word	0x0000ae90


	//   ....[33]....
        /*1ff4*/ 	.word	0x0000aea0


	//   ....[34]....
        /*1ff8*/ 	.word	0x0000aec0


	//   ....[35]....
        /*1ffc*/ 	.word	0x0000aed0


	//   ....[36]....
        /*2000*/ 	.word	0x0000aef0


	//   ....[37]....
        /*2004*/ 	.word	0x0000af00


	//   ....[38]....
        /*2008*/ 	.word	0x0000af90


	//   ....[39]....
        /*200c*/ 	.word	0x0000afb0


	//   ....[40]....
        /*2010*/ 	.word	0x0000afd0


	//   ....[41]....
        /*2014*/ 	.word	0x0000afe0


	//   ....[42]....
        /*2018*/ 	.word	0x0000b000


	//   ....[43]....
        /*201c*/ 	.word	0x0000b010


	//   ....[44]....
        /*2020*/ 	.word	0x0000b030


	//   ....[45]....
        /*2024*/ 	.word	0x0000b040


	//   ....[46]....
        /*2028*/ 	.word	0x0000b060


	//   ....[47]....
        /*202c*/ 	.word	0x0000b070


	//   ....[48]....
        /*2030*/ 	.word	0x0000b100


	//   ....[49]....
        /*2034*/ 	.word	0x0000b120


	//   ....[50]....
        /*2038*/ 	.word	0x0000b140


	//   ....[51]....
        /*203c*/ 	.word	0x0000b150


	//   ....[52]....
        /*2040*/ 	.word	0x0000b170


	//   ....[53]....
        /*2044*/ 	.word	0x0000b180


	//   ....[54]....
        /*2048*/ 	.word	0x0000b1a0


	//   ....[55]....
        /*204c*/ 	.word	0x0000b1b0


	//   ....[56]....
        /*2050*/ 	.word	0x0000b1d0


	//   ....[57]....
        /*2054*/ 	.word	0x0000b1e0


	//   ....[58]....
        /*2058*/ 	.word	0x0000b990


	//   ....[59]....
        /*205c*/ 	.word	0x0000b9d0


	//   ....[60]....
        /*2060*/ 	.word	0x0000ba20


	//   ....[61]....
        /*2064*/ 	.word	0x0000ba30


	//   ....[62]....
        /*2068*/ 	.word	0x0000ba50


	//   ....[63]....
        /*206c*/ 	.word	0x0000ba60


	//   ....[64]....
        /*2070*/ 	.word	0x0000ba80


	//   ....[65]....
        /*2074*/ 	.word	0x0000ba90


	//   ....[66]....
        /*2078*/ 	.word	0x0000bab0


	//   ....[67]....
        /*207c*/ 	.word	0x0000bac0


	//   ....[68]....
        /*2080*/ 	.word	0x0000bb50


	//   ....[69]....
        /*2084*/ 	.word	0x0000bb70


	//   ....[70]....
        /*2088*/ 	.word	0x0000bb90


	//   ....[71]....
        /*208c*/ 	.word	0x0000bba0


	//   ....[72]....
        /*2090*/ 	.word	0x0000bbc0


	//   ....[73]....
        /*2094*/ 	.word	0x0000bbd0


	//   ....[74]....
        /*2098*/ 	.word	0x0000bbf0


	//   ....[75]....
        /*209c*/ 	.word	0x0000bc00


	//   ....[76]....
        /*20a0*/ 	.word	0x0000bc20


	//   ....[77]....
        /*20a4*/ 	.word	0x0000bc30


	//   ....[78]....
        /*20a8*/ 	.word	0x0000bcc0


	//   ....[79]....
        /*20ac*/ 	.word	0x0000bce0


	//   ....[80]....
        /*20b0*/ 	.word	0x0000bd00


	//   ....[81]....
        /*20b4*/ 	.word	0x0000bd10


	//   ....[82]....
        /*20b8*/ 	.word	0x0000bd30


	//   ....[83]....
        /*20bc*/ 	.word	0x0000bd40


	//   ....[84]....
        /*20c0*/ 	.word	0x0000bd60


	//   ....[85]....
        /*20c4*/ 	.word	0x0000bd70


	//   ....[86]....
        /*20c8*/ 	.word	0x0000bd90


	//   ....[87]....
        /*20cc*/ 	.word	0x0000bda0


	//   ....[88]....
        /*20d0*/ 	.word	0x0000be30


	//   ....[89]....
        /*20d4*/ 	.word	0x0000be50


	//   ....[90]....
        /*20d8*/ 	.word	0x0000be70


	//   ....[91]....
        /*20dc*/ 	.word	0x0000be80


	//   ....[92]....
        /*20e0*/ 	.word	0x0000bea0


	//   ....[93]....
        /*20e4*/ 	.word	0x0000beb0


	//   ....[94]....
        /*20e8*/ 	.word	0x0000bed0


	//   ....[95]....
        /*20ec*/ 	.word	0x0000bee0


	//   ....[96]....
        /*20f0*/ 	.word	0x0000bf00


	//   ....[97]....
        /*20f4*/ 	.word	0x0000bf10


	//   ....[98]....
        /*20f8*/ 	.word	0x0000bfa0


	//   ....[99]....
        /*20fc*/ 	.word	0x0000bfc0


	//   ....[100]....
        /*2100*/ 	.word	0x0000bfe0


	//   ....[101]....
        /*2104*/ 	.word	0x0000bff0


	//   ....[102]....
        /*2108*/ 	.word	0x0000c010


	//   ....[103]....
        /*210c*/ 	.word	0x0000c020


	//   ....[104]....
        /*2110*/ 	.word	0x0000c040


	//   ....[105]....
        /*2114*/ 	.word	0x0000c050


	//   ....[106]....
        /*2118*/ 	.word	0x0000c070


	//   ....[107]....
        /*211c*/ 	.word	0x0000c080


	//   ....[108]....
        /*2120*/ 	.word	0x0000c7f0


	//   ....[109]....
        /*2124*/ 	.word	0x0000c830


	//   ....[110]....
        /*2128*/ 	.word	0x0000c860


	//   ....[111]....
        /*212c*/ 	.word	0x0000c870


	//   ....[112]....
        /*2130*/ 	.word	0x0000c8b0


	//   ....[113]....
        /*2134*/ 	.word	0x0000c8c0


	//   ....[114]....
        /*2138*/ 	.word	0x0000c8e0


	//   ....[115]....
        /*213c*/ 	.word	0x0000c8f0


	//   ....[116]....
        /*2140*/ 	.word	0x0000c910


	//   ....[117]....
        /*2144*/ 	.word	0x0000c920


	//   ....[118]....
        /*2148*/ 	.word	0x0000c9a0


	//   ....[119]....
        /*214c*/ 	.word	0x0000c9c0


	//   ....[120]....
        /*2150*/ 	.word	0x0000c9e0


	//   ....[121]....
        /*2154*/ 	.word	0x0000c9f0


	//   ....[122]....
        /*2158*/ 	.word	0x0000ca10


	//   ....[123]....
        /*215c*/ 	.word	0x0000ca20


	//   ....[124]....
        /*2160*/ 	.word	0x0000ca40


	//   ....[125]....
        /*2164*/ 	.word	0x0000ca50


	//   ....[126]....
        /*2168*/ 	.word	0x0000ca70


	//   ....[127]....
        /*216c*/ 	.word	0x0000ca80


	//   ....[128]....
        /*2170*/ 	.word	0x0000cb00


	//   ....[129]....
        /*2174*/ 	.word	0x0000cb20


	//   ....[130]....
        /*2178*/ 	.word	0x0000cb40


	//   ....[131]....
        /*217c*/ 	.word	0x0000cb50


	//   ....[132]....
        /*2180*/ 	.word	0x0000cb70


	//   ....[133]....
        /*2184*/ 	.word	0x0000cb80


	//   ....[134]....
        /*2188*/ 	.word	0x0000cba0


	//   ....[135]....
        /*218c*/ 	.word	0x0000cbb0


	//   ....[136]....
        /*2190*/ 	.word	0x0000cbd0


	//   ....[137]....
        /*2194*/ 	.word	0x0000cbe0


	//   ....[138]....
        /*2198*/ 	.word	0x0000cc60


	//   ....[139]....
        /*219c*/ 	.word	0x0000cc80


	//   ....[140]....
        /*21a0*/ 	.word	0x0000cca0


	//   ....[141]....
        /*21a4*/ 	.word	0x0000ccb0


	//   ....[142]....
        /*21a8*/ 	.word	0x0000ccd0


	//   ....[143]....
        /*21ac*/ 	.word	0x0000cce0


	//   ....[144]....
        /*21b0*/ 	.word	0x0000cd00


	//   ....[145]....
        /*21b4*/ 	.word	0x0000cd10


	//   ....[146]....
        /*21b8*/ 	.word	0x0000cd30


	//   ....[147]....
        /*21bc*/ 	.word	0x0000cd40


	//   ....[148]....
        /*21c0*/ 	.word	0x0000d460


	//   ....[149]....
        /*21c4*/ 	.word	0x0000d4a0


	//   ....[150]....
        /*21c8*/ 	.word	0x0000d4d0


	//   ....[151]....
        /*21cc*/ 	.word	0x0000d4e0


	//   ....[152]....
        /*21d0*/ 	.word	0x0000d520


	//   ....[153]....
        /*21d4*/ 	.word	0x0000d530


	//   ....[154]....
        /*21d8*/ 	.word	0x0000d550


	//   ....[155]....
        /*21dc*/ 	.word	0x0000d560


	//   ....[156]....
        /*21e0*/ 	.word	0x0000d580


	//   ....[157]....
        /*21e4*/ 	.word	0x0000d590


	//   ....[158]....
        /*21e8*/ 	.word	0x0000d610


	//   ....[159]....
        /*21ec*/ 	.word	0x0000d630


	//   ....[160]....
        /*21f0*/ 	.word	0x0000d650


	//   ....[161]....
        /*21f4*/ 	.word	0x0000d660


	//   ....[162]....
        /*21f8*/ 	.word	0x0000d680


	//   ....[163]....
        /*21fc*/ 	.word	0x0000d690


	//   ....[164]....
        /*2200*/ 	.word	0x0000d6b0


	//   ....[165]....
        /*2204*/ 	.word	0x0000d6c0


	//   ....[166]....
        /*2208*/ 	.word	0x0000d6e0


	//   ....[167]....
        /*220c*/ 	.word	0x0000d6f0


	//   ....[168]....
        /*2210*/ 	.word	0x0000d770


	//   ....[169]....
        /*2214*/ 	.word	0x0000d790


	//   ....[170]....
        /*2218*/ 	.word	0x0000d7b0


	//   ....[171]....
        /*221c*/ 	.word	0x0000d7c0


	//   ....[172]....
        /*2220*/ 	.word	0x0000d7e0


	//   ....[173]....
        /*2224*/ 	.word	0x0000d7f0


	//   ....[174]....
        /*2228*/ 	.word	0x0000d810


	//   ....[175]....
        /*222c*/ 	.word	0x0000d820


	//   ....[176]....
        /*2230*/ 	.word	0x0000d840


	//   ....[177]....
        /*2234*/ 	.word	0x0000d850


	//   ....[178]....
        /*2238*/ 	.word	0x0000df20


	//   ....[179]....
        /*223c*/ 	.word	0x0000df60


	//   ....[180]....
        /*2240*/ 	.word	0x0000df90


	//   ....[181]....
        /*2244*/ 	.word	0x0000dfa0


	//   ....[182]....
        /*2248*/ 	.word	0x0000dfe0


	//   ....[183]....
        /*224c*/ 	.word	0x0000dff0


	//   ....[184]....
        /*2250*/ 	.word	0x0000e010


	//   ....[185]....
        /*2254*/ 	.word	0x0000e020


	//   ....[186]....
        /*2258*/ 	.word	0x0000e040


	//   ....[187]....
        /*225c*/ 	.word	0x0000e050


	//   ....[188]....
        /*2260*/ 	.word	0x0000e0d0


	//   ....[189]....
        /*2264*/ 	.word	0x0000e0f0


	//   ....[190]....
        /*2268*/ 	.word	0x0000e110


	//   ....[191]....
        /*226c*/ 	.word	0x0000e120


	//   ....[192]....
        /*2270*/ 	.word	0x0000e140


	//   ....[193]....
        /*2274*/ 	.word	0x0000e150


	//   ....[194]....
        /*2278*/ 	.word	0x0000e170


	//   ....[195]....
        /*227c*/ 	.word	0x0000e180


	//   ....[196]....
        /*2280*/ 	.word	0x0000e1a0


	//   ....[197]....
        /*2284*/ 	.word	0x0000e1b0


	//   ....[198]....
        /*2288*/ 	.word	0x0000e7f0


	//   ....[199]....
        /*228c*/ 	.word	0x0000e820


	//   ....[200]....
        /*2290*/ 	.word	0x0000e840


	//   ....[201]....
        /*2294*/ 	.word	0x0000e850


	//   ....[202]....
        /*2298*/ 	.word	0x0000e870


	//   ....[203]....
        /*229c*/ 	.word	0x0000e880


	//   ....[204]....
        /*22a0*/ 	.word	0x0000e8a0


	//   ....[205]....
        /*22a4*/ 	.word	0x0000e8b0


	//   ....[206]....
        /*22a8*/ 	.word	0x0000e8d0


	//   ....[207]....
        /*22ac*/ 	.word	0x0000e8e0


	//   ....[208]....
        /*22b0*/ 	.word	0x0000f590


	//   ....[209]....
        /*22b4*/ 	.word	0x0000f5d0


	//   ....[210]....
        /*22b8*/ 	.word	0x0000f620


	//   ....[211]....
        /*22bc*/ 	.word	0x0000f630


	//   ....[212]....
        /*22c0*/ 	.word	0x0000f650


	//   ....[213]....
        /*22c4*/ 	.word	0x0000f660


	//   ....[214]....
        /*22c8*/ 	.word	0x0000f680


	//   ....[215]....
        /*22cc*/ 	.word	0x0000f690


	//   ....[216]....
        /*22d0*/ 	.word	0x0000f6b0


	//   ....[217]....
        /*22d4*/ 	.word	0x0000f6c0


	//   ....[218]....
        /*22d8*/ 	.word	0x0000f750


	//   ....[219]....
        /*22dc*/ 	.word	0x0000f770


	//   ....[220]....
        /*22e0*/ 	.word	0x0000f790


	//   ....[221]....
        /*22e4*/ 	.word	0x0000f7a0


	//   ....[222]....
        /*22e8*/ 	.word	0x0000f7c0


	//   ....[223]....
        /*22ec*/ 	.word	0x0000f7d0


	//   ....[224]....
        /*22f0*/ 	.word	0x0000f7f0


	//   ....[225]....
        /*22f4*/ 	.word	0x0000f800


	//   ....[226]....
        /*22f8*/ 	.word	0x0000f820


	//   ....[227]....
        /*22fc*/ 	.word	0x0000f830


	//   ....[228]....
        /*2300*/ 	.word	0x0000f8c0


	//   ....[229]....
        /*2304*/ 	.word	0x0000f8e0


	//   ....[230]....
        /*2308*/ 	.word	0x0000f900


	//   ....[231]....
        /*230c*/ 	.word	0x0000f910


	//   ....[232]....
        /*2310*/ 	.word	0x0000f930


	//   ....[233]....
        /*2314*/ 	.word	0x0000f940


	//   ....[234]....
        /*2318*/ 	.word	0x0000f960


	//   ....[235]....
        /*231c*/ 	.word	0x0000f970


	//   ....[236]....
        /*2320*/ 	.word	0x0000f990


	//   ....[237]....
        /*2324*/ 	.word	0x0000f9a0


	//   ....[238]....
        /*2328*/ 	.word	0x0000fa30


	//   ....[239]....
        /*232c*/ 	.word	0x0000fa50


	//   ....[240]....
        /*2330*/ 	.word	0x0000fa70


	//   ....[241]....
        /*2334*/ 	.word	0x0000fa80


	//   ....[242]....
        /*2338*/ 	.word	0x0000faa0


	//   ....[243]....
        /*233c*/ 	.word	0x0000fab0


	//   ....[244]....
        /*2340*/ 	.word	0x0000fad0


	//   ....[245]....
        /*2344*/ 	.word	0x0000fae0


	//   ....[246]....
        /*2348*/ 	.word	0x0000fb00


	//   ....[247]....
        /*234c*/ 	.word	0x0000fb10


	//   ....[248]....
        /*2350*/ 	.word	0x0000fba0


	//   ....[249]....
        /*2354*/ 	.word	0x0000fbc0


	//   ....[250]....
        /*2358*/ 	.word	0x0000fbe0


	//   ....[251]....
        /*235c*/ 	.word	0x0000fbf0


	//   ....[252]....
        /*2360*/ 	.word	0x0000fc10


	//   ....[253]....
        /*2364*/ 	.word	0x0000fc20


	//   ....[254]....
        /*2368*/ 	.word	0x0000fc40


	//   ....[255]....
        /*236c*/ 	.word	0x0000fc50


	//   ....[0]....
        /*2370*/ 	.word	0x0000fc70


	//   ....[1]....
        /*2374*/ 	.word	0x0000fc80


	//   ....[2]....
        /*2378*/ 	.word	0x0000fd10


	//   ....[3]....
        /*237c*/ 	.word	0x0000fd30


	//   ....[4]....
        /*2380*/ 	.word	0x0000fd50


	//   ....[5]....
        /*2384*/ 	.word	0x0000fd60


	//   ....[6]....
        /*2388*/ 	.word	0x0000fd80


	//   ....[7]....
        /*238c*/ 	.word	0x0000fd90


	//   ....[8]....
        /*2390*/ 	.word	0x0000fdb0


	//   ....[9]....
        /*2394*/ 	.word	0x0000fdc0


	//   ....[10]....
        /*2398*/ 	.word	0x0000fde0


	//   ....[11]....
        /*239c*/ 	.word	0x0000fdf0


	//   ....[12]....
        /*23a0*/ 	.word	0x0000fe80


	//   ....[13]....
        /*23a4*/ 	.word	0x0000fea0


	//   ....[14]....
        /*23a8*/ 	.word	0x0000fec0


	//   ....[15]....
        /*23ac*/ 	.word	0x0000fed0


	//   ....[16]....
        /*23b0*/ 	.word	0x0000fef0


	//   ....[17]....
        /*23b4*/ 	.word	0x0000ff00


	//   ....[18]....
        /*23b8*/ 	.word	0x0000ff20


	//   ....[19]....
        /*23bc*/ 	.word	0x0000ff30


	//   ....[20]....
        /*23c0*/ 	.word	0x0000ff50


	//   ....[21]....
        /*23c4*/ 	.word	0x0000ff60


	//   ....[22]....
        /*23c8*/ 	.word	0x0000fff0


	//   ....[23]....
        /*23cc*/ 	.word	0x00010010


	//   ....[24]....
        /*23d0*/ 	.word	0x00010030


	//   ....[25]....
        /*23d4*/ 	.word	0x00010040


	//   ....[26]....
        /*23d8*/ 	.word	0x00010060


	//   ....[27]....
        /*23dc*/ 	.word	0x00010070


	//   ....[28]....
        /*23e0*/ 	.word	0x00010090


	//   ....[29]....
        /*23e4*/ 	.word	0x000100a0


	//   ....[30]....
        /*23e8*/ 	.word	0x000100c0


	//   ....[31]....
        /*23ec*/ 	.word	0x000100d0


	//   ....[32]....
        /*23f0*/ 	.word	0x00010940


	//   ....[33]....
        /*23f4*/ 	.word	0x00010980


	//   ....[34]....
        /*23f8*/ 	.word	0x000109d0


	//   ....[35]....
        /*23fc*/ 	.word	0x000109e0


	//   ....[36]....
        /*2400*/ 	.word	0x00010a00


	//   ....[37]....
        /*2404*/ 	.word	0x00010a10


	//   ....[38]....
        /*2408*/ 	.word	0x00010a30


	//   ....[39]....
        /*240c*/ 	.word	0x00010a40


	//   ....[40]....
        /*2410*/ 	.word	0x00010a60


	//   ....[41]....
        /*2414*/ 	.word	0x00010a70


	//   ....[42]....
        /*2418*/ 	.word	0x00010b00


	//   ....[43]....
        /*241c*/ 	.word	0x00010b20


	//   ....[44]....
        /*2420*/ 	.word	0x00010b40


	//   ....[45]....
        /*2424*/ 	.word	0x00010b50


	//   ....[46]....
        /*2428*/ 	.word	0x00010b70


	//   ....[47]....
        /*242c*/ 	.word	0x00010b80


	//   ....[48]....
        /*2430*/ 	.word	0x00010ba0


	//   ....[49]....
        /*2434*/ 	.word	0x00010bb0


	//   ....[50]....
        /*2438*/ 	.word	0x00010bd0


	//   ....[51]....
        /*243c*/ 	.word	0x00010be0


	//   ....[52]....
        /*2440*/ 	.word	0x00010c70


	//   ....[53]....
        /*2444*/ 	.word	0x00010c90


	//   ....[54]....
        /*2448*/ 	.word	0x00010cb0


	//   ....[55]....
        /*244c*/ 	.word	0x00010cc0


	//   ....[56]....
        /*2450*/ 	.word	0x00010ce0


	//   ....[57]....
        /*2454*/ 	.word	0x00010cf0


	//   ....[58]....
        /*2458*/ 	.word	0x00010d10


	//   ....[59]....
        /*245c*/ 	.word	0x00010d20


	//   ....[60]....
        /*2460*/ 	.word	0x00010d40


	//   ....[61]....
        /*2464*/ 	.word	0x00010d50


	//   ....[62]....
        /*2468*/ 	.word	0x00010de0


	//   ....[63]....
        /*246c*/ 	.word	0x00010e00


	//   ....[64]....
        /*2470*/ 	.word	0x00010e20


	//   ....[65]....
        /*2474*/ 	.word	0x00010e30


	//   ....[66]....
        /*2478*/ 	.word	0x00010e50


	//   ....[67]....
        /*247c*/ 	.word	0x00010e60


	//   ....[68]....
        /*2480*/ 	.word	0x00010e80


	//   ....[69]....
        /*2484*/ 	.word	0x00010e90


	//   ....[70]....
        /*2488*/ 	.word	0x00010eb0


	//   ....[71]....
        /*248c*/ 	.word	0x00010ec0


	//   ....[72]....
        /*2490*/ 	.word	0x00010f50


	//   ....[73]....
        /*2494*/ 	.word	0x00010f70


	//   ....[74]....
        /*2498*/ 	.word	0x00010f90


	//   ....[75]....
        /*249c*/ 	.word	0x00010fa0


	//   ....[76]....
        /*24a0*/ 	.word	0x00010fc0


	//   ....[77]....
        /*24a4*/ 	.word	0x00010fd0


	//   ....[78]....
        /*24a8*/ 	.word	0x00010ff0


	//   ....[79]....
        /*24ac*/ 	.word	0x00011000


	//   ....[80]....
        /*24b0*/ 	.word	0x00011020


	//   ....[81]....
        /*24b4*/ 	.word	0x00011030


	//   ....[82]....
        /*24b8*/ 	.word	0x000110c0


	//   ....[83]....
        /*24bc*/ 	.word	0x000110e0


	//   ....[84]....
        /*24c0*/ 	.word	0x00011100


	//   ....[85]....
        /*24c4*/ 	.word	0x00011110


	//   ....[86]....
        /*24c8*/ 	.word	0x00011130


	//   ....[87]....
        /*24cc*/ 	.word	0x00011140


	//   ....[88]....
        /*24d0*/ 	.word	0x00011160


	//   ....[89]....
        /*24d4*/ 	.word	0x00011170


	//   ....[90]....
        /*24d8*/ 	.word	0x00011190


	//   ....[91]....
        /*24dc*/ 	.word	0x000111a0


	//   ....[92]....
        /*24e0*/ 	.word	0x00011230


	//   ....[93]....
        /*24e4*/ 	.word	0x00011250


	//   ....[94]....
        /*24e8*/ 	.word	0x00011270


	//   ....[95]....
        /*24ec*/ 	.word	0x00011280


	//   ....[96]....
        /*24f0*/ 	.word	0x000112a0


	//   ....[97]....
        /*24f4*/ 	.word	0x000112b0


	//   ....[98]....
        /*24f8*/ 	.word	0x000112d0


	//   ....[99]....
        /*24fc*/ 	.word	0x000112e0


	//   ....[100]....
        /*2500*/ 	.word	0x00011300


	//   ....[101]....
        /*2504*/ 	.word	0x00011310


	//   ....[102]....
        /*2508*/ 	.word	0x00011b40


	//   ....[103]....
        /*250c*/ 	.word	0x00011b80


	//   ....[104]....
        /*2510*/ 	.word	0x00011bd0


	//   ....[105]....
        /*2514*/ 	.word	0x00011be0


	//   ....[106]....
        /*2518*/ 	.word	0x00011c00


	//   ....[107]....
        /*251c*/ 	.word	0x00011c10


	//   ....[108]....
        /*2520*/ 	.word	0x00011c30


	//   ....[109]....
        /*2524*/ 	.word	0x00011c40


	//   ....[110]....
        /*2528*/ 	.word	0x00011c60


	//   ....[111]....
        /*252c*/ 	.word	0x00011c70


	//   ....[112]....
        /*2530*/ 	.word	0x00011d00


	//   ....[113]....
        /*2534*/ 	.word	0x00011d20


	//   ....[114]....
        /*2538*/ 	.word	0x00011d40


	//   ....[115]....
        /*253c*/ 	.word	0x00011d50


	//   ....[116]....
        /*2540*/ 	.word	0x00011d70


	//   ....[117]....
        /*2544*/ 	.word	0x00011d80


	//   ....[118]....
        /*2548*/ 	.word	0x00011da0


	//   ....[119]....
        /*254c*/ 	.word	0x00011db0


	//   ....[120]....
        /*2550*/ 	.word	0x00011dd0


	//   ....[121]....
        /*2554*/ 	.word	0x00011de0


	//   ....[122]....
        /*2558*/ 	.word	0x00011e70


	//   ....[123]....
        /*255c*/ 	.word	0x00011e90


	//   ....[124]....
        /*2560*/ 	.word	0x00011eb0


	//   ....[125]....
        /*2564*/ 	.word	0x00011ec0


	//   ....[126]....
        /*2568*/ 	.word	0x00011ee0


	//   ....[127]....
        /*256c*/ 	.word	0x00011ef0


	//   ....[128]....
        /*2570*/ 	.word	0x00011f10


	//   ....[129]....
        /*2574*/ 	.word	0x00011f20


	//   ....[130]....
        /*2578*/ 	.word	0x00011f40


	//   ....[131]....
        /*257c*/ 	.word	0x00011f50


	//   ....[132]....
        /*2580*/ 	.word	0x00011fe0


	//   ....[133]....
        /*2584*/ 	.word	0x00012000


	//   ....[134]....
        /*2588*/ 	.word	0x00012020


	//   ....[135]....
        /*258c*/ 	.word	0x00012030


	//   ....[136]....
        /*2590*/ 	.word	0x00012050


	//   ....[137]....
        /*2594*/ 	.word	0x00012060


	//   ....[138]....
        /*2598*/ 	.word	0x00012080


	//   ....[139]....
        /*259c*/ 	.word	0x00012090


	//   ....[140]....
        /*25a0*/ 	.word	0x000120b0


	//   ....[141]....
        /*25a4*/ 	.word	0x000120c0


	//   ....[142]....
        /*25a8*/ 	.word	0x00012150


	//   ....[143]....
        /*25ac*/ 	.word	0x00012170


	//   ....[144]....
        /*25b0*/ 	.word	0x00012190


	//   ....[145]....
        /*25b4*/ 	.word	0x000121a0


	//   ....[146]....
        /*25b8*/ 	.word	0x000121c0


	//   ....[147]....
        /*25bc*/ 	.word	0x000121d0


	//   ....[148]....
        /*25c0*/ 	.word	0x000121f0


	//   ....[149]....
        /*25c4*/ 	.word	0x00012200


	//   ....[150]....
        /*25c8*/ 	.word	0x00012220


	//   ....[151]....
        /*25cc*/ 	.word	0x00012230


	//   ....[152]....
        /*25d0*/ 	.word	0x000122c0


	//   ....[153]....
        /*25d4*/ 	.word	0x000122e0


	//   ....[154]....
        /*25d8*/ 	.word	0x00012300


	//   ....[155]....
        /*25dc*/ 	.word	0x00012310


	//   ....[156]....
        /*25e0*/ 	.word	0x00012330


	//   ....[157]....
        /*25e4*/ 	.word	0x00012340


	//   ....[158]....
        /*25e8*/ 	.word	0x00012360


	//   ....[159]....
        /*25ec*/ 	.word	0x00012370


	//   ....[160]....
        /*25f0*/ 	.word	0x00012390


	//   ....[161]....
        /*25f4*/ 	.word	0x000123a0


	//   ....[162]....
        /*25f8*/ 	.word	0x00012b80


	//   ....[163]....
        /*25fc*/ 	.word	0x00012bc0


	//   ....[164]....
        /*2600*/ 	.word	0x00012c10


	//   ....[165]....
        /*2604*/ 	.word	0x00012c20


	//   ....[166]....
        /*2608*/ 	.word	0x00012c40


	//   ....[167]....
        /*260c*/ 	.word	0x00012c50


	//   ....[168]....
        /*2610*/ 	.word	0x00012c70


	//   ....[169]....
        /*2614*/ 	.word	0x00012c80


	//   ....[170]....
        /*2618*/ 	.word	0x00012ca0


	//   ....[171]....
        /*261c*/ 	.word	0x00012cb0


	//   ....[172]....
        /*2620*/ 	.word	0x00012d40


	//   ....[173]....
        /*2624*/ 	.word	0x00012d60


	//   ....[174]....
        /*2628*/ 	.word	0x00012d80


	//   ....[175]....
        /*262c*/ 	.word	0x00012d90


	//   ....[176]....
        /*2630*/ 	.word	0x00012db0


	//   ....[177]....
        /*2634*/ 	.word	0x00012dc0


	//   ....[178]....
        /*2638*/ 	.word	0x00012de0


	//   ....[179]....
        /*263c*/ 	.word	0x00012df0


	//   ....[180]....
        /*2640*/ 	.word	0x00012e10


	//   ....[181]....
        /*2644*/ 	.word	0x00012e20


	//   ....[182]....
        /*2648*/ 	.word	0x00012eb0


	//   ....[183]....
        /*264c*/ 	.word	0x00012ed0


	//   ....[184]....
        /*2650*/ 	.word	0x00012ef0


	//   ....[185]....
        /*2654*/ 	.word	0x00012f00


	//   ....[186]....
        /*2658*/ 	.word	0x00012f20


	//   ....[187]....
        /*265c*/ 	.word	0x00012f30


	//   ....[188]....
        /*2660*/ 	.word	0x00012f50


	//   ....[189]....
        /*2664*/ 	.word	0x00012f60


	//   ....[190]....
        /*2668*/ 	.word	0x00012f80


	//   ....[191]....
        /*266c*/ 	.word	0x00012f90


	//   ....[192]....
        /*2670*/ 	.word	0x00013020


	//   ....[193]....
        /*2674*/ 	.word	0x00013040


	//   ....[194]....
        /*2678*/ 	.word	0x00013060


	//   ....[195]....
        /*267c*/ 	.word	0x00013070


	//   ....[196]....
        /*2680*/ 	.word	0x00013090


	//   ....[197]....
        /*2684*/ 	.word	0x000130a0


	//   ....[198]....
        /*2688*/ 	.word	0x000130c0


	//   ....[199]....
        /*268c*/ 	.word	0x000130d0


	//   ....[200]....
        /*2690*/ 	.word	0x000130f0


	//   ....[201]....
        /*2694*/ 	.word	0x00013100


	//   ....[202]....
        /*2698*/ 	.word	0x00013190


	//   ....[203]....
        /*269c*/ 	.word	0x000131b0


	//   ....[204]....
        /*26a0*/ 	.word	0x000131d0


	//   ....[205]....
        /*26a4*/ 	.word	0x000131e0


	//   ....[206]....
        /*26a8*/ 	.word	0x00013200


	//   ....[207]....
        /*26ac*/ 	.word	0x00013210


	//   ....[208]....
        /*26b0*/ 	.word	0x00013230


	//   ....[209]....
        /*26b4*/ 	.word	0x00013240


	//   ....[210]....
        /*26b8*/ 	.word	0x00013260


	//   ....[211]....
        /*26bc*/ 	.word	0x00013270


	//   ....[212]....
        /*26c0*/ 	.word	0x000139f0


	//   ....[213]....
        /*26c4*/ 	.word	0x00013a30


	//   ....[214]....
        /*26c8*/ 	.word	0x00013a60


	//   ....[215]....
        /*26cc*/ 	.word	0x00013a70


	//   ....[216]....
        /*26d0*/ 	.word	0x00013ab0


	//   ....[217]....
        /*26d4*/ 	.word	0x00013ac0


	//   ....[218]....
        /*26d8*/ 	.word	0x00013ae0


	//   ....[219]....
        /*26dc*/ 	.word	0x00013af0


	//   ....[220]....
        /*26e0*/ 	.word	0x00013b10


	//   ....[221]....
        /*26e4*/ 	.word	0x00013b20


	//   ....[222]....
        /*26e8*/ 	.word	0x00013ba0


	//   ....[223]....
        /*26ec*/ 	.word	0x00013bc0


	//   ....[224]....
        /*26f0*/ 	.word	0x00013be0


	//   ....[225]....
        /*26f4*/ 	.word	0x00013bf0


	//   ....[226]....
        /*26f8*/ 	.word	0x00013c10


	//   ....[227]....
        /*26fc*/ 	.word	0x00013c20


	//   ....[228]....
        /*2700*/ 	.word	0x00013c40


	//   ....[229]....
        /*2704*/ 	.word	0x00013c50


	//   ....[230]....
        /*2708*/ 	.word	0x00013c70


	//   ....[231]....
        /*270c*/ 	.word	0x00013c80


	//   ....[232]....
        /*2710*/ 	.word	0x00013d00


	//   ....[233]....
        /*2714*/ 	.word	0x00013d20


	//   ....[234]....
        /*2718*/ 	.word	0x00013d40


	//   ....[235]....
        /*271c*/ 	.word	0x00013d50


	//   ....[236]....
        /*2720*/ 	.word	0x00013d70


	//   ....[237]....
        /*2724*/ 	.word	0x00013d80


	//   ....[238]....
        /*2728*/ 	.word	0x00013da0


	//   ....[239]....
        /*272c*/ 	.word	0x00013db0


	//   ....[240]....
        /*2730*/ 	.word	0x00013dd0


	//   ....[241]....
        /*2734*/ 	.word	0x00013de0


	//   ....[242]....
        /*2738*/ 	.word	0x00013e60


	//   ....[243]....
        /*273c*/ 	.word	0x00013e80


	//   ....[244]....
        /*2740*/ 	.word	0x00013ea0


	//   ....[245]....
        /*2744*/ 	.word	0x00013eb0


	//   ....[246]....
        /*2748*/ 	.word	0x00013ed0


	//   ....[247]....
        /*274c*/ 	.word	0x00013ee0


	//   ....[248]....
        /*2750*/ 	.word	0x00013f00


	//   ....[249]....
        /*2754*/ 	.word	0x00013f10


	//   ....[250]....
        /*2758*/ 	.word	0x00013f30


	//   ....[251]....
        /*275c*/ 	.word	0x00013f40


	//   ....[252]....
        /*2760*/ 	.word	0x00014660


	//   ....[253]....
        /*2764*/ 	.word	0x000146a0


	//   ....[254]....
        /*2768*/ 	.word	0x000146d0


	//   ....[255]....
        /*276c*/ 	.word	0x000146e0


	//   ....[0]....
        /*2770*/ 	.word	0x00014720


	//   ....[1]....
        /*2774*/ 	.word	0x00014730


	//   ....[2]....
        /*2778*/ 	.word	0x00014750


	//   ....[3]....
        /*277c*/ 	.word	0x00014760


	//   ....[4]....
        /*2780*/ 	.word	0x00014780


	//   ....[5]....
        /*2784*/ 	.word	0x00014790


	//   ....[6]....
        /*2788*/ 	.word	0x00014810


	//   ....[7]....
        /*278c*/ 	.word	0x00014830


	//   ....[8]....
        /*2790*/ 	.word	0x00014850


	//   ....[9]....
        /*2794*/ 	.word	0x00014860


	//   ....[10]....
        /*2798*/ 	.word	0x00014880


	//   ....[11]....
        /*279c*/ 	.word	0x00014890


	//   ....[12]....
        /*27a0*/ 	.word	0x000148b0


	//   ....[13]....
        /*27a4*/ 	.word	0x000148c0


	//   ....[14]....
        /*27a8*/ 	.word	0x000148e0


	//   ....[15]....
        /*27ac*/ 	.word	0x000148f0


	//   ....[16]....
        /*27b0*/ 	.word	0x00014970


	//   ....[17]....
        /*27b4*/ 	.word	0x00014990


	//   ....[18]....
        /*27b8*/ 	.word	0x000149b0


	//   ....[19]....
        /*27bc*/ 	.word	0x000149c0


	//   ....[20]....
        /*27c0*/ 	.word	0x000149e0


	//   ....[21]....
        /*27c4*/ 	.word	0x000149f0


	//   ....[22]....
        /*27c8*/ 	.word	0x00014a10


	//   ....[23]....
        /*27cc*/ 	.word	0x00014a20


	//   ....[24]....
        /*27d0*/ 	.word	0x00014a40


	//   ....[25]....
        /*27d4*/ 	.word	0x00014a50


	//   ....[26]....
        /*27d8*/ 	.word	0x00015120


	//   ....[27]....
        /*27dc*/ 	.word	0x00015160


	//   ....[28]....
        /*27e0*/ 	.word	0x00015190


	//   ....[29]....
        /*27e4*/ 	.word	0x000151a0


	//   ....[30]....
        /*27e8*/ 	.word	0x000151e0


	//   ....[31]....
        /*27ec*/ 	.word	0x000151f0


	//   ....[32]....
        /*27f0*/ 	.word	0x00015210


	//   ....[33]....
        /*27f4*/ 	.word	0x00015220


	//   ....[34]....
        /*27f8*/ 	.word	0x00015240


	//   ....[35]....
        /*27fc*/ 	.word	0x00015250


	//   ....[36]....
        /*2800*/ 	.word	0x000152d0


	//   ....[37]....
        /*2804*/ 	.word	0x000152f0


	//   ....[38]....
        /*2808*/ 	.word	0x00015310


	//   ....[39]....
        /*280c*/ 	.word	0x00015320


	//   ....[40]....
        /*2810*/ 	.word	0x00015340


	//   ....[41]....
        /*2814*/ 	.word	0x00015350


	//   ....[42]....
        /*2818*/ 	.word	0x00015370


	//   ....[43]....
        /*281c*/ 	.word	0x00015380


	//   ....[44]....
        /*2820*/ 	.word	0x000153a0


	//   ....[45]....
        /*2824*/ 	.word	0x000153b0


	//   ....[46]....
        /*2828*/ 	.word	0x000159f0


	//   ....[47]....
        /*282c*/ 	.word	0x00015a20


	//   ....[48]....
        /*2830*/ 	.word	0x00015a40


	//   ....[49]....
        /*2834*/ 	.word	0x00015a50


	//   ....[50]....
        /*2838*/ 	.word	0x00015a70


	//   ....[51]....
        /*283c*/ 	.word	0x00015a80


	//   ....[52]....
        /*2840*/ 	.word	0x00015aa0


	//   ....[53]....
        /*2844*/ 	.word	0x00015ab0


	//   ....[54]....
        /*2848*/ 	.word	0x00015ad0


	//   ....[55]....
        /*284c*/ 	.word	0x00015ae0


	//   ....[56]....
        /*2850*/ 	.word	0x00016920


	//   ....[57]....
        /*2854*/ 	.word	0x00016960


	//   ....[58]....
        /*2858*/ 	.word	0x000169b0


	//   ....[59]....
        /*285c*/ 	.word	0x000169c0


	//   ....[60]....
        /*2860*/ 	.word	0x000169e0


	//   ....[61]....
        /*2864*/ 	.word	0x000169f0


	//   ....[62]....
        /*2868*/ 	.word	0x00016a10


	//   ....[63]....
        /*286c*/ 	.word	0x00016a20


	//   ....[64]....
        /*2870*/ 	.word	0x00016a40


	//   ....[65]....
        /*2874*/ 	.word	0x00016a50


	//   ....[66]....
        /*2878*/ 	.word	0x00016ae0


	//   ....[67]....
        /*287c*/ 	.word	0x00016b00


	//   ....[68]....
        /*2880*/ 	.word	0x00016b20


	//   ....[69]....
        /*2884*/ 	.word	0x00016b30


	//   ....[70]....
        /*2888*/ 	.word	0x00016b50


	//   ....[71]....
        /*288c*/ 	.word	0x00016b60


	//   ....[72]....
        /*2890*/ 	.word	0x00016b80


	//   ....[73]....
        /*2894*/ 	.word	0x00016b90


	//   ....[74]....
        /*2898*/ 	.word	0x00016bb0


	//   ....[75]....
        /*289c*/ 	.word	0x00016bc0


	//   ....[76]....
        /*28a0*/ 	.word	0x00016c50


	//   ....[77]....
        /*28a4*/ 	.word	0x00016c70


	//   ....[78]....
        /*28a8*/ 	.word	0x00016c90


	//   ....[79]....
        /*28ac*/ 	.word	0x00016ca0


	//   ....[80]....
        /*28b0*/ 	.word	0x00016cc0


	//   ....[81]....
        /*28b4*/ 	.word	0x00016cd0


	//   ....[82]....
        /*28b8*/ 	.word	0x00016cf0


	//   ....[83]....
        /*28bc*/ 	.word	0x00016d00


	//   ....[84]....
        /*28c0*/ 	.word	0x00016d20


	//   ....[85]....
        /*28c4*/ 	.word	0x00016d30


	//   ....[86]....
        /*28c8*/ 	.word	0x00016dc0


	//   ....[87]....
        /*28cc*/ 	.word	0x00016de0


	//   ....[88]....
        /*28d0*/ 	.word	0x00016e00


	//   ....[89]....
        /*28d4*/ 	.word	0x00016e10


	//   ....[90]....
        /*28d8*/ 	.word	0x00016e30


	//   ....[91]....
        /*28dc*/ 	.word	0x00016e40


	//   ....[92]....
        /*28e0*/ 	.word	0x00016e60


	//   ....[93]....
        /*28e4*/ 	.word	0x00016e70


	//   ....[94]....
        /*28e8*/ 	.word	0x00016e90


	//   ....[95]....
        /*28ec*/ 	.word	0x00016ea0


	//   ....[96]....
        /*28f0*/ 	.word	0x00016f30


	//   ....[97]....
        /*28f4*/ 	.word	0x00016f50


	//   ....[98]....
        /*28f8*/ 	.word	0x00016f70


	//   ....[99]....
        /*28fc*/ 	.word	0x00016f80


	//   ....[100]....
        /*2900*/ 	.word	0x00016fa0


	//   ....[101]....
        /*2904*/ 	.word	0x00016fb0


	//   ....[102]....
        /*2908*/ 	.word	0x00016fd0


	//   ....[103]....
        /*290c*/ 	.word	0x00016fe0


	//   ....[104]....
        /*2910*/ 	.word	0x00017000


	//   ....[105]....
        /*2914*/ 	.word	0x00017010


	//   ....[106]....
        /*2918*/ 	.word	0x000170a0


	//   ....[107]....
        /*291c*/ 	.word	0x000170c0


	//   ....[108]....
        /*2920*/ 	.word	0x000170e0


	//   ....[109]....
        /*2924*/ 	.word	0x000170f0


	//   ....[110]....
        /*2928*/ 	.word	0x00017110


	//   ....[111]....
        /*292c*/ 	.word	0x00017120


	//   ....[112]....
        /*2930*/ 	.word	0x00017140


	//   ....[113]....
        /*2934*/ 	.word	0x00017150


	//   ....[114]....
        /*2938*/ 	.word	0x00017170


	//   ....[115]....
        /*293c*/ 	.word	0x00017180


	//   ....[116]....
        /*2940*/ 	.word	0x00017210


	//   ....[117]....
        /*2944*/ 	.word	0x00017230


	//   ....[118]....
        /*2948*/ 	.word	0x00017250


	//   ....[119]....
        /*294c*/ 	.word	0x00017260


	//   ....[120]....
        /*2950*/ 	.word	0x00017280


	//   ....[121]....
        /*2954*/ 	.word	0x00017290


	//   ....[122]....
        /*2958*/ 	.word	0x000172b0


	//   ....[123]....
        /*295c*/ 	.word	0x000172c0


	//   ....[124]....
        /*2960*/ 	.word	0x000172e0


	//   ....[125]....
        /*2964*/ 	.word	0x000172f0


	//   ....[126]....
        /*2968*/ 	.word	0x00017380


	//   ....[127]....
        /*296c*/ 	.word	0x000173a0


	//   ....[128]....
        /*2970*/ 	.word	0x000173c0


	//   ....[129]....
        /*2974*/ 	.word	0x000173d0


	//   ....[130]....
        /*2978*/ 	.word	0x000173f0


	//   ....[131]....
        /*297c*/ 	.word	0x00017400


	//   ....[132]....
        /*2980*/ 	.word	0x00017420


	//   ....[133]....
        /*2984*/ 	.word	0x00017430


	//   ....[134]....
        /*2988*/ 	.word	0x00017450


	//   ....[135]....
        /*298c*/ 	.word	0x00017460


	//   ....[136]....
        /*2990*/ 	.word	0x00017d00


	//   ....[137]....
        /*2994*/ 	.word	0x00017d40


	//   ....[138]....
        /*2998*/ 	.word	0x00017d90


	//   ....[139]....
        /*299c*/ 	.word	0x00017da0


	//   ....[140]....
        /*29a0*/ 	.word	0x00017dc0


	//   ....[141]....
        /*29a4*/ 	.word	0x00017dd0


	//   ....[142]....
        /*29a8*/ 	.word	0x00017df0


	//   ....[143]....
        /*29ac*/ 	.word	0x00017e00


	//   ....[144]....
        /*29b0*/ 	.word	0x00017e20


	//   ....[145]....
        /*29b4*/ 	.word	0x00017e30


	//   ....[146]....
        /*29b8*/ 	.word	0x00017ec0


	//   ....[147]....
        /*29bc*/ 	.word	0x00017ee0


	//   ....[148]....
        /*29c0*/ 	.word	0x00017f00


	//   ....[149]....
        /*29c4*/ 	.word	0x00017f10


	//   ....[150]....
        /*29c8*/ 	.word	0x00017f30


	//   ....[151]....
        /*29cc*/ 	.word	0x00017f40


	//   ....[152]....
        /*29d0*/ 	.word	0x00017f60


	//   ....[153]....
        /*29d4*/ 	.word	0x00017f70


	//   ....[154]....
        /*29d8*/ 	.word	0x00017f90


	//   ....[155]....
        /*29dc*/ 	.word	0x00017fa0


	//   ....[156]....
        /*29e0*/ 	.word	0x00018030


	//   ....[157]....
        /*29e4*/ 	.word	0x00018050


	//   ....[158]....
        /*29e8*/ 	.word	0x00018070


	//   ....[159]....
        /*29ec*/ 	.word	0x00018080


	//   ....[160]....
        /*29f0*/ 	.word	0x000180a0


	//   ....[161]....
        /*29f4*/ 	.word	0x000180b0


	//   ....[162]....
        /*29f8*/ 	.word	0x000180d0


	//   ....[163]....
        /*29fc*/ 	.word	0x000180e0


	//   ....[164]....
        /*2a00*/ 	.word	0x00018100


	//   ....[165]....
        /*2a04*/ 	.word	0x00018110


	//   ....[166]....
        /*2a08*/ 	.word	0x000181a0


	//   ....[167]....
        /*2a0c*/ 	.word	0x000181c0


	//   ....[168]....
        /*2a10*/ 	.word	0x000181e0


	//   ....[169]....
        /*2a14*/ 	.word	0x000181f0


	//   ....[170]....
        /*2a18*/ 	.word	0x00018210


	//   ....[171]....
        /*2a1c*/ 	.word	0x00018220


	//   ....[172]....
        /*2a20*/ 	.word	0x00018240


	//   ....[173]....
        /*2a24*/ 	.word	0x00018250


	//   ....[174]....
        /*2a28*/ 	.word	0x00018270


	//   ....[175]....
        /*2a2c*/ 	.word	0x00018280


	//   ....[176]....
        /*2a30*/ 	.word	0x00018310


	//   ....[177]....
        /*2a34*/ 	.word	0x00018330


	//   ....[178]....
        /*2a38*/ 	.word	0x00018350


	//   ....[179]....
        /*2a3c*/ 	.word	0x00018360


	//   ....[180]....
        /*2a40*/ 	.word	0x00018380


	//   ....[181]....
        /*2a44*/ 	.word	0x00018390


	//   ....[182]....
        /*2a48*/ 	.word	0x000183b0


	//   ....[183]....
        /*2a4c*/ 	.word	0x000183c0


	//   ....[184]....
        /*2a50*/ 	.word	0x000183e0


	//   ....[185]....
        /*2a54*/ 	.word	0x000183f0


	//   ....[186]....
        /*2a58*/ 	.word	0x00018480


	//   ....[187]....
        /*2a5c*/ 	.word	0x000184a0


	//   ....[188]....
        /*2a60*/ 	.word	0x000184c0


	//   ....[189]....
        /*2a64*/ 	.word	0x000184d0


	//   ....[190]....
        /*2a68*/ 	.word	0x000184f0


	//   ....[191]....
        /*2a6c*/ 	.word	0x00018500


	//   ....[192]....
        /*2a70*/ 	.word	0x00018520


	//   ....[193]....
        /*2a74*/ 	.word	0x00018530


	//   ....[194]....
        /*2a78*/ 	.word	0x00018550


	//   ....[195]....
        /*2a7c*/ 	.word	0x00018560


	//   ....[196]....
        /*2a80*/ 	.word	0x000185f0


	//   ....[197]....
        /*2a84*/ 	.word	0x00018610


	//   ....[198]....
        /*2a88*/ 	.word	0x00018630


	//   ....[199]....
        /*2a8c*/ 	.word	0x00018640


	//   ....[200]....
        /*2a90*/ 	.word	0x00018660


	//   ....[201]....
        /*2a94*/ 	.word	0x00018670


	//   ....[202]....
        /*2a98*/ 	.word	0x00018690


	//   ....[203]....
        /*2a9c*/ 	.word	0x000186a0


	//   ....[204]....
        /*2aa0*/ 	.word	0x000186c0


	//   ....[205]....
        /*2aa4*/ 	.word	0x000186d0


	//   ....[206]....
        /*2aa8*/ 	.word	0x00018f30


	//   ....[207]....
        /*2aac*/ 	.word	0x00018f70


	//   ....[208]....
        /*2ab0*/ 	.word	0x00018fc0


	//   ....[209]....
        /*2ab4*/ 	.word	0x00018fd0


	//   ....[210]....
        /*2ab8*/ 	.word	0x00018ff0


	//   ....[211]....
        /*2abc*/ 	.word	0x00019000


	//   ....[212]....
        /*2ac0*/ 	.word	0x00019020


	//   ....[213]....
        /*2ac4*/ 	.word	0x00019030


	//   ....[214]....
        /*2ac8*/ 	.word	0x00019050


	//   ....[215]....
        /*2acc*/ 	.word	0x00019060


	//   ....[216]....
        /*2ad0*/ 	.word	0x000190f0


	//   ....[217]....
        /*2ad4*/ 	.word	0x00019110


	//   ....[218]....
        /*2ad8*/ 	.word	0x00019130


	//   ....[219]....
        /*2adc*/ 	.word	0x00019140


	//   ....[220]....
        /*2ae0*/ 	.word	0x00019160


	//   ....[221]....
        /*2ae4*/ 	.word	0x00019170


	//   ....[222]....
        /*2ae8*/ 	.word	0x00019190


	//   ....[223]....
        /*2aec*/ 	.word	0x000191a0


	//   ....[224]....
        /*2af0*/ 	.word	0x000191c0


	//   ....[225]....
        /*2af4*/ 	.word	0x000191d0


	//   ....[226]....
        /*2af8*/ 	.word	0x00019260


	//   ....[227]....
        /*2afc*/ 	.word	0x00019280


	//   ....[228]....
        /*2b00*/ 	.word	0x000192a0


	//   ....[229]....
        /*2b04*/ 	.word	0x000192b0


	//   ....[230]....
        /*2b08*/ 	.word	0x000192d0


	//   ....[231]....
        /*2b0c*/ 	.word	0x000192e0


	//   ....[232]....
        /*2b10*/ 	.word	0x00019300


	//   ....[233]....
        /*2b14*/ 	.word	0x00019310


	//   ....[234]....
        /*2b18*/ 	.word	0x00019330


	//   ....[235]....
        /*2b1c*/ 	.word	0x00019340


	//   ....[236]....
        /*2b20*/ 	.word	0x000193d0


	//   ....[237]....
        /*2b24*/ 	.word	0x000193f0


	//   ....[238]....
        /*2b28*/ 	.word	0x00019410


	//   ....[239]....
        /*2b2c*/ 	.word	0x00019420


	//   ....[240]....
        /*2b30*/ 	.word	0x00019440


	//   ....[241]....
        /*2b34*/ 	.word	0x00019450


	//   ....[242]....
        /*2b38*/ 	.word	0x00019470


	//   ....[243]....
        /*2b3c*/ 	.word	0x00019480


	//   ....[244]....
        /*2b40*/ 	.word	0x000194a0


	//   ....[245]....
        /*2b44*/ 	.word	0x000194b0


	//   ....[246]....
        /*2b48*/ 	.word	0x00019540


	//   ....[247]....
        /*2b4c*/ 	.word	0x00019560


	//   ....[248]....
        /*2b50*/ 	.word	0x00019580


	//   ....[249]....
        /*2b54*/ 	.word	0x00019590


	//   ....[250]....
        /*2b58*/ 	.word	0x000195b0


	//   ....[251]....
        /*2b5c*/ 	.word	0x000195c0


	//   ....[252]....
        /*2b60*/ 	.word	0x000195e0


	//   ....[253]....
        /*2b64*/ 	.word	0x000195f0


	//   ....[254]....
        /*2b68*/ 	.word	0x00019610


	//   ....[255]....
        /*2b6c*/ 	.word	0x00019620


	//   ....[0]....
        /*2b70*/ 	.word	0x000196b0


	//   ....[1]....
        /*2b74*/ 	.word	0x000196d0


	//   ....[2]....
        /*2b78*/ 	.word	0x000196f0


	//   ....[3]....
        /*2b7c*/ 	.word	0x00019700


	//   ....[4]....
        /*2b80*/ 	.word	0x00019720


	//   ....[5]....
        /*2b84*/ 	.word	0x00019730


	//   ....[6]....
        /*2b88*/ 	.word	0x00019750


	//   ....[7]....
        /*2b8c*/ 	.word	0x00019760


	//   ....[8]....
        /*2b90*/ 	.word	0x00019780


	//   ....[9]....
        /*2b94*/ 	.word	0x00019790


	//   ....[10]....
        /*2b98*/ 	.word	0x00019f70


	//   ....[11]....
        /*2b9c*/ 	.word	0x00019fb0


	//   ....[12]....
        /*2ba0*/ 	.word	0x0001a000


	//   ....[13]....
        /*2ba4*/ 	.word	0x0001a010


	//   ....[14]....
        /*2ba8*/ 	.word	0x0001a030


	//   ....[15]....
        /*2bac*/ 	.word	0x0001a040


	//   ....[16]....
        /*2bb0*/ 	.word	0x0001a060


	//   ....[17]....
        /*2bb4*/ 	.word	0x0001a070


	//   ....[18]....
        /*2bb8*/ 	.word	0x0001a090


	//   ....[19]....
        /*2bbc*/ 	.word	0x0001a0a0


	//   ....[20]....
        /*2bc0*/ 	.word	0x0001a130


	//   ....[21]....
        /*2bc4*/ 	.word	0x0001a150


	//   ....[22]....
        /*2bc8*/ 	.word	0x0001a170


	//   ....[23]....
        /*2bcc*/ 	.word	0x0001a180


	//   ....[24]....
        /*2bd0*/ 	.word	0x0001a1a0


	//   ....[25]....
        /*2bd4*/ 	.word	0x0001a1b0


	//   ....[26]....
        /*2bd8*/ 	.word	0x0001a1d0


	//   ....[27]....
        /*2bdc*/ 	.word	0x0001a1e0


	//   ....[28]....
        /*2be0*/ 	.word	0x0001a200


	//   ....[29]....
        /*2be4*/ 	.word	0x0001a210


	//   ....[30]....
        /*2be8*/ 	.word	0x0001a2a0


	//   ....[31]....
        /*2bec*/ 	.word	0x0001a2c0


	//   ....[32]....
        /*2bf0*/ 	.word	0x0001a2e0


	//   ....[33]....
        /*2bf4*/ 	.word	0x0001a2f0


	//   ....[34]....
        /*2bf8*/ 	.word	0x0001a310


	//   ....[35]....
        /*2bfc*/ 	.word	0x0001a320


	//   ....[36]....
        /*2c00*/ 	.word	0x0001a340


	//   ....[37]....
        /*2c04*/ 	.word	0x0001a350


	//   ....[38]....
        /*2c08*/ 	.word	0x0001a370


	//   ....[39]....
        /*2c0c*/ 	.word	0x0001a380


	//   ....[40]....
        /*2c10*/ 	.word	0x0001a410


	//   ....[41]....
        /*2c14*/ 	.word	0x0001a430


	//   ....[42]....
        /*2c18*/ 	.word	0x0001a450


	//   ....[43]....
        /*2c1c*/ 	.word	0x0001a460


	//   ....[44]....
        /*2c20*/ 	.word	0x0001a480


	//   ....[45]....
        /*2c24*/ 	.word	0x0001a490


	//   ....[46]....
        /*2c28*/ 	.word	0x0001a4b0


	//   ....[47]....
        /*2c2c*/ 	.word	0x0001a4c0


	//   ....[48]....
        /*2c30*/ 	.word	0x0001a4e0


	//   ....[49]....
        /*2c34*/ 	.word	0x0001a4f0


	//   ....[50]....
        /*2c38*/ 	.word	0x0001a580


	//   ....[51]....
        /*2c3c*/ 	.word	0x0001a5a0


	//   ....[52]....
        /*2c40*/ 	.word	0x0001a5c0


	//   ....[53]....
        /*2c44*/ 	.word	0x0001a5d0


	//   ....[54]....
        /*2c48*/ 	.word	0x0001a5f0


	//   ....[55]....
        /*2c4c*/ 	.word	0x0001a600


	//   ....[56]....
        /*2c50*/ 	.word	0x0001a620


	//   ....[57]....
        /*2c54*/ 	.word	0x0001a630


	//   ....[58]....
        /*2c58*/ 	.word	0x0001a650


	//   ....[59]....
        /*2c5c*/ 	.word	0x0001a660


	//   ....[60]....
        /*2c60*/ 	.word	0x0001ade0


	//   ....[61]....
        /*2c64*/ 	.word	0x0001ae20


	//   ....[62]....
        /*2c68*/ 	.word	0x0001ae50


	//   ....[63]....
        /*2c6c*/ 	.word	0x0001ae60


	//   ....[64]....
        /*2c70*/ 	.word	0x0001aea0


	//   ....[65]....
        /*2c74*/ 	.word	0x0001aeb0


	//   ....[66]....
        /*2c78*/ 	.word	0x0001aed0


	//   ....[67]....
        /*2c7c*/ 	.word	0x0001aee0


	//   ....[68]....
        /*2c80*/ 	.word	0x0001af00


	//   ....[69]....
        /*2c84*/ 	.word	0x0001af10


	//   ....[70]....
        /*2c88*/ 	.word	0x0001af90


	//   ....[71]....
        /*2c8c*/ 	.word	0x0001afb0


	//   ....[72]....
        /*2c90*/ 	.word	0x0001afd0


	//   ....[73]....
        /*2c94*/ 	.word	0x0001afe0


	//   ....[74]....
        /*2c98*/ 	.word	0x0001b000


	//   ....[75]....
        /*2c9c*/ 	.word	0x0001b010


	//   ....[76]....
        /*2ca0*/ 	.word	0x0001b030


	//   ....[77]....
        /*2ca4*/ 	.word	0x0001b040


	//   ....[78]....
        /*2ca8*/ 	.word	0x0001b060


	//   ....[79]....
        /*2cac*/ 	.word	0x0001b070


	//   ....[80]....
        /*2cb0*/ 	.word	0x0001b0f0


	//   ....[81]....
        /*2cb4*/ 	.word	0x0001b110


	//   ....[82]....
        /*2cb8*/ 	.word	0x0001b130


	//   ....[83]....
        /*2cbc*/ 	.word	0x0001b140


	//   ....[84]....
        /*2cc0*/ 	.word	0x0001b160


	//   ....[85]....
        /*2cc4*/ 	.word	0x0001b170


	//   ....[86]....
        /*2cc8*/ 	.word	0x0001b190


	//   ....[87]....
        /*2ccc*/ 	.word	0x0001b1a0


	//   ....[88]....
        /*2cd0*/ 	.word	0x0001b1c0


	//   ....[89]....
        /*2cd4*/ 	.word	0x0001b1d0


	//   ....[90]....
        /*2cd8*/ 	.word	0x0001b250


	//   ....[91]....
        /*2cdc*/ 	.word	0x0001b270


	//   ....[92]....
        /*2ce0*/ 	.word	0x0001b290


	//   ....[93]....
        /*2ce4*/ 	.word	0x0001b2a0


	//   ....[94]....
        /*2ce8*/ 	.word	0x0001b2c0


	//   ....[95]....
        /*2cec*/ 	.word	0x0001b2d0


	//   ....[96]....
        /*2cf0*/ 	.word	0x0001b2f0


	//   ....[97]....
        /*2cf4*/ 	.word	0x0001b300


	//   ....[98]....
        /*2cf8*/ 	.word	0x0001b320


	//   ....[99]....
        /*2cfc*/ 	.word	0x0001b330


	//   ....[100]....
        /*2d00*/ 	.word	0x0001ba50


	//   ....[101]....
        /*2d04*/ 	.word	0x0001ba90


	//   ....[102]....
        /*2d08*/ 	.word	0x0001bac0


	//   ....[103]....
        /*2d0c*/ 	.word	0x0001bad0


	//   ....[104]....
        /*2d10*/ 	.word	0x0001bb10


	//   ....[105]....
        /*2d14*/ 	.word	0x0001bb20


	//   ....[106]....
        /*2d18*/ 	.word	0x0001bb40


	//   ....[107]....
        /*2d1c*/ 	.word	0x0001bb50


	//   ....[108]....
        /*2d20*/ 	.word	0x0001bb70


	//   ....[109]....
        /*2d24*/ 	.word	0x0001bb80


	//   ....[110]....
        /*2d28*/ 	.word	0x0001bc00


	//   ....[111]....
        /*2d2c*/ 	.word	0x0001bc20


	//   ....[112]....
        /*2d30*/ 	.word	0x0001bc40


	//   ....[113]....
        /*2d34*/ 	.word	0x0001bc50


	//   ....[114]....
        /*2d38*/ 	.word	0x0001bc70


	//   ....[115]....
        /*2d3c*/ 	.word	0x0001bc80


	//   ....[116]....
        /*2d40*/ 	.word	0x0001bca0


	//   ....[117]....
        /*2d44*/ 	.word	0x0001bcb0


	//   ....[118]....
        /*2d48*/ 	.word	0x0001bcd0


	//   ....[119]....
        /*2d4c*/ 	.word	0x0001bce0


	//   ....[120]....
        /*2d50*/ 	.word	0x0001bd60


	//   ....[121]....
        /*2d54*/ 	.word	0x0001bd80


	//   ....[122]....
        /*2d58*/ 	.word	0x0001bda0


	//   ....[123]....
        /*2d5c*/ 	.word	0x0001bdb0


	//   ....[124]....
        /*2d60*/ 	.word	0x0001bdd0


	//   ....[125]....
        /*2d64*/ 	.word	0x0001bde0


	//   ....[126]....
        /*2d68*/ 	.word	0x0001be00


	//   ....[127]....
        /*2d6c*/ 	.word	0x0001be10


	//   ....[128]....
        /*2d70*/ 	.word	0x0001be30


	//   ....[129]....
        /*2d74*/ 	.word	0x0001be40


	//   ....[130]....
        /*2d78*/ 	.word	0x0001c510


	//   ....[131]....
        /*2d7c*/ 	.word	0x0001c550


	//   ....[132]....
        /*2d80*/ 	.word	0x0001c580


	//   ....[133]....
        /*2d84*/ 	.word	0x0001c590


	//   ....[134]....
        /*2d88*/ 	.word	0x0001c5d0


	//   ....[135]....
        /*2d8c*/ 	.word	0x0001c5e0


	//   ....[136]....
        /*2d90*/ 	.word	0x0001c600


	//   ....[137]....
        /*2d94*/ 	.word	0x0001c610


	//   ....[138]....
        /*2d98*/ 	.word	0x0001c630


	//   ....[139]....
        /*2d9c*/ 	.word	0x0001c640


	//   ....[140]....
        /*2da0*/ 	.word	0x0001c6c0


	//   ....[141]....
        /*2da4*/ 	.word	0x0001c6e0


	//   ....[142]....
        /*2da8*/ 	.word	0x0001c700


	//   ....[143]....
        /*2dac*/ 	.word	0x0001c710


	//   ....[144]....
        /*2db0*/ 	.word	0x0001c730


	//   ....[145]....
        /*2db4*/ 	.word	0x0001c740


	//   ....[146]....
        /*2db8*/ 	.word	0x0001c760


	//   ....[147]....
        /*2dbc*/ 	.word	0x0001c770


	//   ....[148]....
        /*2dc0*/ 	.word	0x0001c790


	//   ....[149]....
        /*2dc4*/ 	.word	0x0001c7a0


	//   ....[150]....
        /*2dc8*/ 	.word	0x0001cde0


	//   ....[151]....
        /*2dcc*/ 	.word	0x0001ce10


	//   ....[152]....
        /*2dd0*/ 	.word	0x0001ce30


	//   ....[153]....
        /*2dd4*/ 	.word	0x0001ce40


	//   ....[154]....
        /*2dd8*/ 	.word	0x0001ce60


	//   ....[155]....
        /*2ddc*/ 	.word	0x0001ce70


	//   ....[156]....
        /*2de0*/ 	.word	0x0001ce90


	//   ....[157]....
        /*2de4*/ 	.word	0x0001cea0


	//   ....[158]....
        /*2de8*/ 	.word	0x0001cec0


	//   ....[159]....
        /*2dec*/ 	.word	0x0001ced0


	//----- nvinfo : EIATTR_VRC_CTA_INIT_COUNT
	.align		4
.L_61:
        /*2df0*/ 	.byte	0x02, 0x4a
	.zero		1
	.zero		1


	//----- nvinfo : EIATTR_EXIT_INSTR_OFFSETS
	.align		4
        /*2df4*/ 	.byte	0x04, 0x1c
        /*2df6*/ 	.short	(.L_63 - .L_62)


	//   ....[0]....
.L_62:
        /*2df8*/ 	.word	0x00000040


	//   ....[1]....
        /*2dfc*/ 	.word	0x0001d1f0


	//----- nvinfo : EIATTR_CRS_STACK_SIZE
	.align		4
.L_63:
        /*2e00*/ 	.byte	0x04, 0x1e
        /*2e02*/ 	.short	(.L_65 - .L_64)
.L_64:
        /*2e04*/ 	.word	0x00000000


	//----- nvinfo : EIATTR_CBANK_PARAM_SIZE
	.align		4
.L_65:
        /*2e08*/ 	.byte	0x03, 0x19
        /*2e0a*/ 	.short	0x0060


	//----- nvinfo : EIATTR_PARAM_CBANK
	.align		4
        /*2e0c*/ 	.byte	0x04, 0x0a
        /*2e0e*/ 	.short	(.L_67 - .L_66)
	.align		4
.L_66:
        /*2e10*/ 	.word	index@(.nv.constant0._Z17bsr_matvec_kerneliPKiS0_PKdS2_PdiilPKlS0_id)
        /*2e14*/ 	.short	0x0380
        /*2e16*/ 	.short	0x0060


	//----- nvinfo : EIATTR_SW_WAR
	.align		4
.L_67:
        /*2e18*/ 	.byte	0x04, 0x36
        /*2e1a*/ 	.short	(.L_69 - .L_68)
.L_68:
        /*2e1c*/ 	.word	0x00000008
.L_69:


//--------------------- .nv.callgraph             --------------------------
	.section	.nv.callgraph,"",@"SHT_CUDA_CALLGRAPH"
	.align	4
	.sectionentsize	8
	.align		4
        /*0000*/ 	.word	0x00000000
	.align		4
        /*0004*/ 	.word	0xffffffff
	.align		4
        /*0008*/ 	.word	0x00000000
	.align		4
        /*000c*/ 	.word	0xfffffffe
	.align		4
        /*0010*/ 	.word	0x00000000
	.align		4
        /*0014*/ 	.word	0xfffffffd
	.align		4
        /*0018*/ 	.word	0x00000000
	.align		4
        /*001c*/ 	.word	0xfffffffc


//--------------------- .text._Z7scale_yiPdd      --------------------------
	.section	.text._Z7scale_yiPdd,"ax",@progbits
	.align	128
        .global         _Z7scale_yiPdd
        .type           _Z7scale_yiPdd,@function
        .size           _Z7scale_yiPdd,(.L_x_760 - _Z7scale_yiPdd)
        .other          _Z7scale_yiPdd,@"STO_CUDA_ENTRY STV_DEFAULT"
_Z7scale_yiPdd:
.text._Z7scale_yiPdd:
[----:B------:R-:W-:Y:S01]  /*0000*/  LDC R1, c[0x0][0x37c] ;  /* 0x0000df00ff017b82 */ /* 0x000fe20000000800 */
[----:B------:R-:W0:Y:S07]  /*0010*/  S2R R5, SR_TID.X ;  /* 0x0000000000057919 */ /* 0x000e2e0000002100 */
[----:B------:R-:W0:Y:S01]  /*0020*/  S2UR UR4, SR_CTAID.X ;  /* 0x00000000000479c3 */ /* 0x000e220000002500 */
[----:B------:R-:W1:Y:S07]  /*0030*/  LDCU UR6, c[0x0][0x380] ;  /* 0x00007000ff0677ac */ /* 0x000e6e0008000800 */
[----:B------:R-:W0:Y:S01]  /*0040*/  LDC R0, c[0x0][0x360] ;  /* 0x0000d800ff007b82 */ /* 0x000e220000000800 */
[----:B------:R-:W2:Y:S01]  /*0050*/  LDCU UR5, c[0x0][0x370] ;  /* 0x00006e00ff0577ac */ /* 0x000ea20008000800 */
[----:B0-----:R-:W-:-:S02]  /*0060*/  IMAD R5, R0, UR4, R5 ;  /* 0x0000000400057c24 */ /* 0x001fc4000f8e0205 */
[----:B--2---:R-:W-:-:S03]  /*0070*/  IMAD R0, R0, UR5, RZ ;  /* 0x0000000500007c24 */ /* 0x004fc6000f8e02ff */
[----:B-1----:R-:W-:-:S13]  /*0080*/  ISETP.GE.AND P0, PT, R5, UR6, PT ;  /* 0x0000000605007c0c */ /* 0x002fda000bf06270 */
[----:B------:R-:W-:Y:S05]  /*0090*/  @P0 EXIT ;  /* 0x000000000000094d */ /* 0x000fea0003800000 */
[----:B------:R-:W0:Y:S01]  /*00a0*/  I2F.U32.RP R8, R0 ;  /* 0x0000000000087306 */ /* 0x000e220000209000 */
[C---:B------:R-:W-:Y:S01]  /*00b0*/  IADD3 R4, PT, PT, R0.reuse, R5, RZ ;  /* 0x0000000500047210 */ /* 0x040fe20007ffe0ff */
[----:B------:R-:W-:Y:S01]  /*00c0*/  IMAD.MOV R9, RZ, RZ, -R0 ;  /* 0x000000ffff097224 */ /* 0x000fe200078e0a00 */
[----:B------:R-:W-:Y:S01]  /*00d0*/  ISETP.NE.U32.AND P2, PT, R0, RZ, PT ;  /* 0x000000ff0000720c */ /* 0x000fe20003f45070 */
[----:B------:R-:W1:Y:S01]  /*00e0*/  LDCU.64 UR10, c[0x0][0x390] ;  /* 0x00007200ff0a77ac */ /* 0x000e620008000a00 */
[C---:B------:R-:W-:Y:S01]  /*00f0*/  ISETP.GE.AND P0, PT, R4.reuse, UR6, PT ;  /* 0x0000000604007c0c */ /* 0x040fe2000bf06270 */
[----:B------:R-:W-:Y:S01]  /*0100*/  BSSY.RECONVERGENT B0, `(.L_x_0) ;  /* 0x0000027000007945 */ /* 0x000fe20003800200 */
[----:B------:R-:W-:Y:S01]  /*0110*/  VIMNMX R7, PT, PT, R4, UR6, !PT ;  /* 0x0000000604077c48 */ /* 0x000fe2000ffe0100 */
[----:B------:R-:W2:Y:S01]  /*0120*/  LDCU.64 UR4, c[0x0][0x358] ;  /* 0x00006b00ff0477ac */ /* 0x000ea20008000a00 */
[----:B------:R-:W-:Y:S01]  /*0130*/  SEL R6, RZ, 0x1, P0 ;  /* 0x00000001ff067807 */ /* 0x000fe20000000000 */
[----:B------:R-:W3:Y:S03]  /*0140*/  LDCU.64 UR8, c[0x0][0x390] ;  /* 0x00007200ff0877ac */ /* 0x000ee60008000a00 */
[----:B------:R-:W-:Y:S01]  /*0150*/  IADD3 R7, PT, PT, R7, -R4, -R6 ;  /* 0x8000000407077210 */ /* 0x000fe20007ffe806 */
[----:B0-----:R-:W0:Y:S02]  /*0160*/  MUFU.RCP R8, R8 ;  /* 0x0000000800087308 */ /* 0x001e240000001000 */
[----:B0-----:R-:W-:-:S06]  /*0170*/  VIADD R2, R8, 0xffffffe ;  /* 0x0ffffffe08027836 */ /* 0x001fcc0000000000 */
[----:B------:R0:W4:Y:S02]  /*0180*/  F2I.FTZ.U32.TRUNC.NTZ R3, R2 ;  /* 0x0000000200037305 */ /* 0x000124000021f000 */
[----:B0-----:R-:W-:Y:S02]  /*0190*/  IMAD.MOV.U32 R2, RZ, RZ, RZ ;  /* 0x000000ffff027224 */ /* 0x001fe400078e00ff */
[----:B----4-:R-:W-:-:S04]  /*01a0*/  IMAD R9, R9, R3, RZ ;  /* 0x0000000309097224 */ /* 0x010fc800078e02ff */
[----:B------:R-:W-:-:S06]  /*01b0*/  IMAD.HI.U32 R8, R3, R9, R2 ;  /* 0x0000000903087227 */ /* 0x000fcc00078e0002 */
[----:B------:R-:W-:-:S04]  /*01c0*/  IMAD.HI.U32 R9, R8, R7, RZ ;  /* 0x0000000708097227 */ /* 0x000fc800078e00ff */
[----:B------:R-:W-:-:S04]  /*01d0*/  IMAD.MOV R2, RZ, RZ, -R9 ;  /* 0x000000ffff027224 */ /* 0x000fc800078e0a09 */
[----:B------:R-:W-:Y:S02]  /*01e0*/  IMAD R7, R0, R2, R7 ;  /* 0x0000000200077224 */ /* 0x000fe400078e0207 */
[----:B------:R-:W0:Y:S03]  /*01f0*/  LDC.64 R2, c[0x0][0x388] ;  /* 0x0000e200ff027b82 */ /* 0x000e260000000a00 */
[----:B------:R-:W-:-:S13]  /*0200*/  ISETP.GE.U32.AND P0, PT, R7, R0, PT ;  /* 0x000000000700720c */ /* 0x000fda0003f06070 */
[----:B------:R-:W-:Y:S01]  /*0210*/  @P0 IADD3 R7, PT, PT, -R0, R7, RZ ;  /* 0x0000000700070210 */ /* 0x000fe20007ffe1ff */
[----:B------:R-:W-:-:S03]  /*0220*/  @P0 VIADD R9, R9, 0x1 ;  /* 0x0000000109090836 */ /* 0x000fc60000000000 */
[----:B------:R-:W-:-:S13]  /*0230*/  ISETP.GE.U32.AND P1, PT, R7, R0, PT ;  /* 0x000000000700720c */ /* 0x000fda0003f26070 */
[----:B------:R-:W-:Y:S02]  /*0240*/  @P1 IADD3 R9, PT, PT, R9, 0x1, RZ ;  /* 0x0000000109091810 */ /* 0x000fe40007ffe0ff */
[----:B------:R-:W-:-:S05]  /*0250*/  @!P2 LOP3.LUT R9, RZ, R0, RZ, 0x33, !PT ;  /* 0x00000000ff09a212 */ /* 0x000fca00078e33ff */
[----:B------:R-:W-:-:S05]  /*0260*/  IMAD.IADD R4, R6, 0x1, R9 ;  /* 0x0000000106047824 */ /* 0x000fca00078e0209 */
[C---:B------:R-:W-:Y:S02]  /*0270*/  LOP3.LUT R6, R4.reuse, 0x3, RZ, 0xc0, !PT ;  /* 0x0000000304067812 */ /* 0x040fe400078ec0ff */
[----:B------:R-:W-:Y:S02]  /*0280*/  ISETP.GE.U32.AND P1, PT, R4, 0x3, PT ;  /* 0x000000030400780c */ /* 0x000fe40003f26070 */
[----:B------:R-:W-:-:S13]  /*0290*/  ISETP.NE.AND P0, PT, R6, 0x3, PT ;  /* 0x000000030600780c */ /* 0x000fda0003f05270 */
[----:B0123--:R-:W-:Y:S05]  /*02a0*/  @!P0 BRA `(.L_x_1) ;  /* 0x0000000000308947 */ /* 0x00ffea0003800000 */
[----:B------:R-:W0:Y:S01]  /*02b0*/  LDC.64 R10, c[0x0][0x388] ;  /* 0x0000e200ff0a7b82 */ /* 0x000e220000000a00 */
[----:B------:R-:W-:-:S04]  /*02c0*/  IADD3 R4, PT, PT, R4, 0x1, RZ ;  /* 0x0000000104047810 */ /* 0x000fc80007ffe0ff */
[----:B------:R-:W-:-:S05]  /*02d0*/  LOP3.LUT R4, R4, 0x3, RZ, 0xc0, !PT ;  /* 0x0000000304047812 */ /* 0x000fca00078ec0ff */
[----:B------:R-:W-:-:S07]  /*02e0*/  IMAD.MOV R4, RZ, RZ, -R4 ;  /* 0x000000ffff047224 */ /* 0x000fce00078e0a04 */
.L_x_2:
[----:B01----:R-:W-:-:S05]  /*02f0*/  IMAD.WIDE R6, R5, 0x8, R10 ;  /* 0x0000000805067825 */ /* 0x003fca00078e020a */
[----:B------:R-:W2:Y:S01]  /*0300*/  LDG.E.64 R8, desc[UR4][R6.64] ;  /* 0x0000000406087981 */ /* 0x000ea2000c1e1b00 */
[----:B------:R-:W-:Y:S01]  /*0310*/  IADD3 R4, PT, PT, R4, 0x1, RZ ;  /* 0x0000000104047810 */ /* 0x000fe20007ffe0ff */
[----:B------:R-:W-:-:S03]  /*0320*/  IMAD.IADD R5, R0, 0x1, R5 ;  /* 0x0000000100057824 */ /* 0x000fc600078e0205 */
[----:B------:R-:W-:Y:S01]  /*0330*/  ISETP.NE.AND P0, PT, R4, RZ, PT ;  /* 0x000000ff0400720c */ /* 0x000fe20003f05270 */
[----:B--2---:R-:W-:-:S07]  /*0340*/  DMUL R8, R8, UR8 ;  /* 0x0000000808087c28 */ /* 0x004fce0008000000 */
[----:B------:R1:W-:Y:S05]  /*0350*/  STG.E.64 desc[UR4][R6.64], R8 ;  /* 0x0000000806007986 */ /* 0x0003ea000c101b04 */
[----:B------:R-:W-:Y:S05]  /*0360*/  @P0 BRA `(.L_x_2) ;  /* 0xfffffffc00e00947 */ /* 0x000fea000383ffff */
.L_x_1:
[----:B------:R-:W-:Y:S05]  /*0370*/  BSYNC.RECONVERGENT B0 ;  /* 0x0000000000007941 */ /* 0x000fea0003800200 */
.L_x_0:
[----:B------:R-:W-:Y:S05]  /*0380*/  @!P1 EXIT ;  /* 0x000000000000994d */ /* 0x000fea0003800000 */
.L_x_3:
[----:B0-----:R-:W-:-:S05]  /*0390*/  IMAD.WIDE R20, R5, 0x8, R2 ;  /* 0x0000000805147825 */ /* 0x001fca00078e0202 */
[----:B-1----:R-:W2:Y:S01]  /*03a0*/  LDG.E.64 R6, desc[UR4][R20.64] ;  /* 0x0000000414067981 */ /* 0x002ea2000c1e1b00 */
[----:B------:R-:W-:Y:S01]  /*03b0*/  IMAD.WIDE R8, R0, 0x8, R20 ;  /* 0x0000000800087825 */ /* 0x000fe200078e0214 */
[----:B--2---:R-:W-:-:S07]  /*03c0*/  DMUL R6, R6, UR10 ;  /* 0x0000000a06067c28 */ /* 0x004fce0008000000 */
[----:B------:R0:W-:Y:S04]  /*03d0*/  STG.E.64 desc[UR4][R20.64], R6 ;  /* 0x0000000614007986 */ /* 0x0001e8000c101b04 */
[----:B------:R-:W2:Y:S01]  /*03e0*/  LDG.E.64 R10, desc[UR4][R8.64] ;  /* 0x00000004080a7981 */ /* 0x000ea2000c1e1b00 */
        /* <DEDUP_REMOVED lines=8> */
[----:B------:R-:W-:-:S04]  /*0470*/  LEA R5, R0, R5, 0x2 ;  /* 0x0000000500057211 */ /* 0x000fc800078e10ff */
[----:B------:R-:W-:Y:S01]  /*0480*/  ISETP.GE.AND P0, PT, R5, UR6, PT ;  /* 0x0000000605007c0c */ /* 0x000fe2000bf06270 */
[----:B--2---:R-:W-:-:S07]  /*0490*/  DMUL R18, R18, UR10 ;  /* 0x0000000a12127c28 */ /* 0x004fce0008000000 */
[----:B------:R0:W-:Y:S05]  /*04a0*/  STG.E.64 desc[UR4][R16.64], R18 ;  /* 0x0000001210007986 */ /* 0x0001ea000c101b04 */
[----:B------:R-:W-:Y:S05]  /*04b0*/  @!P0 BRA `(.L_x_3) ;  /* 0xfffffffc00b48947 */ /* 0x000fea000383ffff */
[----:B------:R-:W-:Y:S05]  /*04c0*/  EXIT ;  /* 0x000000000000794d */ /* 0x000fea0003800000 */
.L_x_4:
[----:B------:R-:W-:-:S00]  /*04d0*/  BRA `(.L_x_4) ;  /* 0xfffffffc00fc7947 */ /* 0x000fc0000383ffff */
[----:B------:R-:W-:-:S00]  /*04e0*/  NOP ;  /* 0x0000000000007918 */ /* 0x000fc00000000000 */
        /* <DEDUP_REMOVED lines=9> */
.L_x_760:


//--------------------- .text._Z17bsr_matvec_kerneliPKiS0_PKdS2_PdiilPKlS0_id --------------------------
	.section	.text._Z17bsr_matvec_kerneliPKiS0_PKdS2_PdiilPKlS0_id,"ax",@progbits
	.align	128
        .global         _Z17bsr_matvec_kerneliPKiS0_PKdS2_PdiilPKlS0_id
        .type           _Z17bsr_matvec_kerneliPKiS0_PKdS2_PdiilPKlS0_id,@function
        .size           _Z17bsr_matvec_kerneliPKiS0_PKdS2_PdiilPKlS0_id,(.L_x_759 - _Z17bsr_matvec_kerneliPKiS0_PKdS2_PdiilPKlS0_id)
        .other          _Z17bsr_matvec_kerneliPKiS0_PKdS2_PdiilPKlS0_id,@"STO_CUDA_ENTRY STV_DEFAULT"
_Z17bsr_matvec_kerneliPKiS0_PKdS2_PdiilPKlS0_id:
.text._Z17bsr_matvec_kerneliPKiS0_PKdS2_PdiilPKlS0_id:
[----:B------:R-:W-:Y:S08]  /*0000*/  LDC R1, c[0x0][0x37c] ;  /* 0x0000df00ff017b82 */ /* 0x000ff00000000800 */
[----:B------:R-:W0:Y:S08]  /*0010*/  S2UR UR19, SR_CTAID.X ;  /* 0x00000000001379c3 */ /* 0x000e300000002500 */
[----:B------:R-:W0:Y:S02]  /*0020*/  LDC R0, c[0x0][0x3d0] ;  /* 0x0000f400ff007b82 */ /* 0x000e240000000800 */
[----:B0-----:R-:W-:-:S13]  /*0030*/  ISETP.LE.AND P0, PT, R0, UR19, PT ;  /* 0x0000001300007c0c */ /* 0x001fda000bf03270 */
[----:B------:R-:W-:Y:S05]  /*0040*/  @P0 EXIT ;  /* 0x000000000000094d */ /* 0x000fea0003800000 */
[----:B------:R-:W0:Y:S01]  /*0050*/  S2R R6, SR_TID.X ;  /* 0x0000000000067919 */ /* 0x000e220000002100 */
[----:B------:R-:W1:Y:S01]  /*0060*/  LDCU.64 UR10, c[0x0][0x3b0] ;  /* 0x00007600ff0a77ac */ /* 0x000e620008000a00 */
[----:B------:R-:W-:Y:S01]  /*0070*/  BSSY B1, `(.L_x_5) ;  /* 0x0001d17000017945 */ /* 0x000fe20003800000 */
[----:B------:R-:W-:Y:S01]  /*0080*/  IMAD.U32 R4, RZ, RZ, UR19 ;  /* 0x00000013ff047e24 */ /* 0x000fe2000f8e00ff */
[----:B------:R-:W-:Y:S01]  /*0090*/  UMOV UR4, URZ ;  /* 0x000000ff00047c82 */ /* 0x000fe20008000000 */
[----:B------:R-:W2:Y:S01]  /*00a0*/  LDCU.64 UR22, c[0x0][0x358] ;  /* 0x00006b00ff1677ac */ /* 0x000ea20008000a00 */
[----:B-1----:R-:W-:Y:S01]  /*00b0*/  UMOV UR5, UR10 ;  /* 0x0000000a00057c82 */ /* 0x002fe20008000000 */
[----:B------:R-:W-:Y:S02]  /*00c0*/  UIMAD.WIDE UR20, UR10, 0x66666667, URZ ;  /* 0x666666670a1478a5 */ /* 0x000fe4000f8e02ff */
[----:B------:R-:W-:Y:S02]  /*00d0*/  UIMAD.WIDE UR4, UR10, -0x6db6db6d, UR4 ;  /* 0x924924930a0478a5 */ /* 0x000fe4000f8e0204 */
[----:B------:R-:W-:-:S02]  /*00e0*/  UIMAD.WIDE UR6, UR10, 0x2aaaaaab, URZ ;  /* 0x2aaaaaab0a0678a5 */ /* 0x000fc4000f8e02ff */
[----:B------:R-:W-:Y:S02]  /*00f0*/  USHF.R.S32.HI UR8, URZ, 0x1f, UR10 ;  /* 0x0000001fff087899 */ /* 0x000fe4000801140a */
[----:B------:R-:W-:Y:S02]  /*0100*/  UIMAD.WIDE UR24, UR10, 0x55555556, URZ ;  /* 0x555555560a1878a5 */ /* 0x000fe4000f8e02ff */
[----:B------:R-:W-:Y:S02]  /*0110*/  USHF.R.S32.HI UR6, URZ, 0x1, UR21 ;  /* 0x00000001ff067899 */ /* 0x000fe40008011415 */
[----:B------:R-:W-:Y:S01]  /*0120*/  USHF.R.U32.HI UR4, URZ, 0x1f, UR5 ;  /* 0x0000001fff047899 */ /* 0x000fe20008011605 */
[----:B0-----:R-:W-:Y:S01]  /*0130*/  LOP3.LUT R2, R6, 0x1f, RZ, 0xc0, !PT ;  /* 0x0000001f06027812 */ /* 0x001fe200078ec0ff */
[----:B------:R-:W-:Y:S02]  /*0140*/  ULEA.HI UR9, UR10, UR10, URZ, 0x1 ;  /* 0x0000000a0a097291 */ /* 0x000fe4000f8f08ff */
[----:B------:R-:W-:-:S02]  /*0150*/  ULEA.HI UR8, UR8, UR10, URZ, 0x2 ;  /* 0x0000000a08087291 */ /* 0x000fc4000f8f10ff */
[----:B------:R-:W-:Y:S02]  /*0160*/  ULEA.HI UR7, UR7, UR7, URZ, 0x1 ;  /* 0x0000000707077291 */ /* 0x000fe4000f8f08ff */
[----:B------:R-:W-:Y:S02]  /*0170*/  ULEA.HI UR25, UR25, UR25, URZ, 0x1 ;  /* 0x0000001919197291 */ /* 0x000fe4000f8f08ff */
[----:B------:R-:W-:Y:S02]  /*0180*/  ULEA.HI UR21, UR21, UR6, URZ, 0x1 ;  /* 0x0000000615157291 */ /* 0x000fe4000f8f08ff */
[----:B------:R-:W-:Y:S02]  /*0190*/  ULEA.HI.SX32 UR4, UR5, UR4, 0x1e ;  /* 0x0000000405047291 */ /* 0x000fe4000f8ff2ff */
[----:B------:R-:W-:Y:S02]  /*01a0*/  USHF.R.S32.HI UR18, URZ, 0x1f, UR11 ;  /* 0x0000001fff127899 */ /* 0x000fe4000801140b */
[----:B------:R-:W-:-:S02]  /*01b0*/  ULOP3.LUT UR17, UR10, 0x7ffffff8, URZ, 0xc0, !UPT ;  /* 0x7ffffff80a117892 */ /* 0x000fc4000f8ec0ff */
[----:B------:R-:W-:Y:S02]  /*01c0*/  USHF.L.U32 UR16, UR11, 0x1, URZ ;  /* 0x000000010b107899 */ /* 0x000fe400080006ff */
[----:B------:R-:W-:Y:S02]  /*01d0*/  UIMAD UR15, UR11, 0x3, URZ ;  /* 0x000000030b0f78a4 */ /* 0x000fe4000f8e02ff */
[----:B------:R-:W-:Y:S02]  /*01e0*/  USHF.L.U32 UR14, UR11, 0x2, URZ ;  /* 0x000000020b0e7899 */ /* 0x000fe400080006ff */
[----:B------:R-:W-:Y:S02]  /*01f0*/  UIMAD UR13, UR11, 0x5, URZ ;  /* 0x000000050b0d78a4 */ /* 0x000fe4000f8e02ff */
[----:B------:R-:W-:Y:S02]  /*0200*/  UIMAD UR12, UR11, 0x6, URZ ;  /* 0x000000060b0c78a4 */ /* 0x000fe4000f8e02ff */
[----:B------:R-:W-:Y:S01]  /*0210*/  UIMAD UR11, UR11, 0x7, URZ ;  /* 0x000000070b0b78a4 */ /* 0x000fe2000f8e02ff */
[----:B------:R-:W0:Y:S01]  /*0220*/  LDCU UR10, c[0x0][0x360] ;  /* 0x00006c00ff0a77ac */ /* 0x000e220008000800 */
[----:B------:R-:W-:-:S02]  /*0230*/  ULOP3.LUT UR9, UR9, 0xfffffffe, URZ, 0xc0, !UPT ;  /* 0xfffffffe09097892 */ /* 0x000fc4000f8ec0ff */
[----:B------:R-:W-:Y:S02]  /*0240*/  ULOP3.LUT UR8, UR8, 0xfffffffc, URZ, 0xc0, !UPT ;  /* 0xfffffffc08087892 */ /* 0x000fe4000f8ec0ff */
[----:B------:R-:W-:Y:S02]  /*0250*/  UIMAD UR7, UR7, 0x6, URZ ;  /* 0x00000006070778a4 */ /* 0x000fe4000f8e02ff */
[----:B------:R-:W-:Y:S02]  /*0260*/  UIMAD UR6, UR25, 0x3, URZ ;  /* 0x00000003190678a4 */ /* 0x000fe4000f8e02ff */
[----:B------:R-:W-:Y:S02]  /*0270*/  UIMAD UR5, UR21, 0x5, URZ ;  /* 0x00000005150578a4 */ /* 0x000fe4000f8e02ff */
[----:B--2---:R-:W-:-:S12]  /*0280*/  UIMAD UR4, UR4, 0x7, URZ ;  /* 0x00000007040478a4 */ /* 0x004fd8000f8e02ff */
.L_x_757:
[----:B--2---:R-:W1:Y:S08]  /*0290*/  LDC.64 R12, c[0x0][0x3c8] ;  /* 0x0000f200ff0c7b82 */ /* 0x004e700000000a00 */
[----:B---3--:R-:W2:Y:S01]  /*02a0*/  LDC.64 R10, c[0x0][0x3c0] ;  /* 0x0000f000ff0a7b82 */ /* 0x008ea20000000a00 */
[----:B-1----:R-:W-:-:S05]  /*02b0*/  IMAD.WIDE.U32 R12, R4, 0x4, R12 ;  /* 0x00000004040c7825 */ /* 0x002fca00078e000c */
[----:B------:R-:W3:Y:S04]  /*02c0*/  LDG.E R8, desc[UR22][R12.64] ;  /* 0x000000160c087981 */ /* 0x000ee8000c1e1900 */
[----:B------:R-:W3:Y:S01]  /*02d0*/  LDG.E R3, desc[UR22][R12.64+0x4] ;  /* 0x000004160c037981 */ /* 0x000ee2000c1e1900 */
[----:B--2---:R-:W-:-:S05]  /*02e0*/  IMAD.WIDE.U32 R10, R4, 0x8, R10 ;  /* 0x00000008040a7825 */ /* 0x004fca00078e000a */
[----:B------:R1:W5:Y:S04]  /*02f0*/  LDG.E.64 R20, desc[UR22][R10.64] ;  /* 0x000000160a147981 */ /* 0x000368000c1e1b00 */
[----:B------:R1:W5:Y:S01]  /*0300*/  LDG.E.64 R18, desc[UR22][R10.64+0x8] ;  /* 0x000008160a127981 */ /* 0x000362000c1e1b00 */
[----:B------:R-:W-:Y:S01]  /*0310*/  BSSY B0, `(.L_x_6) ;  /* 0x0001ce7000007945 */ /* 0x000fe20003800000 */
[----:B---3--:R-:W-:-:S13]  /*0320*/  ISETP.NE.AND P0, PT, R8, R3, PT ;  /* 0x000000030800720c */ /* 0x008fda0003f05270 */
[----:B-1----:R-:W-:Y:S05]  /*0330*/  @P0 BRA `(.L_x_7) ;  /* 0x0000007400500947 */ /* 0x002fea0003800000 */
[----:B------:R-:W1:Y:S01]  /*0340*/  LDC R7, c[0x0][0x3b0] ;  /* 0x0000ec00ff077b82 */ /* 0x000e620000000800 */
[----:B------:R-:W-:Y:S05]  /*0350*/  WARPSYNC.ALL ;  /* 0x0000000000007948 */ /* 0x000fea0003800000 */
[----:B------:R-:W-:Y:S02]  /*0360*/  BSSY.RECONVERGENT B2, `(.L_x_8) ;  /* 0x000000d000027945 */ /* 0x000fe40003800200 */
[----:B------:R-:W-:Y:S01]  /*0370*/  BAR.SYNC.DEFER_BLOCKING 0x0 ;  /* 0x0000000000007b1d */ /* 0x000fe20000010000 */
[----:B-1----:R-:W-:-:S13]  /*0380*/  ISETP.GE.AND P0, PT, R6, R7, PT ;  /* 0x000000070600720c */ /* 0x002fda0003f06270 */
[----:B------:R-:W-:Y:S05]  /*0390*/  @P0 BRA `(.L_x_9) ;  /* 0x0000000000240947 */ /* 0x000fea0003800000 */
[----:B------:R-:W1:Y:S01]  /*03a0*/  S2R R10, SR_CgaCtaId ;  /* 0x00000000000a7919 */ /* 0x000e620000008800 */
[----:B------:R-:W-:Y:S01]  /*03b0*/  MOV R3, 0x400 ;  /* 0x0000040000037802 */ /* 0x000fe20000000f00 */
[----:B------:R-:W-:-:S03]  /*03c0*/  IMAD.MOV.U32 R0, RZ, RZ, R6 ;  /* 0x000000ffff007224 */ /* 0x000fc600078e0006 */
[----:B-1----:R-:W-:-:S07]  /*03d0*/  LEA R3, R10, R3, 0x18 ;  /* 0x000000030a037211 */ /* 0x002fce00078ec0ff */
.L_x_10:
[C---:B------:R-:W-:Y:S01]  /*03e0*/  IMAD R5, R0.reuse, 0x8, R3 ;  /* 0x0000000800057824 */ /* 0x040fe200078e0203 */
[----:B0-----:R-:W-:-:S04]  /*03f0*/  IADD3 R0, PT, PT, R0, UR10, RZ ;  /* 0x0000000a00007c10 */ /* 0x001fc8000fffe0ff */
[----:B------:R1:W-:Y:S01]  /*0400*/  STS.64 [R5], RZ ;  /* 0x000000ff05007388 */ /* 0x0003e20000000a00 */
[----:B------:R-:W-:-:S13]  /*0410*/  ISETP.GE.AND P0, PT, R0, R7, PT ;  /* 0x000000070000720c */ /* 0x000fda0003f06270 */
[----:B-1----:R-:W-:Y:S05]  /*0420*/  @!P0 BRA `(.L_x_10) ;  /* 0xfffffffc00ec8947 */ /* 0x002fea000383ffff */
.L_x_9:
[----:B0-----:R-:W-:Y:S05]  /*0430*/  BSYNC.RECONVERGENT B2 ;  /* 0x0000000000027941 */ /* 0x001fea0003800200 */
.L_x_8:
[----:B------:R-:W0:Y:S01]  /*0440*/  LDCU UR19, c[0x0][0x3bc] ;  /* 0x00007780ff1377ac */ /* 0x000e220008000800 */
[----:B------:R-:W-:Y:S01]  /*0450*/  BSSY.RECONVERGENT B2, `(.L_x_11) ;  /* 0x0000022000027945 */ /* 0x000fe20003800200 */
[----:B0----5:R-:W-:Y:S01]  /*0460*/  LOP3.LUT R0, R21, UR19, RZ, 0xfc, !PT ;  /* 0x0000001315007c12 */ /* 0x021fe2000f8efcff */
[----:B------:R-:W-:Y:S03]  /*0470*/  BAR.SYNC.DEFER_BLOCKING 0x0 ;  /* 0x0000000000007b1d */ /* 0x000fe60000010000 */
[----:B------:R-:W-:-:S13]  /*0480*/  ISETP.NE.U32.AND P0, PT, R0, RZ, PT ;  /* 0x000000ff0000720c */ /* 0x000fda0003f05070 */
[----:B------:R-:W-:Y:S05]  /*0490*/  @P0 BRA `(.L_x_12) ;  /* 0x0000000000540947 */ /* 0x000fea0003800000 */
[----:B------:R-:W0:Y:S02]  /*04a0*/  LDCU UR19, c[0x0][0x3b8] ;  /* 0x00007700ff1377ac */ /* 0x000e240008000800 */
[----:B0-----:R-:W0:Y:S01]  /*04b0*/  I2F.U32.RP R0, UR19 ;  /* 0x0000001300007d06 */ /* 0x001e220008209000 */
[----:B------:R-:W-:-:S07]  /*04c0*/  ISETP.NE.U32.AND P2, PT, RZ, UR19, PT ;  /* 0x00000013ff007c0c */ /* 0x000fce000bf45070 */
[----:B0-----:R-:W0:Y:S02]  /*04d0*/  MUFU.RCP R0, R0 ;  /* 0x0000000000007308 */ /* 0x001e240000001000 */
[----:B0-----:R-:W-:-:S06]  /*04e0*/  VIADD R10, R0, 0xffffffe ;  /* 0x0ffffffe000a7836 */ /* 0x001fcc0000000000 */
[----:B------:R0:W1:Y:S02]  /*04f0*/  F2I.FTZ.U32.TRUNC.NTZ R11, R10 ;  /* 0x0000000a000b7305 */ /* 0x000064000021f000 */
[----:B0-----:R-:W-:Y:S02]  /*0500*/  IMAD.MOV.U32 R10, RZ, RZ, RZ ;  /* 0x000000ffff0a7224 */ /* 0x001fe400078e00ff */
[----:B-1----:R-:W-:-:S04]  /*0510*/  IMAD.MOV R3, RZ, RZ, -R11 ;  /* 0x000000ffff037224 */ /* 0x002fc800078e0a0b */
[----:B------:R-:W-:-:S04]  /*0520*/  IMAD R3, R3, UR19, RZ ;  /* 0x0000001303037c24 */ /* 0x000fc8000f8e02ff */
[----:B------:R-:W-:-:S06]  /*0530*/  IMAD.HI.U32 R11, R11, R3, R10 ;  /* 0x000000030b0b7227 */ /* 0x000fcc00078e000a */
[----:B------:R-:W-:-:S04]  /*0540*/  IMAD.HI.U32 R10, R11, R20, RZ ;  /* 0x000000140b0a7227 */ /* 0x000fc800078e00ff */
[----:B------:R-:W-:Y:S01]  /*0550*/  HFMA2 R11, -RZ, RZ, 0, 0 ;  /* 0x00000000ff0b7431 */ /* 0x000fe200000001ff */
[----:B------:R-:W-:-:S05]  /*0560*/  IADD3 R3, PT, PT, -R10, RZ, RZ ;  /* 0x000000ff0a037210 */ /* 0x000fca0007ffe1ff */
[----:B------:R-:W-:-:S05]  /*0570*/  IMAD R20, R3, UR19, R20 ;  /* 0x0000001303147c24 */ /* 0x000fca000f8e0214 */
[----:B------:R-:W-:-:S13]  /*0580*/  ISETP.GE.U32.AND P0, PT, R20, UR19, PT ;  /* 0x0000001314007c0c */ /* 0x000fda000bf06070 */
[----:B------:R-:W-:Y:S02]  /*0590*/  @P0 VIADD R20, R20, -UR19 ;  /* 0x8000001314140c36 */ /* 0x000fe40008000000 */
[----:B------:R-:W-:-:S03]  /*05a0*/  @P0 VIADD R10, R10, 0x1 ;  /* 0x000000010a0a0836 */ /* 0x000fc60000000000 */
[----:B------:R-:W-:-:S13]  /*05b0*/  ISETP.GE.U32.AND P1, PT, R20, UR19, PT ;  /* 0x0000001314007c0c */ /* 0x000fda000bf26070 */
[----:B------:R-:W-:Y:S01]  /*05c0*/  @P1 VIADD R10, R10, 0x1 ;  /* 0x000000010a0a1836 */ /* 0x000fe20000000000 */
[----:B------:R-:W-:Y:S01]  /*05d0*/  @!P2 LOP3.LUT R10, RZ, UR19, RZ, 0x33, !PT ;  /* 0x00000013ff0aac12 */ /* 0x000fe2000f8e33ff */
[----:B------:R-:W-:Y:S06]  /*05e0*/  BRA `(.L_x_13) ;  /* 0x0000000000207947 */ /* 0x000fec0003800000 */
.L_x_12:
[----:B------:R-:W0:Y:S01]  /*05f0*/  LDCU.64 UR24, c[0x0][0x3b8] ;  /* 0x00007700ff1877ac */ /* 0x000e220008000a00 */
[----:B------:R-:W-:Y:S01]  /*0600*/  IMAD.MOV.U32 R26, RZ, RZ, R20 ;  /* 0x000000ffff1a7224 */ /* 0x000fe200078e0014 */
[----:B------:R-:W-:Y:S01]  /*0610*/  MOV R20, 0x650 ;  /* 0x0000065000147802 */ /* 0x000fe20000000f00 */
[----:B0-----:R-:W-:Y:S02]  /*0620*/  IMAD.U32 R9, RZ, RZ, UR24 ;  /* 0x00000018ff097e24 */ /* 0x001fe4000f8e00ff */
[----:B------:R-:W-:-:S07]  /*0630*/  IMAD.U32 R7, RZ, RZ, UR25 ;  /* 0x00000019ff077e24 */ /* 0x000fce000f8e00ff */
[----:B------:R-:W-:Y:S05]  /*0640*/  CALL.REL.NOINC `($__internal_0_$__cuda_sm20_div_s64) ;  /* 0x000001c800ec7944 */ /* 0x000fea0003c00000 */
[----:B------:R-:W-:Y:S01]  /*0650*/  MOV R10, R22 ;  /* 0x00000016000a7202 */ /* 0x000fe20000000f00 */
[----:B------:R-:W-:-:S07]  /*0660*/  IMAD.MOV.U32 R11, RZ, RZ, R23 ;  /* 0x000000ffff0b7224 */ /* 0x000fce00078e0017 */
.L_x_13:
[----:B------:R-:W-:Y:S05]  /*0670*/  BSYNC.RECONVERGENT B2 ;  /* 0x0000000000027941 */ /* 0x000fea0003800200 */
.L_x_11:
[----:B------:R-:W0:Y:S01]  /*0680*/  LDCU UR19, c[0x0][0x3bc] ;  /* 0x00007780ff1377ac */ /* 0x000e220008000800 */
[----:B------:R-:W-:Y:S01]  /*0690*/  BSSY.RECONVERGENT B2, `(.L_x_14) ;  /* 0x0000020000027945 */ /* 0x000fe20003800200 */
[----:B0-----:R-:W-:-:S04]  /*06a0*/  LOP3.LUT R0, R19, UR19, RZ, 0xfc, !PT ;  /* 0x0000001313007c12 */ /* 0x001fc8000f8efcff */
[----:B------:R-:W-:-:S13]  /*06b0*/  ISETP.NE.U32.AND P0, PT, R0, RZ, PT ;  /* 0x000000ff0000720c */ /* 0x000fda0003f05070 */
[----:B------:R-:W-:Y:S05]  /*06c0*/  @P0 BRA `(.L_x_15) ;  /* 0x0000000000540947 */ /* 0x000fea0003800000 */
[----:B------:R-:W0:Y:S01]  /*06d0*/  LDCU UR19, c[0x0][0x3b8] ;  /* 0x00007700ff1377ac */ /* 0x000e220008000800 */
[----:B------:R-:W-:Y:S01]  /*06e0*/  IMAD.MOV.U32 R23, RZ, RZ, RZ ;  /* 0x000000ffff177224 */ /* 0x000fe200078e00ff */
[----:B0-----:R-:W0:Y:S01]  /*06f0*/  I2F.U32.RP R0, UR19 ;  /* 0x0000001300007d06 */ /* 0x001e220008209000 */
[----:B------:R-:W-:-:S07]  /*0700*/  ISETP.NE.U32.AND P2, PT, RZ, UR19, PT ;  /* 0x00000013ff007c0c */ /* 0x000fce000bf45070 */
[----:B0-----:R-:W0:Y:S02]  /*0710*/  MUFU.RCP R0, R0 ;  /* 0x0000000000007308 */ /* 0x001e240000001000 */
[----:B0-----:R-:W-:-:S06]  /*0720*/  VIADD R12, R0, 0xffffffe ;  /* 0x0ffffffe000c7836 */ /* 0x001fcc0000000000 */
[----:B------:R0:W1:Y:S02]  /*0730*/  F2I.FTZ.U32.TRUNC.NTZ R13, R12 ;  /* 0x0000000c000d7305 */ /* 0x000064000021f000 */
[----:B0-----:R-:W-:Y:S02]  /*0740*/  HFMA2 R12, -RZ, RZ, 0, 0 ;  /* 0x00000000ff0c7431 */ /* 0x001fe400000001ff */
[----:B-1----:R-:W-:-:S04]  /*0750*/  IMAD.MOV R3, RZ, RZ, -R13 ;  /* 0x000000ffff037224 */ /* 0x002fc800078e0a0d */
[----:B------:R-:W-:-:S04]  /*0760*/  IMAD R3, R3, UR19, RZ ;  /* 0x0000001303037c24 */ /* 0x000fc8000f8e02ff */
[----:B------:R-:W-:-:S06]  /*0770*/  IMAD.HI.U32 R3, R13, R3, R12 ;  /* 0x000000030d037227 */ /* 0x000fcc00078e000c */
[----:B------:R-:W-:-:S04]  /*0780*/  IMAD.HI.U32 R22, R3, R18, RZ ;  /* 0x0000001203167227 */ /* 0x000fc800078e00ff */
[----:B------:R-:W-:-:S04]  /*0790*/  IMAD.MOV R3, RZ, RZ, -R22 ;  /* 0x000000ffff037224 */ /* 0x000fc800078e0a16 */
[----:B------:R-:W-:-:S05]  /*07a0*/  IMAD R18, R3, UR19, R18 ;  /* 0x0000001303127c24 */ /* 0x000fca000f8e0212 */
[----:B------:R-:W-:-:S13]  /*07b0*/  ISETP.GE.U32.AND P0, PT, R18, UR19, PT ;  /* 0x0000001312007c0c */ /* 0x000fda000bf06070 */
[----:B------:R-:W-:Y:S02]  /*07c0*/  @P0 VIADD R18, R18, -UR19 ;  /* 0x8000001312120c36 */ /* 0x000fe40008000000 */
[----:B------:R-:W-:-:S03]  /*07d0*/  @P0 VIADD R22, R22, 0x1 ;  /* 0x0000000116160836 */ /* 0x000fc60000000000 */
[----:B------:R-:W-:-:S13]  /*07e0*/  ISETP.GE.U32.AND P1, PT, R18, UR19, PT ;  /* 0x0000001312007c0c */ /* 0x000fda000bf26070 */
[----:B------:R-:W-:Y:S02]  /*07f0*/  @P1 IADD3 R22, PT, PT, R22, 0x1, RZ ;  /* 0x0000000116161810 */ /* 0x000fe40007ffe0ff */
[----:B------:R-:W-:Y:S01]  /*0800*/  @!P2 LOP3.LUT R22, RZ, UR19, RZ, 0x33, !PT ;  /* 0x00000013ff16ac12 */ /* 0x000fe2000f8e33ff */
[----:B------:R-:W-:Y:S06]  /*0810*/  BRA `(.L_x_16) ;  /* 0x00000000001c7947 */ /* 0x000fec0003800000 */
.L_x_15:
[----:B------:R-:W0:Y:S01]  /*0820*/  LDCU.64 UR24, c[0x0][0x3b8] ;  /* 0x00007700ff1877ac */ /* 0x000e220008000a00 */
[----:B------:R-:W-:Y:S01]  /*0830*/  IMAD.MOV.U32 R26, RZ, RZ, R18 ;  /* 0x000000ffff1a7224 */ /* 0x000fe200078e0012 */
[----:B------:R-:W-:Y:S01]  /*0840*/  MOV R20, 0x890 ;  /* 0x0000089000147802 */ /* 0x000fe20000000f00 */
[----:B------:R-:W-:Y:S01]  /*0850*/  IMAD.MOV.U32 R21, RZ, RZ, R19 ;  /* 0x000000ffff157224 */ /* 0x000fe200078e0013 */
[----:B0-----:R-:W-:Y:S01]  /*0860*/  MOV R9, UR24 ;  /* 0x0000001800097c02 */ /* 0x001fe20008000f00 */
[----:B------:R-:W-:-:S07]  /*0870*/  IMAD.U32 R7, RZ, RZ, UR25 ;  /* 0x00000019ff077e24 */ /* 0x000fce000f8e00ff */
[----:B------:R-:W-:Y:S05]  /*0880*/  CALL.REL.NOINC `($__internal_0_$__cuda_sm20_div_s64) ;  /* 0x000001c8005c7944 */ /* 0x000fea0003c00000 */
.L_x_16:
[----:B------:R-:W-:Y:S05]  /*0890*/  BSYNC.RECONVERGENT B2 ;  /* 0x0000000000027941 */ /* 0x000fea0003800200 */
.L_x_14:
[----:B------:R-:W0:Y:S01]  /*08a0*/  LDCU.64 UR24, c[0x0][0x3b0] ;  /* 0x00007600ff1877ac */ /* 0x000e220008000a00 */
[----:B------:R-:W-:Y:S01]  /*08b0*/  IMAD.MOV.U32 R7, RZ, RZ, RZ ;  /* 0x000000ffff077224 */ /* 0x000fe200078e00ff */
[----:B------:R-:W-:Y:S01]  /*08c0*/  UISETP.NE.AND UP0, UPT, UR17, URZ, UPT ;  /* 0x000000ff1100728c */ /* 0x000fe2000bf05270 */
[----:B------:R-:W-:-:S03]  /*08d0*/  UMOV UR28, URZ ;  /* 0x000000ff001c7c82 */ /* 0x000fc60008000000 */
[----:B0-----:R-:W-:Y:S01]  /*08e0*/  UISETP.LT.OR UP0, UPT, UR24, 0x8, !UP0 ;  /* 0x000000081800788c */ /* 0x001fe2000c701670 */
[----:B------:R-:W-:Y:S02]  /*08f0*/  IMAD R5, R11, UR25, RZ ;  /* 0x000000190b057c24 */ /* 0x000fe4000f8e02ff */
[----:B------:R-:W-:Y:S02]  /*0900*/  IMAD R3, R23, UR25, RZ ;  /* 0x0000001917037c24 */ /* 0x000fe4000f8e02ff */
[----:B------:R-:W-:-:S04]  /*0910*/  IMAD.WIDE.U32 R14, R10, UR25, R6 ;  /* 0x000000190a0e7c25 */ /* 0x000fc8000f8e0006 */
[----:B------:R-:W-:Y:S02]  /*0920*/  IMAD R5, R10, UR18, R5 ;  /* 0x000000120a057c24 */ /* 0x000fe4000f8e0205 */
[C---:B------:R-:W-:Y:S02]  /*0930*/  IMAD R3, R22.reuse, UR18, R3 ;  /* 0x0000001216037c24 */ /* 0x040fe4000f8e0203 */
[----:B------:R-:W-:Y:S01]  /*0940*/  IMAD.WIDE.U32 R16, R22, UR25, RZ ;  /* 0x0000001916107c25 */ /* 0x000fe2000f8e00ff */
[----:B------:R-:W-:-:S03]  /*0950*/  IADD3 R5, PT, PT, R15, R5, RZ ;  /* 0x000000050f057210 */ /* 0x000fc60007ffe0ff */
[----:B------:R-:W-:Y:S01]  /*0960*/  IMAD.IADD R10, R17, 0x1, R3 ;  /* 0x00000001110a7824 */ /* 0x000fe200078e0203 */
[----:B------:R-:W-:Y:S06]  /*0970*/  BRA.U UP0, `(.L_x_17) ;  /* 0x0000001100e07547 */ /* 0x000fec000b800000 */
[----:B------:R-:W-:-:S05]  /*0980*/  UMOV UR19, URZ ;  /* 0x000000ff00137c82 */ /* 0x000fca0008000000 */
.L_x_48:
[----:B------:R-:W-:Y:S01]  /*0990*/  ISETP.GE.U32.AND P0, PT, R14, R16, PT ;  /* 0x000000100e00720c */ /* 0x000fe20003f06070 */
[----:B------:R-:W0:Y:S01]  /*09a0*/  LDCU UR29, c[0x0][0x3b4] ;  /* 0x00007680ff1d77ac */ /* 0x000e220008000800 */
[----:B------:R-:W-:Y:S01]  /*09b0*/  BSSY.RECONVERGENT B2, `(.L_x_18) ;  /* 0x0000073000027945 */ /* 0x000fe20003800200 */
[----:B------:R-:W-:Y:S02]  /*09c0*/  CS2R R34, SRZ ;  /* 0x0000000000227805 */ /* 0x000fe4000001ff00 */
[----:B------:R-:W-:Y:S01]  /*09d0*/  ISETP.GE.AND.EX P0, PT, R5, R10, PT, P0 ;  /* 0x0000000a0500720c */ /* 0x000fe20003f06300 */
[----:B------:R-:W1:Y:S01]  /*09e0*/  LDCU.64 UR36, c[0x0][0x3b8] ;  /* 0x00007700ff2477ac */ /* 0x000e620008000a00 */
[----:B------:R-:W-:Y:S02]  /*09f0*/  CS2R R24, SRZ ;  /* 0x0000000000187805 */ /* 0x000fe4000001ff00 */
[----:B------:R-:W-:Y:S02]  /*0a00*/  CS2R R18, SRZ ;  /* 0x0000000000127805 */ /* 0x000fe4000001ff00 */
[----:B------:R-:W-:Y:S01]  /*0a10*/  CS2R R12, SRZ ;  /* 0x00000000000c7805 */ /* 0x000fe2000001ff00 */
[----:B------:R-:W2:Y:S01]  /*0a20*/  LDCU.128 UR24, c[0x0][0x390] ;  /* 0x00007200ff1877ac */ /* 0x000ea20008000c00 */
[----:B------:R-:W-:-:S02]  /*0a30*/  CS2R R40, SRZ ;  /* 0x0000000000287805 */ /* 0x000fc4000001ff00 */
[----:B------:R-:W-:Y:S02]  /*0a40*/  CS2R R42, SRZ ;  /* 0x00000000002a7805 */ /* 0x000fe4000001ff00 */
[----:B------:R-:W-:Y:S02]  /*0a50*/  CS2R R44, SRZ ;  /* 0x00000000002c7805 */ /* 0x000fe4000001ff00 */
[----:B------:R-:W-:Y:S01]  /*0a60*/  CS2R R46, SRZ ;  /* 0x00000000002e7805 */ /* 0x000fe2000001ff00 */
[----:B0-----:R-:W-:Y:S06]  /*0a70*/  @P0 BRA `(.L_x_19) ;  /* 0x0000000400980947 */ /* 0x001fec0003800000 */
[----:B------:R-:W-:Y:S01]  /*0a80*/  IMAD.MOV.U32 R0, RZ, RZ, R14 ;  /* 0x000000ffff007224 */ /* 0x000fe200078e000e */
[----:B------:R-:W-:Y:S01]  /*0a90*/  CS2R R34, SRZ ;  /* 0x0000000000227805 */ /* 0x000fe2000001ff00 */
[----:B------:R-:W-:-:S07]  /*0aa0*/  IMAD.MOV.U32 R21, RZ, RZ, R5 ;  /* 0x000000ffff157224 */ /* 0x000fce00078e0005 */
.L_x_23:
[----:B------:R-:W-:Y:S01]  /*0ab0*/  LOP3.LUT R3, R21, UR18, RZ, 0xfc, !PT ;  /* 0x0000001215037c12 */ /* 0x000fe2000f8efcff */
[----:B------:R-:W-:Y:S03]  /*0ac0*/  BSSY.RECONVERGENT B3, `(.L_x_20) ;  /* 0x000002b000037945 */ /* 0x000fe60003800200 */
[----:B------:R-:W-:-:S13]  /*0ad0*/  ISETP.NE.U32.AND P0, PT, R3, RZ, PT ;  /* 0x000000ff0300720c */ /* 0x000fda0003f05070 */
[----:B------:R-:W-:Y:S05]  /*0ae0*/  @P0 BRA `(.L_x_21) ;  /* 0x0000000000600947 */ /* 0x000fea0003800000 */
[----:B------:R-:W-:Y:S02]  /*0af0*/  IMAD.U32 R3, RZ, RZ, UR29 ;  /* 0x0000001dff037e24 */ /* 0x000fe4000f8e00ff */
[----:B------:R-:W-:Y:S02]  /*0b00*/  HFMA2 R28, -RZ, RZ, 0, 0 ;  /* 0x00000000ff1c7431 */ /* 0x000fe400000001ff */
[----:B------:R-:W0:Y:S01]  /*0b10*/  I2F.U32.RP R7, R3 ;  /* 0x0000000300077306 */ /* 0x000e220000209000 */
[----:B------:R-:W-:-:S07]  /*0b20*/  ISETP.NE.U32.AND P2, PT, R3, RZ, PT ;  /* 0x000000ff0300720c */ /* 0x000fce0003f45070 */
[----:B0-----:R-:W0:Y:S02]  /*0b30*/  MUFU.RCP R7, R7 ;  /* 0x0000000700077308 */ /* 0x001e240000001000 */
[----:B0-----:R-:W-:-:S06]  /*0b40*/  IADD3 R22, PT, PT, R7, 0xffffffe, RZ ;  /* 0x0ffffffe07167810 */ /* 0x001fcc0007ffe0ff */
[----:B------:R0:W3:Y:S02]  /*0b50*/  F2I.FTZ.U32.TRUNC.NTZ R23, R22 ;  /* 0x0000001600177305 */ /* 0x0000e4000021f000 */
[----:B0-----:R-:W-:Y:S02]  /*0b60*/  IMAD.MOV.U32 R22, RZ, RZ, RZ ;  /* 0x000000ffff167224 */ /* 0x001fe400078e00ff */
[----:B---3--:R-:W-:-:S04]  /*0b70*/  IMAD R9, R23, R3, RZ ;  /* 0x0000000317097224 */ /* 0x008fc800078e02ff */
[----:B------:R-:W-:-:S04]  /*0b80*/  IMAD.MOV R9, RZ, RZ, -R9 ;  /* 0x000000ffff097224 */ /* 0x000fc800078e0a09 */
[----:B------:R-:W-:-:S06]  /*0b90*/  IMAD.HI.U32 R23, R23, R9, R22 ;  /* 0x0000000917177227 */ /* 0x000fcc00078e0016 */
[----:B------:R-:W-:-:S04]  /*0ba0*/  IMAD.HI.U32 R23, R23, R0, RZ ;  /* 0x0000000017177227 */ /* 0x000fc800078e00ff */
[----:B------:R-:W-:-:S04]  /*0bb0*/  IMAD.MOV R20, RZ, RZ, -R23 ;  /* 0x000000ffff147224 */ /* 0x000fc800078e0a17 */
[----:B------:R-:W-:-:S05]  /*0bc0*/  IMAD R20, R3, R20, R0 ;  /* 0x0000001403147224 */ /* 0x000fca00078e0200 */
[----:B------:R-:W-:-:S13]  /*0bd0*/  ISETP.GE.U32.AND P0, PT, R20, R3, PT ;  /* 0x000000031400720c */ /* 0x000fda0003f06070 */
[----:B------:R-:W-:Y:S01]  /*0be0*/  @P0 IADD3 R20, PT, PT, R20, -R3, RZ ;  /* 0x8000000314140210 */ /* 0x000fe20007ffe0ff */
[----:B------:R-:W-:-:S03]  /*0bf0*/  @P0 VIADD R23, R23, 0x1 ;  /* 0x0000000117170836 */ /* 0x000fc60000000000 */
[----:B------:R-:W-:-:S13]  /*0c00*/  ISETP.GE.U32.AND P1, PT, R20, R3, PT ;  /* 0x000000031400720c */ /* 0x000fda0003f26070 */
[----:B------:R-:W-:Y:S01]  /*0c10*/  @P1 VIADD R23, R23, 0x1 ;  /* 0x0000000117171836 */ /* 0x000fe20000000000 */
[----:B------:R-:W-:-:S05]  /*0c20*/  @!P2 LOP3.LUT R23, RZ, R3, RZ, 0x33, !PT ;  /* 0x00000003ff17a212 */ /* 0x000fca00078e33ff */
[--C-:B------:R-:W-:Y:S02]  /*0c30*/  IMAD.MOV R20, RZ, RZ, -R23.reuse ;  /* 0x000000ffff147224 */ /* 0x100fe400078e0a17 */
[----:B------:R-:W-:Y:S02]  /*0c40*/  IMAD.MOV.U32 R29, RZ, RZ, R23 ;  /* 0x000000ffff1d7224 */ /* 0x000fe400078e0017 */
[----:B------:R-:W-:Y:S01]  /*0c50*/  IMAD R20, R3, R20, R0 ;  /* 0x0000001403147224 */ /* 0x000fe200078e0200 */
[----:B------:R-:W-:Y:S06]  /*0c60*/  BRA `(.L_x_22) ;  /* 0x0000000000407947 */ /* 0x000fec0003800000 */
.L_x_21:
[----:B------:R-:W0:Y:S01]  /*0c70*/  LDCU UR28, c[0x0][0x3b4] ;  /* 0x00007680ff1c77ac */ /* 0x000e220008000800 */
[----:B------:R-:W-:Y:S01]  /*0c80*/  IMAD.MOV.U32 R26, RZ, RZ, R0 ;  /* 0x000000ffff1a7224 */ /* 0x000fe200078e0000 */
[----:B------:R-:W-:Y:S01]  /*0c90*/  MOV R20, 0xcd0 ;  /* 0x00000cd000147802 */ /* 0x000fe20000000f00 */
[----:B------:R-:W-:Y:S01]  /*0ca0*/  IMAD.U32 R7, RZ, RZ, UR18 ;  /* 0x00000012ff077e24 */ /* 0x000fe2000f8e00ff */
[----:B0-----:R-:W-:-:S07]  /*0cb0*/  MOV R9, UR28 ;  /* 0x0000001c00097c02 */ /* 0x001fce0008000f00 */
[----:B-12---:R-:W-:Y:S05]  /*0cc0*/  CALL.REL.NOINC `($__internal_0_$__cuda_sm20_div_s64) ;  /* 0x000001c4004c7944 */ /* 0x006fea0003c00000 */
[-C--:B------:R-:W-:Y:S01]  /*0cd0*/  IADD3 R28, P0, PT, RZ, -R22.reuse, RZ ;  /* 0x80000016ff1c7210 */ /* 0x080fe20007f1e0ff */
[----:B------:R-:W-:Y:S01]  /*0ce0*/  IMAD.U32 R3, RZ, RZ, UR29 ;  /* 0x0000001dff037e24 */ /* 0x000fe2000f8e00ff */
[----:B------:R-:W-:-:S03]  /*0cf0*/  MOV R29, R22 ;  /* 0x00000016001d7202 */ /* 0x000fc60000000f00 */
[----:B------:R-:W-:-:S04]  /*0d00*/  IMAD.X R20, RZ, RZ, ~R23, P0 ;  /* 0x000000ffff147224 */ /* 0x000fc800000e0e17 */
[-C--:B------:R-:W-:Y:S02]  /*0d10*/  IMAD R7, R20, R3.reuse, RZ ;  /* 0x0000000314077224 */ /* 0x080fe400078e02ff */
[----:B------:R-:W-:Y:S02]  /*0d20*/  IMAD.MOV.U32 R20, RZ, RZ, R0 ;  /* 0x000000ffff147224 */ /* 0x000fe400078e0000 */
[C---:B------:R-:W-:Y:S02]  /*0d30*/  IMAD R7, R28.reuse, UR18, R7 ;  /* 0x000000121c077c24 */ /* 0x040fe4000f8e0207 */
[----:B------:R-:W-:-:S04]  /*0d40*/  IMAD.WIDE.U32 R26, R28, R3, R20 ;  /* 0x000000031c1a7225 */ /* 0x000fc800078e0014 */
[----:B------:R-:W-:Y:S02]  /*0d50*/  IMAD.MOV.U32 R20, RZ, RZ, R26 ;  /* 0x000000ffff147224 */ /* 0x000fe400078e001a */
[----:B------:R-:W-:-:S07]  /*0d60*/  IMAD.IADD R28, R27, 0x1, R7 ;  /* 0x000000011b1c7824 */ /* 0x000fce00078e0207 */
.L_x_22:
[----:B-12---:R-:W-:Y:S05]  /*0d70*/  BSYNC.RECONVERGENT B3 ;  /* 0x0000000000037941 */ /* 0x006fea0003800200 */
.L_x_20:
[----:B------:R-:W-:Y:S01]  /*0d80*/  SHF.R.S64 R30, RZ, 0x1e, R29 ;  /* 0x0000001eff1e7819 */ /* 0x000fe2000000101d */
[----:B------:R-:W0:Y:S03]  /*0d90*/  LDC.64 R26, c[0x0][0x3a0] ;  /* 0x0000e800ff1a7b82 */ /* 0x000e260000000a00 */
[----:B------:R-:W-:-:S04]  /*0da0*/  IADD3 R30, P0, PT, R30, UR24, RZ ;  /* 0x000000181e1e7c10 */ /* 0x000fc8000ff1e0ff */
[----:B------:R-:W-:-:S05]  /*0db0*/  LEA.HI.X.SX32 R31, R29, UR25, 0x2, P0 ;  /* 0x000000191d1f7c11 */ /* 0x000fca00080f16ff */
[----:B------:R-:W2:Y:S01]  /*0dc0*/  LDG.E.CONSTANT R30, desc[UR22][R30.64] ;  /* 0x000000161e1e7981 */ /* 0x000ea2000c1e9900 */
[----:B------:R-:W-:Y:S01]  /*0dd0*/  IMAD R7, R3, UR19, RZ ;  /* 0x0000001303077c24 */ /* 0x000fe2000f8e02ff */
[----:B------:R-:W-:Y:S01]  /*0de0*/  SHF.R.S32.HI R9, RZ, 0x1f, R29 ;  /* 0x0000001fff097819 */ /* 0x000fe2000001141d */
[----:B------:R-:W-:-:S03]  /*0df0*/  IMAD.U32 R33, RZ, RZ, UR16 ;  /* 0x00000010ff217e24 */ /* 0x000fc6000f8e00ff */
[----:B------:R-:W-:-:S04]  /*0e00*/  IADD3 R22, P0, PT, R7, R20, RZ ;  /* 0x0000001407167210 */ /* 0x000fc80007f1e0ff */
[----:B------:R-:W-:Y:S01]  /*0e10*/  LEA.HI.X.SX32 R23, R7, R28, 0x1, P0 ;  /* 0x0000001c07177211 */ /* 0x000fe200000f0eff */
[----:B------:R-:W-:-:S04]  /*0e20*/  IMAD R28, R9, UR36, RZ ;  /* 0x00000024091c7c24 */ /* 0x000fc8000f8e02ff */
[C---:B------:R-:W-:Y:S02]  /*0e30*/  IMAD R9, R29.reuse, UR37, R28 ;  /* 0x000000251d097c24 */ /* 0x040fe4000f8e021c */
[----:B------:R-:W-:-:S04]  /*0e40*/  IMAD.WIDE.U32 R28, R29, UR36, R22 ;  /* 0x000000241d1c7c25 */ /* 0x000fc8000f8e0016 */
[----:B------:R-:W-:Y:S01]  /*0e50*/  IMAD.IADD R9, R29, 0x1, R9 ;  /* 0x000000011d097824 */ /* 0x000fe200078e0209 */
[----:B------:R-:W-:-:S04]  /*0e60*/  LEA R22, P0, R28, UR26, 0x3 ;  /* 0x0000001a1c167c11 */ /* 0x000fc8000f8018ff */
[----:B------:R-:W-:Y:S02]  /*0e70*/  LEA.HI.X R23, R28, UR27, R9, 0x3, P0 ;  /* 0x0000001b1c177c11 */ /* 0x000fe400080f1c09 */
[----:B------:R-:W-:Y:S02]  /*0e80*/  MOV R9, UR18 ;  /* 0x0000001200097c02 */ /* 0x000fe40008000f00 */
[----:B------:R-:W-:Y:S01]  /*0e90*/  LEA R28, P0, R3, R22, 0x3 ;  /* 0x00000016031c7211 */ /* 0x000fe200078018ff */
[----:B------:R-:W-:-:S03]  /*0ea0*/  IMAD.WIDE R32, R33, 0x8, R22 ;  /* 0x0000000821207825 */ /* 0x000fc600078e0216 */
[----:B------:R-:W-:-:S03]  /*0eb0*/  LEA.HI.X R29, R3, R23, R9, 0x3, P0 ;  /* 0x00000017031d7211 */ /* 0x000fc600000f1c09 */
[----:B------:R-:W3:Y:S04]  /*0ec0*/  LDG.E.64 R32, desc[UR22][R32.64] ;  /* 0x0000001620207981 */ /* 0x000ee8000c1e1b00 */
[----:B------:R-:W4:Y:S01]  /*0ed0*/  LDG.E.64 R28, desc[UR22][R28.64] ;  /* 0x000000161c1c7981 */ /* 0x000f22000c1e1b00 */
[----:B--2---:R-:W-:-:S03]  /*0ee0*/  IMAD R7, R30, R3, R20 ;  /* 0x000000031e077224 */ /* 0x004fc600078e0214 */
[----:B------:R-:W2:Y:S01]  /*0ef0*/  LDG.E.64 R30, desc[UR22][R22.64] ;  /* 0x00000016161e7981 */ /* 0x000ea2000c1e1b00 */
[----:B0-----:R-:W-:-:S06]  /*0f00*/  IMAD.WIDE R26, R7, 0x8, R26 ;  /* 0x00000008071a7825 */ /* 0x001fcc00078e021a */
[----:B------:R-:W2:Y:S01]  /*0f10*/  LDG.E.64 R26, desc[UR22][R26.64] ;  /* 0x000000161a1a7981 */ /* 0x000ea2000c1e1b00 */
[----:B------:R-:W-:Y:S02]  /*0f20*/  IMAD.U32 R3, RZ, RZ, UR14 ;  /* 0x0000000eff037e24 */ /* 0x000fe4000f8e00ff */
[----:B------:R-:W-:Y:S02]  /*0f30*/  IMAD.U32 R39, RZ, RZ, UR15 ;  /* 0x0000000fff277e24 */ /* 0x000fe4000f8e00ff */
[----:B------:R-:W-:Y:S02]  /*0f40*/  IMAD.U32 R37, RZ, RZ, UR12 ;  /* 0x0000000cff257e24 */ /* 0x000fe4000f8e00ff */
[----:B------:R-:W-:Y:S02]  /*0f50*/  IMAD.U32 R7, RZ, RZ, UR11 ;  /* 0x0000000bff077e24 */ /* 0x000fe4000f8e00ff */
[----:B------:R-:W-:-:S04]  /*0f60*/  IMAD.WIDE R38, R39, 0x8, R22 ;  /* 0x0000000827267825 */ /* 0x000fc800078e0216 */
[----:B------:R-:W-:-:S06]  /*0f70*/  IMAD.WIDE R36, R37, 0x8, R22 ;  /* 0x0000000825247825 */ /* 0x000fcc00078e0216 */
[----:B------:R-:W5:Y:S01]  /*0f80*/  LDG.E.64 R36, desc[UR22][R36.64] ;  /* 0x0000001624247981 */ /* 0x000f62000c1e1b00 */
[C---:B--2---:R-:W-:Y:S01]  /*0f90*/  DFMA R46, R26.reuse, R30, R46 ;  /* 0x0000001e1a2e722b */ /* 0x044fe2000000002e */
[----:B------:R-:W-:Y:S01]  /*0fa0*/  IMAD.WIDE R30, R3, 0x8, R22 ;  /* 0x00000008031e7825 */ /* 0x000fe200078e0216 */
[----:B------:R-:W-:Y:S01]  /*0fb0*/  MOV R3, UR13 ;  /* 0x0000000d00037c02 */ /* 0x000fe20008000f00 */
[----:B---3--:R-:W-:-:S04]  /*0fc0*/  DFMA R42, R26, R32, R42 ;  /* 0x000000201a2a722b */ /* 0x008fc8000000002a */
[--C-:B------:R-:W-:Y:S01]  /*0fd0*/  IMAD.WIDE R32, R3, 0x8, R22.reuse ;  /* 0x0000000803207825 */ /* 0x100fe200078e0216 */
[----:B----4-:R-:W-:Y:S01]  /*0fe0*/  DFMA R44, R26, R28, R44 ;  /* 0x0000001c1a2c722b */ /* 0x010fe2000000002c */
[----:B------:R-:W2:Y:S02]  /*0ff0*/  LDG.E.64 R30, desc[UR22][R30.64] ;  /* 0x000000161e1e7981 */ /* 0x000ea4000c1e1b00 */
[----:B------:R-:W-:Y:S02]  /*1000*/  IMAD.WIDE R22, R7, 0x8, R22 ;  /* 0x0000000807167825 */ /* 0x000fe400078e0216 */
[----:B------:R-:W3:Y:S04]  /*1010*/  LDG.E.64 R28, desc[UR22][R38.64] ;  /* 0x00000016261c7981 */ /* 0x000ee8000c1e1b00 */
[----:B------:R-:W4:Y:S04]  /*1020*/  LDG.E.64 R32, desc[UR22][R32.64] ;  /* 0x0000001620207981 */ /* 0x000f28000c1e1b00 */
[----:B------:R-:W4:Y:S01]  /*1030*/  LDG.E.64 R22, desc[UR22][R22.64] ;  /* 0x0000001616167981 */ /* 0x000f22000c1e1b00 */
[----:B------:R-:W-:-:S05]  /*1040*/  IADD3 R0, P0, PT, R0, UR10, RZ ;  /* 0x0000000a00007c10 */ /* 0x000fca000ff1e0ff */
[----:B------:R-:W-:Y:S01]  /*1050*/  IMAD.X R21, RZ, RZ, R21, P0 ;  /* 0x000000ffff157224 */ /* 0x000fe200000e0615 */
[----:B------:R-:W-:-:S04]  /*1060*/  ISETP.GE.U32.AND P0, PT, R0, R16, PT ;  /* 0x000000100000720c */ /* 0x000fc80003f06070 */
[----:B------:R-:W-:Y:S01]  /*1070*/  ISETP.GE.AND.EX P0, PT, R21, R10, PT, P0 ;  /* 0x0000000a1500720c */ /* 0x000fe20003f06300 */
[C---:B-----5:R-:W-:Y:S02]  /*1080*/  DFMA R24, R26.reuse, R36, R24 ;  /* 0x000000241a18722b */ /* 0x060fe40000000018 */
[C---:B--2---:R-:W-:Y:S02]  /*1090*/  DFMA R12, R26.reuse, R30, R12 ;  /* 0x0000001e1a0c722b */ /* 0x044fe4000000000c */
[C---:B---3--:R-:W-:Y:S02]  /*10a0*/  DFMA R40, R26.reuse, R28, R40 ;  /* 0x0000001c1a28722b */ /* 0x048fe40000000028 */
[C---:B----4-:R-:W-:Y:S02]  /*10b0*/  DFMA R18, R26.reuse, R32, R18 ;  /* 0x000000201a12722b */ /* 0x050fe40000000012 */
[----:B------:R-:W-:-:S04]  /*10c0*/  DFMA R34, R26, R22, R34 ;  /* 0x000000161a22722b */ /* 0x000fc80000000022 */
[----:B------:R-:W-:Y:S07]  /*10d0*/  @!P0 BRA `(.L_x_23) ;  /* 0xfffffff800748947 */ /* 0x000fee000383ffff */
.L_x_19:
[----:B-12---:R-:W-:Y:S05]  /*10e0*/  BSYNC.RECONVERGENT B2 ;  /* 0x0000000000027941 */ /* 0x006fea0003800200 */
.L_x_18:
[----:B------:R-:W-:Y:S01]  /*10f0*/  SHFL.DOWN PT, R21, R47, 0x10, 0x1f ;  /* 0x0a001f002f157f89 */ /* 0x000fe200000e0000 */
[----:B------:R-:W0:Y:S01]  /*1100*/  S2UR UR25, SR_CgaCtaId ;  /* 0x00000000001979c3 */ /* 0x000e220000008800 */
[----:B------:R-:W-:Y:S01]  /*1110*/  ISETP.NE.AND P0, PT, R2, RZ, PT ;  /* 0x000000ff0200720c */ /* 0x000fe20003f05270 */
[----:B------:R-:W-:Y:S01]  /*1120*/  UMOV UR24, 0x400 ;  /* 0x0000040000187882 */ /* 0x000fe20000000000 */
[----:B------:R-:W1:Y:S01]  /*1130*/  SHFL.DOWN PT, R20, R46, 0x10, 0x1f ;  /* 0x0a001f002e147f89 */ /* 0x000e6200000e0000 */
[----:B------:R-:W-:Y:S01]  /*1140*/  BSSY.RECONVERGENT B2, `(.L_x_24) ;  /* 0x0000016000027945 */ /* 0x000fe20003800200 */
[----:B0-----:R-:W-:Y:S01]  /*1150*/  ULEA UR24, UR25, UR24, 0x18 ;  /* 0x0000001819187291 */ /* 0x001fe2000f8ec0ff */
[----:B-1----:R-:W-:-:S03]  /*1160*/  DADD R20, R20, R46 ;  /* 0x0000000014147229 */ /* 0x002fc6000000002e */
[----:B------:R-:W-:-:S04]  /*1170*/  ULEA UR24, UR19, UR24, 0x3 ;  /* 0x0000001813187291 */ /* 0x000fc8000f8e18ff */
[----:B------:R-:W-:Y:S04]  /*1180*/  SHFL.DOWN PT, R23, R21, 0x8, 0x1f ;  /* 0x09001f0015177f89 */ /* 0x000fe800000e0000 */
[----:B------:R-:W0:Y:S02]  /*1190*/  SHFL.DOWN PT, R22, R20, 0x8, 0x1f ;  /* 0x09001f0014167f89 */ /* 0x000e2400000e0000 */
[----:B0-----:R-:W-:-:S07]  /*11a0*/  DADD R22, R20, R22 ;  /* 0x0000000014167229 */ /* 0x001fce0000000016 */
        /* <DEDUP_REMOVED lines=8> */
[----:B0-----:R-:W-:Y:S01]  /*1230*/  DADD R30, R28, R30 ;  /* 0x000000001c1e7229 */ /* 0x001fe2000000001e */
[----:B------:R-:W-:Y:S10]  /*1240*/  @P0 BRA `(.L_x_25) ;  /* 0x0000000000140947 */ /* 0x000ff40003800000 */
.L_x_26:
[----:B------:R-:W0:Y:S01]  /*1250*/  LDS.64 R20, [UR24] ;  /* 0x00000018ff147984 */ /* 0x000e220008000a00 */
[----:B------:R-:W-:Y:S01]  /*1260*/  MOV R3, UR24 ;  /* 0x0000001800037c02 */ /* 0x000fe20008000f00 */
[----:B0-----:R-:W-:-:S07]  /*1270*/  DADD R22, R30, R20 ;  /* 0x000000001e167229 */ /* 0x001fce0000000014 */
[----:B------:R-:W0:Y:S02]  /*1280*/  ATOMS.CAST.SPIN.64 P1, [R3], R20, R22 ;  /* 0x000000140300758d */ /* 0x000e240001820416 */
[----:B0-----:R-:W-:Y:S05]  /*1290*/  @!P1 BRA `(.L_x_26) ;  /* 0xfffffffc00ec9947 */ /* 0x001fea000383ffff */
.L_x_25:
[----:B------:R-:W-:Y:S05]  /*12a0*/  BSYNC.RECONVERGENT B2 ;  /* 0x0000000000027941 */ /* 0x000fea0003800200 */
.L_x_24:
[----:B------:R-:W-:Y:S01]  /*12b0*/  SHFL.DOWN PT, R21, R45, 0x10, 0x1f ;  /* 0x0a001f002d157f89 */ /* 0x000fe200000e0000 */
[----:B------:R-:W-:Y:S03]  /*12c0*/  BSSY.RECONVERGENT B2, `(.L_x_27) ;  /* 0x0000015000027945 */ /* 0x000fe60003800200 */
        /* <DEDUP_REMOVED lines=15> */
.L_x_29:
[----:B------:R-:W0:Y:S01]  /*13c0*/  LDS.64 R20, [UR24+0x8] ;  /* 0x00000818ff147984 */ /* 0x000e220008000a00 */
[----:B------:R-:W-:Y:S01]  /*13d0*/  IMAD.U32 R3, RZ, RZ, UR24 ;  /* 0x00000018ff037e24 */ /* 0x000fe2000f8e00ff */
[----:B0-----:R-:W-:-:S07]  /*13e0*/  DADD R22, R30, R20 ;  /* 0x000000001e167229 */ /* 0x001fce0000000014 */
[----:B------:R-:W0:Y:S02]  /*13f0*/  ATOMS.CAST.SPIN.64 P1, [R3+0x8], R20, R22 ;  /* 0x000008140300758d */ /* 0x000e240001820416 */
[----:B0-----:R-:W-:Y:S05]  /*1400*/  @!P1 BRA `(.L_x_29) ;  /* 0xfffffffc00ec9947 */ /* 0x001fea000383ffff */
.L_x_28:
[----:B------:R-:W-:Y:S05]  /*1410*/  BSYNC.RECONVERGENT B2 ;  /* 0x0000000000027941 */ /* 0x000fea0003800200 */
.L_x_27:
        /* <DEDUP_REMOVED lines=17> */
.L_x_32:
[----:B------:R-:W0:Y:S01]  /*1530*/  LDS.64 R20, [UR24+0x10] ;  /* 0x00001018ff147984 */ /* 0x000e220008000a00 */
[----:B------:R-:W-:Y:S01]  /*1540*/  IMAD.U32 R3, RZ, RZ, UR24 ;  /* 0x00000018ff037e24 */ /* 0x000fe2000f8e00ff */
[----:B0-----:R-:W-:-:S07]  /*1550*/  DADD R22, R30, R20 ;  /* 0x000000001e167229 */ /* 0x001fce0000000014 */
[----:B------:R-:W0:Y:S02]  /*1560*/  ATOMS.CAST.SPIN.64 P1, [R3+0x10], R20, R22 ;  /* 0x000010140300758d */ /* 0x000e240001820416 */
[----:B0-----:R-:W-:Y:S05]  /*1570*/  @!P1 BRA `(.L_x_32) ;  /* 0xfffffffc00ec9947 */ /* 0x001fea000383ffff */
.L_x_31:
[----:B------:R-:W-:Y:S05]  /*1580*/  BSYNC.RECONVERGENT B2 ;  /* 0x0000000000027941 */ /* 0x000fea0003800200 */
.L_x_30:
        /* <DEDUP_REMOVED lines=17> */
.L_x_35:
[----:B------:R-:W0:Y:S01]  /*16a0*/  LDS.64 R20, [UR24+0x18] ;  /* 0x00001818ff147984 */ /* 0x000e220008000a00 */
[----:B------:R-:W-:Y:S01]  /*16b0*/  IMAD.U32 R3, RZ, RZ, UR24 ;  /* 0x00000018ff037e24 */ /* 0x000fe2000f8e00ff */
[----:B0-----:R-:W-:-:S07]  /*16c0*/  DADD R22, R30, R20 ;  /* 0x000000001e167229 */ /* 0x001fce0000000014 */
[----:B------:R-:W0:Y:S02]  /*16d0*/  ATOMS.CAST.SPIN.64 P1, [R3+0x18], R20, R22 ;  /* 0x000018140300758d */ /* 0x000e240001820416 */
[----:B0-----:R-:W-:Y:S05]  /*16e0*/  @!P1 BRA `(.L_x_35) ;  /* 0xfffffffc00ec9947 */ /* 0x001fea000383ffff */
.L_x_34:
[----:B------:R-:W-:Y:S05]  /*16f0*/  BSYNC.RECONVERGENT B2 ;  /* 0x0000000000027941 */ /* 0x000fea0003800200 */
.L_x_33:
        /* <DEDUP_REMOVED lines=17> */
.L_x_38:
[----:B------:R-:W0:Y:S01]  /*1810*/  LDS.64 R20, [UR24+0x20] ;  /* 0x00002018ff147984 */ /* 0x000e220008000a00 */
[----:B------:R-:W-:Y:S01]  /*1820*/  MOV R3, UR24 ;  /* 0x0000001800037c02 */ /* 0x000fe20008000f00 */
[----:B0-----:R-:W-:-:S07]  /*1830*/  DADD R22, R12, R20 ;  /* 0x000000000c167229 */ /* 0x001fce0000000014 */
[----:B------:R-:W0:Y:S02]  /*1840*/  ATOMS.CAST.SPIN.64 P1, [R3+0x20], R20, R22 ;  /* 0x000020140300758d */ /* 0x000e240001820416 */
[----:B0-----:R-:W-:Y:S05]  /*1850*/  @!P1 BRA `(.L_x_38) ;  /* 0xfffffffc00ec9947 */ /* 0x001fea000383ffff */
.L_x_37:
[----:B------:R-:W-:Y:S05]  /*1860*/  BSYNC.RECONVERGENT B2 ;  /* 0x0000000000027941 */ /* 0x000fea0003800200 */
.L_x_36:
        /* <DEDUP_REMOVED lines=17> */
.L_x_41:
[----:B------:R-:W0:Y:S01]  /*1980*/  LDS.64 R20, [UR24+0x28] ;  /* 0x00002818ff147984 */ /* 0x000e220008000a00 */
[----:B------:R-:W-:Y:S01]  /*1990*/  IMAD.U32 R3, RZ, RZ, UR24 ;  /* 0x00000018ff037e24 */ /* 0x000fe2000f8e00ff */
[----:B0-----:R-:W-:-:S07]  /*19a0*/  DADD R22, R18, R20 ;  /* 0x0000000012167229 */ /* 0x001fce0000000014 */
[----:B------:R-:W0:Y:S02]  /*19b0*/  ATOMS.CAST.SPIN.64 P1, [R3+0x28], R20, R22 ;  /* 0x000028140300758d */ /* 0x000e240001820416 */
[----:B0-----:R-:W-:Y:S05]  /*19c0*/  @!P1 BRA `(.L_x_41) ;  /* 0xfffffffc00ec9947 */ /* 0x001fea000383ffff */
.L_x_40:
[----:B------:R-:W-:Y:S05]  /*19d0*/  BSYNC.RECONVERGENT B2 ;  /* 0x0000000000027941 */ /* 0x000fea0003800200 */
.L_x_39:
        /* <DEDUP_REMOVED lines=17> */
.L_x_44:
[----:B------:R-:W0:Y:S01]  /*1af0*/  LDS.64 R20, [UR24+0x30] ;  /* 0x00003018ff147984 */ /* 0x000e220008000a00 */
[----:B------:R-:W-:Y:S01]  /*1b00*/  IMAD.U32 R3, RZ, RZ, UR24 ;  /* 0x00000018ff037e24 */ /* 0x000fe2000f8e00ff */
[----:B0-----:R-:W-:-:S07]  /*1b10*/  DADD R22, R24, R20 ;  /* 0x0000000018167229 */ /* 0x001fce0000000014 */
[----:B------:R-:W0:Y:S02]  /*1b20*/  ATOMS.CAST.SPIN.64 P1, [R3+0x30], R20, R22 ;  /* 0x000030140300758d */ /* 0x000e240001820416 */
[----:B0-----:R-:W-:Y:S05]  /*1b30*/  @!P1 BRA `(.L_x_44) ;  /* 0xfffffffc00ec9947 */ /* 0x001fea000383ffff */
.L_x_43:
[----:B------:R-:W-:Y:S05]  /*1b40*/  BSYNC.RECONVERGENT B2 ;  /* 0x0000000000027941 */ /* 0x000fea0003800200 */
.L_x_42:
        /* <DEDUP_REMOVED lines=17> */
.L_x_47:
[----:B------:R-:W0:Y:S01]  /*1c60*/  LDS.64 R20, [UR24+0x38] ;  /* 0x00003818ff147984 */ /* 0x000e220008000a00 */
[----:B------:R-:W-:Y:S01]  /*1c70*/  IMAD.U32 R3, RZ, RZ, UR24 ;  /* 0x00000018ff037e24 */ /* 0x000fe2000f8e00ff */
[----:B0-----:R-:W-:-:S07]  /*1c80*/  DADD R22, R24, R20 ;  /* 0x0000000018167229 */ /* 0x001fce0000000014 */
[----:B------:R-:W0:Y:S02]  /*1c90*/  ATOMS.CAST.SPIN.64 P0, [R3+0x38], R20, R22 ;  /* 0x000038140300758d */ /* 0x000e240001800416 */
[----:B0-----:R-:W-:Y:S05]  /*1ca0*/  @!P0 BRA `(.L_x_47) ;  /* 0xfffffffc00ec8947 */ /* 0x001fea000383ffff */
.L_x_46:
[----:B------:R-:W-:Y:S05]  /*1cb0*/  BSYNC.RECONVERGENT B2 ;  /* 0x0000000000027941 */ /* 0x000fea0003800200 */
.L_x_45:
[----:B------:R-:W-:-:S04]  /*1cc0*/  UIADD3 UR19, UPT, UPT, UR19, 0x8, URZ ;  /* 0x0000000813137890 */ /* 0x000fc8000fffe0ff */
[----:B------:R-:W-:-:S09]  /*1cd0*/  UISETP.GE.U32.AND UP0, UPT, UR19, UR17, UPT ;  /* 0x000000111300728c */ /* 0x000fd2000bf06070 */
[----:B------:R-:W-:Y:S05]  /*1ce0*/  BRA.U !UP0, `(.L_x_48) ;  /* 0xffffffed08287547 */ /* 0x000fea000b83ffff */
[----:B------:R-:W-:-:S05]  /*1cf0*/  UMOV UR28, UR17 ;  /* 0x00000011001c7c82 */ /* 0x000fca0008000000 */
.L_x_17:
[----:B------:R-:W0:Y:S02]  /*1d00*/  LDCU UR19, c[0x0][0x3b0] ;  /* 0x00007600ff1377ac */ /* 0x000e240008000800 */
[----:B0-----:R-:W-:-:S04]  /*1d10*/  UIADD3 UR19, UPT, UPT, -UR28, UR19, URZ ;  /* 0x000000131c137290 */ /* 0x001fc8000fffe1ff */
[----:B------:R-:W-:-:S09]  /*1d20*/  UISETP.GE.AND UP0, UPT, UR19, 0x7, UPT ;  /* 0x000000071300788c */ /* 0x000fd2000bf06270 */
[----:B------:R-:W-:Y:S05]  /*1d30*/  BRA.U !UP0, `(.L_x_49) ;  /* 0x0000001108787547 */ /* 0x000fea000b800000 */
[----:B------:R-:W-:-:S09]  /*1d40*/  UISETP.GE.AND UP0, UPT, UR28, UR4, UPT ;  /* 0x000000041c00728c */ /* 0x000fd2000bf06270 */
[----:B------:R-:W-:Y:S05]  /*1d50*/  BRA.U UP0, `(.L_x_50) ;  /* 0x0000001100687547 */ /* 0x000fea000b800000 */
[----:B------:R-:W-:-:S05]  /*1d60*/  UMOV UR19, UR28 ;  /* 0x0000001c00137c82 */ /* 0x000fca0008000000 */
.L_x_78:
        /* <DEDUP_REMOVED lines=12> */
[----:B------:R-:W-:Y:S01]  /*1e30*/  CS2R R44, SRZ ;  /* 0x00000000002c7805 */ /* 0x000fe2000001ff00 */
[----:B------:R-:W-:Y:S06]  /*1e40*/  @P0 BRA `(.L_x_52) ;  /* 0x0000000400840947 */ /* 0x000fec0003800000 */
[----:B------:R-:W-:Y:S01]  /*1e50*/  MOV R0, R14 ;  /* 0x0000000e00007202 */ /* 0x000fe20000000f00 */
[----:B------:R-:W-:Y:S01]  /*1e60*/  IMAD.MOV.U32 R21, RZ, RZ, R5 ;  /* 0x000000ffff157224 */ /* 0x000fe200078e0005 */
[----:B------:R-:W-:-:S07]  /*1e70*/  CS2R R34, SRZ ;  /* 0x0000000000227805 */ /* 0x000fce000001ff00 */
.L_x_56:
[----:B------:R-:W-:Y:S01]  /*1e80*/  LOP3.LUT R3, R21, UR18, RZ, 0xfc, !PT ;  /* 0x0000001215037c12 */ /* 0x000fe2000f8efcff */
[----:B------:R-:W-:Y:S03]  /*1e90*/  BSSY.RECONVERGENT B3, `(.L_x_53) ;  /* 0x000002a000037945 */ /* 0x000fe60003800200 */
[----:B------:R-:W-:-:S13]  /*1ea0*/  ISETP.NE.U32.AND P0, PT, R3, RZ, PT ;  /* 0x000000ff0300720c */ /* 0x000fda0003f05070 */
[----:B------:R-:W-:Y:S05]  /*1eb0*/  @P0 BRA `(.L_x_54) ;  /* 0x00000000005c0947 */ /* 0x000fea0003800000 */
[----:B0-----:R-:W-:Y:S02]  /*1ec0*/  IMAD.U32 R3, RZ, RZ, UR39 ;  /* 0x00000027ff037e24 */ /* 0x001fe4000f8e00ff */
[----:B------:R-:W-:Y:S02]  /*1ed0*/  IMAD.MOV.U32 R30, RZ, RZ, RZ ;  /* 0x000000ffff1e7224 */ /* 0x000fe400078e00ff */
[----:B------:R-:W0:Y:S01]  /*1ee0*/  I2F.U32.RP R9, R3 ;  /* 0x0000000300097306 */ /* 0x000e220000209000 */
[----:B------:R-:W-:-:S07]  /*1ef0*/  ISETP.NE.U32.AND P2, PT, R3, RZ, PT ;  /* 0x000000ff0300720c */ /* 0x000fce0003f45070 */
[----:B0-----:R-:W0:Y:S02]  /*1f00*/  MUFU.RCP R9, R9 ;  /* 0x0000000900097308 */ /* 0x001e240000001000 */
[----:B0-----:R-:W-:-:S06]  /*1f10*/  VIADD R22, R9, 0xffffffe ;  /* 0x0ffffffe09167836 */ /* 0x001fcc0000000000 */
[----:B------:R0:W3:Y:S02]  /*1f20*/  F2I.FTZ.U32.TRUNC.NTZ R23, R22 ;  /* 0x0000001600177305 */ /* 0x0000e4000021f000 */
[----:B0-----:R-:W-:Y:S02]  /*1f30*/  IMAD.MOV.U32 R22, RZ, RZ, RZ ;  /* 0x000000ffff167224 */ /* 0x001fe400078e00ff */
[----:B---3--:R-:W-:-:S05]  /*1f40*/  IMAD R7, R23, R3, RZ ;  /* 0x0000000317077224 */ /* 0x008fca00078e02ff */
[----:B------:R-:W-:-:S05]  /*1f50*/  IADD3 R7, PT, PT, -R7, RZ, RZ ;  /* 0x000000ff07077210 */ /* 0x000fca0007ffe1ff */
[----:B------:R-:W-:-:S06]  /*1f60*/  IMAD.HI.U32 R7, R23, R7, R22 ;  /* 0x0000000717077227 */ /* 0x000fcc00078e0016 */
[----:B------:R-:W-:-:S04]  /*1f70*/  IMAD.HI.U32 R7, R7, R0, RZ ;  /* 0x0000000007077227 */ /* 0x000fc800078e00ff */
[----:B------:R-:W-:-:S04]  /*1f80*/  IMAD.MOV R20, RZ, RZ, -R7 ;  /* 0x000000ffff147224 */ /* 0x000fc800078e0a07 */
[----:B------:R-:W-:-:S05]  /*1f90*/  IMAD R20, R3, R20, R0 ;  /* 0x0000001403147224 */ /* 0x000fca00078e0200 */
[----:B------:R-:W-:-:S13]  /*1fa0*/  ISETP.GE.U32.AND P0, PT, R20, R3, PT ;  /* 0x000000031400720c */ /* 0x000fda0003f06070 */
[----:B------:R-:W-:Y:S01]  /*1fb0*/  @P0 IMAD.IADD R20, R20, 0x1, -R3 ;  /* 0x0000000114140824 */ /* 0x000fe200078e0a03 */
[----:B------:R-:W-:-:S04]  /*1fc0*/  @P0 IADD3 R7, PT, PT, R7, 0x1, RZ ;  /* 0x0000000107070810 */ /* 0x000fc80007ffe0ff */
[----:B------:R-:W-:-:S13]  /*1fd0*/  ISETP.GE.U32.AND P1, PT, R20, R3, PT ;  /* 0x000000031400720c */ /* 0x000fda0003f26070 */
[----:B------:R-:W-:Y:S01]  /*1fe0*/  @P1 VIADD R7, R7, 0x1 ;  /* 0x0000000107071836 */ /* 0x000fe20000000000 */
[----:B------:R-:W-:-:S05]  /*1ff0*/  @!P2 LOP3.LUT R7, RZ, R3, RZ, 0x33, !PT ;  /* 0x00000003ff07a212 */ /* 0x000fca00078e33ff */
[----:B------:R-:W-:-:S04]  /*2000*/  IMAD.MOV R20, RZ, RZ, -R7 ;  /* 0x000000ffff147224 */ /* 0x000fc800078e0a07 */
[----:B------:R-:W-:Y:S01]  /*2010*/  IMAD R20, R3, R20, R0 ;  /* 0x0000001403147224 */ /* 0x000fe200078e0200 */
[----:B------:R-:W-:Y:S06]  /*2020*/  BRA `(.L_x_55) ;  /* 0x0000000000407947 */ /* 0x000fec0003800000 */
.L_x_54:
[----:B------:R-:W3:Y:S01]  /*2030*/  LDCU UR29, c[0x0][0x3b4] ;  /* 0x00007680ff1d77ac */ /* 0x000ee20008000800 */
[----:B------:R-:W-:Y:S01]  /*2040*/  MOV R26, R0 ;  /* 0x00000000001a7202 */ /* 0x000fe20000000f00 */
[----:B------:R-:W-:Y:S01]  /*2050*/  IMAD.U32 R7, RZ, RZ, UR18 ;  /* 0x00000012ff077e24 */ /* 0x000fe2000f8e00ff */
[----:B------:R-:W-:Y:S01]  /*2060*/  MOV R20, 0x2090 ;  /* 0x0000209000147802 */ /* 0x000fe20000000f00 */
[----:B---3--:R-:W-:-:S07]  /*2070*/  IMAD.U32 R9, RZ, RZ, UR29 ;  /* 0x0000001dff097e24 */ /* 0x008fce000f8e00ff */
[----:B012---:R-:W-:Y:S05]  /*2080*/  CALL.REL.NOINC `($__internal_0_$__cuda_sm20_div_s64) ;  /* 0x000001b0005c7944 */ /* 0x007fea0003c00000 */
[----:B------:R-:W-:Y:S01]  /*2090*/  IADD3 R7, P0, PT, RZ, -R22, RZ ;  /* 0x80000016ff077210 */ /* 0x000fe20007f1e0ff */
[----:B------:R-:W-:-:S03]  /*20a0*/  IMAD.U32 R3, RZ, RZ, UR39 ;  /* 0x00000027ff037e24 */ /* 0x000fc6000f8e00ff */
[----:B------:R-:W-:-:S05]  /*20b0*/  IADD3.X R20, PT, PT, RZ, ~R23, RZ, P0, !PT ;  /* 0x80000017ff147210 */ /* 0x000fca00007fe4ff */
[-C--:B------:R-:W-:Y:S02]  /*20c0*/  IMAD R28, R20, R3.reuse, RZ ;  /* 0x00000003141c7224 */ /* 0x080fe400078e02ff */
[----:B------:R-:W-:Y:S02]  /*20d0*/  IMAD.MOV.U32 R20, RZ, RZ, R0 ;  /* 0x000000ffff147224 */ /* 0x000fe400078e0000 */
[C---:B------:R-:W-:Y:S02]  /*20e0*/  IMAD R9, R7.reuse, UR18, R28 ;  /* 0x0000001207097c24 */ /* 0x040fe4000f8e021c */
[----:B------:R-:W-:-:S04]  /*20f0*/  IMAD.WIDE.U32 R26, R7, R3, R20 ;  /* 0x00000003071a7225 */ /* 0x000fc800078e0014 */
[----:B------:R-:W-:Y:S01]  /*2100*/  IMAD.MOV.U32 R7, RZ, RZ, R22 ;  /* 0x000000ffff077224 */ /* 0x000fe200078e0016 */
[----:B------:R-:W-:Y:S01]  /*2110*/  IADD3 R30, PT, PT, R9, R27, RZ ;  /* 0x0000001b091e7210 */ /* 0x000fe20007ffe0ff */
[----:B------:R-:W-:-:S07]  /*2120*/  IMAD.MOV.U32 R20, RZ, RZ, R26 ;  /* 0x000000ffff147224 */ /* 0x000fce00078e001a */
.L_x_55:
[----:B-12---:R-:W-:Y:S05]  /*2130*/  BSYNC.RECONVERGENT B3 ;  /* 0x0000000000037941 */ /* 0x006fea0003800200 */
.L_x_53:
[--C-:B------:R-:W-:Y:S01]  /*2140*/  SHF.R.S64 R28, RZ, 0x1e, R7.reuse ;  /* 0x0000001eff1c7819 */ /* 0x100fe20000001007 */
[----:B------:R-:W-:Y:S01]  /*2150*/  IMAD R9, R3, UR19, RZ ;  /* 0x0000001303097c24 */ /* 0x000fe2000f8e02ff */
[----:B------:R-:W-:Y:S01]  /*2160*/  SHF.R.S32.HI R11, RZ, 0x1f, R7 ;  /* 0x0000001fff0b7819 */ /* 0x000fe20000011407 */
[----:B------:R-:W0:Y:S01]  /*2170*/  LDC.64 R26, c[0x0][0x3a0] ;  /* 0x0000e800ff1a7b82 */ /* 0x000e220000000a00 */
[----:B------:R-:W-:-:S04]  /*2180*/  IADD3 R28, P0, PT, R28, UR24, RZ ;  /* 0x000000181c1c7c10 */ /* 0x000fc8000ff1e0ff */
[----:B------:R-:W-:-:S05]  /*2190*/  LEA.HI.X.SX32 R29, R7, UR25, 0x2, P0 ;  /* 0x00000019071d7c11 */ /* 0x000fca00080f16ff */
[----:B------:R-:W2:Y:S01]  /*21a0*/  LDG.E.CONSTANT R28, desc[UR22][R28.64] ;  /* 0x000000161c1c7981 */ /* 0x000ea2000c1e9900 */
[----:B------:R-:W-:-:S04]  /*21b0*/  IADD3 R22, P0, PT, R9, R20, RZ ;  /* 0x0000001409167210 */ /* 0x000fc80007f1e0ff */
[----:B------:R-:W-:Y:S01]  /*21c0*/  LEA.HI.X.SX32 R23, R9, R30, 0x1, P0 ;  /* 0x0000001e09177211 */ /* 0x000fe200000f0eff */
[----:B------:R-:W-:-:S04]  /*21d0*/  IMAD R30, R11, UR36, RZ ;  /* 0x000000240b1e7c24 */ /* 0x000fc8000f8e02ff */
[C---:B------:R-:W-:Y:S02]  /*21e0*/  IMAD R9, R7.reuse, UR37, R30 ;  /* 0x0000002507097c24 */ /* 0x040fe4000f8e021e */
[----:B------:R-:W-:-:S04]  /*21f0*/  IMAD.WIDE.U32 R30, R7, UR36, R22 ;  /* 0x00000024071e7c25 */ /* 0x000fc8000f8e0016 */
[----:B------:R-:W-:Y:S01]  /*2200*/  IMAD.IADD R9, R31, 0x1, R9 ;  /* 0x000000011f097824 */ /* 0x000fe200078e0209 */
[----:B------:R-:W-:-:S04]  /*2210*/  LEA R22, P0, R30, UR26, 0x3 ;  /* 0x0000001a1e167c11 */ /* 0x000fc8000f8018ff */
[----:B------:R-:W-:Y:S01]  /*2220*/  LEA.HI.X R23, R30, UR27, R9, 0x3, P0 ;  /* 0x0000001b1e177c11 */ /* 0x000fe200080f1c09 */
[----:B------:R-:W-:Y:S01]  /*2230*/  IMAD.U32 R9, RZ, RZ, UR18 ;  /* 0x00000012ff097e24 */ /* 0x000fe2000f8e00ff */
[----:B------:R-:W-:-:S04]  /*2240*/  LEA R36, P0, R3, R22, 0x3 ;  /* 0x0000001603247211 */ /* 0x000fc800078018ff */
[----:B------:R-:W-:Y:S01]  /*2250*/  LEA.HI.X R37, R3, R23, R9, 0x3, P0 ;  /* 0x0000001703257211 */ /* 0x000fe200000f1c09 */
[----:B--2---:R-:W-:-:S04]  /*2260*/  IMAD R7, R28, R3, R20 ;  /* 0x000000031c077224 */ /* 0x004fc800078e0214 */
[----:B------:R1:W2:Y:S01]  /*2270*/  LDG.E.64 R28, desc[UR22][R36.64] ;  /* 0x00000016241c7981 */ /* 0x0002a2000c1e1b00 */
[----:B0-----:R-:W-:-:S06]  /*2280*/  IMAD.WIDE R26, R7, 0x8, R26 ;  /* 0x00000008071a7825 */ /* 0x001fcc00078e021a */
[----:B------:R-:W2:Y:S01]  /*2290*/  LDG.E.64 R26, desc[UR22][R26.64] ;  /* 0x000000161a1a7981 */ /* 0x000ea2000c1e1b00 */
[----:B------:R-:W-:Y:S01]  /*22a0*/  MOV R33, UR15 ;  /* 0x0000000f00217c02 */ /* 0x000fe20008000f00 */
[----:B------:R-:W-:Y:S02]  /*22b0*/  IMAD.U32 R31, RZ, RZ, UR16 ;  /* 0x00000010ff1f7e24 */ /* 0x000fe4000f8e00ff */
[----:B------:R-:W-:Y:S02]  /*22c0*/  IMAD.U32 R3, RZ, RZ, UR14 ;  /* 0x0000000eff037e24 */ /* 0x000fe4000f8e00ff */
[----:B------:R-:W-:Y:S02]  /*22d0*/  IMAD.U32 R39, RZ, RZ, UR13 ;  /* 0x0000000dff277e24 */ /* 0x000fe4000f8e00ff */
[----:B------:R-:W-:Y:S02]  /*22e0*/  IMAD.U32 R47, RZ, RZ, UR12 ;  /* 0x0000000cff2f7e24 */ /* 0x000fe4000f8e00ff */
[----:B------:R-:W-:-:S04]  /*22f0*/  IMAD.WIDE R30, R31, 0x8, R22 ;  /* 0x000000081f1e7825 */ /* 0x000fc800078e0216 */
[--C-:B------:R-:W-:Y:S02]  /*2300*/  IMAD.WIDE R32, R33, 0x8, R22.reuse ;  /* 0x0000000821207825 */ /* 0x100fe400078e0216 */
[----:B------:R-:W3:Y:S02]  /*2310*/  LDG.E.64 R30, desc[UR22][R30.64] ;  /* 0x000000161e1e7981 */ /* 0x000ee4000c1e1b00 */
[--C-:B-1----:R-:W-:Y:S02]  /*2320*/  IMAD.WIDE R36, R3, 0x8, R22.reuse ;  /* 0x0000000803247825 */ /* 0x102fe400078e0216 */
[----:B------:R-:W4:Y:S02]  /*2330*/  LDG.E.64 R32, desc[UR22][R32.64] ;  /* 0x0000001620207981 */ /* 0x000f24000c1e1b00 */
[--C-:B------:R-:W-:Y:S02]  /*2340*/  IMAD.WIDE R38, R39, 0x8, R22.reuse ;  /* 0x0000000827267825 */ /* 0x100fe400078e0216 */
[----:B------:R-:W5:Y:S02]  /*2350*/  LDG.E.64 R36, desc[UR22][R36.64] ;  /* 0x0000001624247981 */ /* 0x000f64000c1e1b00 */
[----:B------:R-:W-:-:S02]  /*2360*/  IMAD.WIDE R46, R47, 0x8, R22 ;  /* 0x000000082f2e7825 */ /* 0x000fc400078e0216 */
[----:B------:R-:W5:Y:S04]  /*2370*/  LDG.E.64 R38, desc[UR22][R38.64] ;  /* 0x0000001626267981 */ /* 0x000f68000c1e1b00 */
[----:B------:R-:W5:Y:S01]  /*2380*/  LDG.E.64 R46, desc[UR22][R46.64] ;  /* 0x000000162e2e7981 */ /* 0x000f62000c1e1b00 */
[----:B--2---:R-:W-:-:S03]  /*2390*/  DFMA R42, R26, R28, R42 ;  /* 0x0000001c1a2a722b */ /* 0x004fc6000000002a */
[----:B------:R-:W2:Y:S01]  /*23a0*/  LDG.E.64 R28, desc[UR22][R22.64] ;  /* 0x00000016161c7981 */ /* 0x000ea2000c1e1b00 */
[----:B------:R-:W-:-:S04]  /*23b0*/  IADD3 R0, P0, PT, R0, UR10, RZ ;  /* 0x0000000a00007c10 */ /* 0x000fc8000ff1e0ff */
[----:B------:R-:W-:Y:S02]  /*23c0*/  IADD3.X R21, PT, PT, RZ, R21, RZ, P0, !PT ;  /* 0x00000015ff157210 */ /* 0x000fe400007fe4ff */
[----:B------:R-:W-:-:S04]  /*23d0*/  ISETP.GE.U32.AND P0, PT, R0, R16, PT ;  /* 0x000000100000720c */ /* 0x000fc80003f06070 */
[----:B------:R-:W-:Y:S01]  /*23e0*/  ISETP.GE.AND.EX P0, PT, R21, R10, PT, P0 ;  /* 0x0000000a1500720c */ /* 0x000fe20003f06300 */
[C---:B---3--:R-:W-:Y:S02]  /*23f0*/  DFMA R40, R26.reuse, R30, R40 ;  /* 0x0000001e1a28722b */ /* 0x048fe40000000028 */
[C---:B----4-:R-:W-:Y:S02]  /*2400*/  DFMA R12, R26.reuse, R32, R12 ;  /* 0x000000201a0c722b */ /* 0x050fe4000000000c */
[C---:B-----5:R-:W-:Y:S02]  /*2410*/  DFMA R18, R26.reuse, R36, R18 ;  /* 0x000000241a12722b */ /* 0x060fe40000000012 */
[C---:B------:R-:W-:Y:S02]  /*2420*/  DFMA R24, R26.reuse, R38, R24 ;  /* 0x000000261a18722b */ /* 0x040fe40000000018 */
[C---:B------:R-:W-:Y:S02]  /*2430*/  DFMA R34, R26.reuse, R46, R34 ;  /* 0x0000002e1a22722b */ /* 0x040fe40000000022 */
[----:B--2---:R-:W-:-:S02]  /*2440*/  DFMA R44, R26, R28, R44 ;  /* 0x0000001c1a2c722b */ /* 0x004fc4000000002c */
[----:B------:R-:W-:Y:S09]  /*2450*/  @!P0 BRA `(.L_x_56) ;  /* 0xfffffff800888947 */ /* 0x000ff2000383ffff */
.L_x_52:
[----:B012---:R-:W-:Y:S05]  /*2460*/  BSYNC.RECONVERGENT B2 ;  /* 0x0000000000027941 */ /* 0x007fea0003800200 */
.L_x_51:
        /* <DEDUP_REMOVED lines=22> */
.L_x_59:
[----:B------:R-:W0:Y:S01]  /*25d0*/  LDS.64 R20, [UR24] ;  /* 0x00000018ff147984 */ /* 0x000e220008000a00 */
[----:B------:R-:W-:Y:S01]  /*25e0*/  IMAD.U32 R3, RZ, RZ, UR24 ;  /* 0x00000018ff037e24 */ /* 0x000fe2000f8e00ff */
[----:B0-----:R-:W-:-:S07]  /*25f0*/  DADD R22, R30, R20 ;  /* 0x000000001e167229 */ /* 0x001fce0000000014 */
[----:B------:R-:W0:Y:S02]  /*2600*/  ATOMS.CAST.SPIN.64 P1, [R3], R20, R22 ;  /* 0x000000140300758d */ /* 0x000e240001820416 */
[----:B0-----:R-:W-:Y:S05]  /*2610*/  @!P1 BRA `(.L_x_59) ;  /* 0xfffffffc00ec9947 */ /* 0x001fea000383ffff */
.L_x_58:
[----:B------:R-:W-:Y:S05]  /*2620*/  BSYNC.RECONVERGENT B2 ;  /* 0x0000000000027941 */ /* 0x000fea0003800200 */
.L_x_57:
        /* <DEDUP_REMOVED lines=17> */
.L_x_62:
[----:B------:R-:W0:Y:S01]  /*2740*/  LDS.64 R20, [UR24+0x8] ;  /* 0x00000818ff147984 */ /* 0x000e220008000a00 */
[----:B------:R-:W-:Y:S01]  /*2750*/  IMAD.U32 R3, RZ, RZ, UR24 ;  /* 0x00000018ff037e24 */ /* 0x000fe2000f8e00ff */
[----:B0-----:R-:W-:-:S07]  /*2760*/  DADD R22, R30, R20 ;  /* 0x000000001e167229 */ /* 0x001fce0000000014 */
[----:B------:R-:W0:Y:S02]  /*2770*/  ATOMS.CAST.SPIN.64 P1, [R3+0x8], R20, R22 ;  /* 0x000008140300758d */ /* 0x000e240001820416 */
[----:B0-----:R-:W-:Y:S05]  /*2780*/  @!P1 BRA `(.L_x_62) ;  /* 0xfffffffc00ec9947 */ /* 0x001fea000383ffff */
.L_x_61:
[----:B------:R-:W-:Y:S05]  /*2790*/  BSYNC.RECONVERGENT B2 ;  /* 0x0000000000027941 */ /* 0x000fea0003800200 */
.L_x_60:
        /* <DEDUP_REMOVED lines=17> */
.L_x_65:
[----:B------:R-:W0:Y:S01]  /*28b0*/  LDS.64 R20, [UR24+0x10] ;  /* 0x00001018ff147984 */ /* 0x000e220008000a00 */
[----:B------:R-:W-:Y:S01]  /*28c0*/  IMAD.U32 R3, RZ, RZ, UR24 ;  /* 0x00000018ff037e24 */ /* 0x000fe2000f8e00ff */
[----:B0-----:R-:W-:-:S07]  /*28d0*/  DADD R22, R30, R20 ;  /* 0x000000001e167229 */ /* 0x001fce0000000014 */
[----:B------:R-:W0:Y:S02]  /*28e0*/  ATOMS.CAST.SPIN.64 P1, [R3+0x10], R20, R22 ;  /* 0x000010140300758d */ /* 0x000e240001820416 */
[----:B0-----:R-:W-:Y:S05]  /*28f0*/  @!P1 BRA `(.L_x_65) ;  /* 0xfffffffc00ec9947 */ /* 0x001fea000383ffff */
.L_x_64:
[----:B------:R-:W-:Y:S05]  /*2900*/  BSYNC.RECONVERGENT B2 ;  /* 0x0000000000027941 */ /* 0x000fea0003800200 */
.L_x_63:
        /* <DEDUP_REMOVED lines=17> */
.L_x_68:
[----:B------:R-:W0:Y:S01]  /*2a20*/  LDS.64 R20, [UR24+0x18] ;  /* 0x00001818ff147984 */ /* 0x000e220008000a00 */
[----:B------:R-:W-:Y:S01]  /*2a30*/  MOV R3, UR24 ;  /* 0x0000001800037c02 */ /* 0x000fe20008000f00 */
[----:B0-----:R-:W-:-:S07]  /*2a40*/  DADD R22, R12, R20 ;  /* 0x000000000c167229 */ /* 0x001fce0000000014 */
[----:B------:R-:W0:Y:S02]  /*2a50*/  ATOMS.CAST.SPIN.64 P1, [R3+0x18], R20, R22 ;  /* 0x000018140300758d */ /* 0x000e240001820416 */
[----:B0-----:R-:W-:Y:S05]  /*2a60*/  @!P1 BRA `(.L_x_68) ;  /* 0xfffffffc00ec9947 */ /* 0x001fea000383ffff */
.L_x_67:
[----:B------:R-:W-:Y:S05]  /*2a70*/  BSYNC.RECONVERGENT B2 ;  /* 0x0000000000027941 */ /* 0x000fea0003800200 */
.L_x_66:
        /* <DEDUP_REMOVED lines=17> */
.L_x_71:
[----:B------:R-:W0:Y:S01]  /*2b90*/  LDS.64 R20, [UR24+0x20] ;  /* 0x00002018ff147984 */ /* 0x000e220008000a00 */
[----:B------:R-:W-:Y:S01]  /*2ba0*/  IMAD.U32 R3, RZ, RZ, UR24 ;  /* 0x00000018ff037e24 */ /* 0x000fe2000f8e00ff */
[----:B0-----:R-:W-:-:S07]  /*2bb0*/  DADD R22, R18, R20 ;  /* 0x0000000012167229 */ /* 0x001fce0000000014 */
[----:B------:R-:W0:Y:S02]  /*2bc0*/  ATOMS.CAST.SPIN.64 P1, [R3+0x20], R20, R22 ;  /* 0x000020140300758d */ /* 0x000e240001820416 */
[----:B0-----:R-:W-:Y:S05]  /*2bd0*/  @!P1 BRA `(.L_x_71) ;  /* 0xfffffffc00ec9947 */ /* 0x001fea000383ffff */
.L_x_70:
[----:B------:R-:W-:Y:S05]  /*2be0*/  BSYNC.RECONVERGENT B2 ;  /* 0x0000000000027941 */ /* 0x000fea0003800200 */
.L_x_69:
        /* <DEDUP_REMOVED lines=17> */
.L_x_74:
[----:B------:R-:W0:Y:S01]  /*2d00*/  LDS.64 R20, [UR24+0x28] ;  /* 0x00002818ff147984 */ /* 0x000e220008000a00 */
[----:B------:R-:W-:Y:S01]  /*2d10*/  IMAD.U32 R3, RZ, RZ, UR24 ;  /* 0x00000018ff037e24 */ /* 0x000fe2000f8e00ff */
[----:B0-----:R-:W-:-:S07]  /*2d20*/  DADD R22, R24, R20 ;  /* 0x0000000018167229 */ /* 0x001fce0000000014 */
[----:B------:R-:W0:Y:S02]  /*2d30*/  ATOMS.CAST.SPIN.64 P1, [R3+0x28], R20, R22 ;  /* 0x000028140300758d */ /* 0x000e240001820416 */
[----:B0-----:R-:W-:Y:S05]  /*2d40*/  @!P1 BRA `(.L_x_74) ;  /* 0xfffffffc00ec9947 */ /* 0x001fea000383ffff */
.L_x_73:
[----:B------:R-:W-:Y:S05]  /*2d50*/  BSYNC.RECONVERGENT B2 ;  /* 0x0000000000027941 */ /* 0x000fea0003800200 */
.L_x_72:
        /* <DEDUP_REMOVED lines=17> */
.L_x_77:
[----:B------:R-:W0:Y:S01]  /*2e70*/  LDS.64 R20, [UR24+0x30] ;  /* 0x00003018ff147984 */ /* 0x000e220008000a00 */
[----:B------:R-:W-:Y:S01]  /*2e80*/  IMAD.U32 R3, RZ, RZ, UR24 ;  /* 0x00000018ff037e24 */ /* 0x000fe2000f8e00ff */
[----:B0-----:R-:W-:-:S07]  /*2e90*/  DADD R22, R24, R20 ;  /* 0x0000000018167229 */ /* 0x001fce0000000014 */
[----:B------:R-:W0:Y:S02]  /*2ea0*/  ATOMS.CAST.SPIN.64 P0, [R3+0x30], R20, R22 ;  /* 0x000030140300758d */ /* 0x000e240001800416 */
[----:B0-----:R-:W-:Y:S05]  /*2eb0*/  @!P0 BRA `(.L_x_77) ;  /* 0xfffffffc00ec8947 */ /* 0x001fea000383ffff */
.L_x_76:
[----:B------:R-:W-:Y:S05]  /*2ec0*/  BSYNC.RECONVERGENT B2 ;  /* 0x0000000000027941 */ /* 0x000fea0003800200 */
.L_x_75:
[----:B------:R-:W-:-:S04]  /*2ed0*/  UIADD3 UR19, UPT, UPT, UR19, 0x7, URZ ;  /* 0x0000000713137890 */ /* 0x000fc8000fffe0ff */
[----:B------:R-:W-:-:S09]  /*2ee0*/  UISETP.GE.AND UP0, UPT, UR19, UR4, UPT ;  /* 0x000000041300728c */ /* 0x000fd2000bf06270 */
[----:B------:R-:W-:Y:S05]  /*2ef0*/  BRA.U !UP0, `(.L_x_78) ;  /* 0xffffffed089c7547 */ /* 0x000fea000b83ffff */
.L_x_50:
[----:B------:R-:W-:-:S04]  /*2f00*/  UISETP.LT.AND UP0, UPT, UR4, UR28, UPT ;  /* 0x0000001c0400728c */ /* 0x000fc8000bf01270 */
[----:B------:R-:W-:-:S12]  /*2f10*/  USEL UR28, UR4, UR28, !UP0 ;  /* 0x0000001c041c7287 */ /* 0x000fd8000c000000 */
.L_x_49:
[----:B------:R-:W0:Y:S02]  /*2f20*/  LDCU UR19, c[0x0][0x3b0] ;  /* 0x00007600ff1377ac */ /* 0x000e240008000800 */
[----:B0-----:R-:W-:-:S04]  /*2f30*/  UIADD3 UR19, UPT, UPT, -UR28, UR19, URZ ;  /* 0x000000131c137290 */ /* 0x001fc8000fffe1ff */
[----:B------:R-:W-:-:S09]  /*2f40*/  UISETP.GE.AND UP0, UPT, UR19, 0x6, UPT ;  /* 0x000000061300788c */ /* 0x000fd2000bf06270 */
[----:B------:R-:W-:Y:S05]  /*2f50*/  BRA.U !UP0, `(.L_x_79) ;  /* 0x0000001108087547 */ /* 0x000fea000b800000 */
[----:B------:R-:W-:-:S09]  /*2f60*/  UISETP.GE.AND UP0, UPT, UR28, UR7, UPT ;  /* 0x000000071c00728c */ /* 0x000fd2000bf06270 */
[----:B------:R-:W-:Y:S05]  /*2f70*/  BRA.U UP0, `(.L_x_80) ;  /* 0x0000000d00f87547 */ /* 0x000fea000b800000 */
[----:B------:R-:W-:-:S05]  /*2f80*/  UMOV UR19, UR28 ;  /* 0x0000001c00137c82 */ /* 0x000fca0008000000 */
.L_x_105:
        /* <DEDUP_REMOVED lines=11> */
[----:B------:R-:W-:-:S03]  /*3040*/  CS2R R42, SRZ ;  /* 0x00000000002a7805 */ /* 0x000fc6000001ff00 */
[----:B------:R-:W-:Y:S05]  /*3050*/  @P0 BRA `(.L_x_82) ;  /* 0x0000000400740947 */ /* 0x000fea0003800000 */
[----:B------:R-:W-:Y:S01]  /*3060*/  MOV R0, R14 ;  /* 0x0000000e00007202 */ /* 0x000fe20000000f00 */
[----:B------:R-:W-:Y:S01]  /*3070*/  IMAD.MOV.U32 R21, RZ, RZ, R5 ;  /* 0x000000ffff157224 */ /* 0x000fe200078e0005 */
[----:B------:R-:W-:-:S07]  /*3080*/  CS2R R34, SRZ ;  /* 0x0000000000227805 */ /* 0x000fce000001ff00 */
.L_x_86:
        /* <DEDUP_REMOVED lines=27> */
.L_x_84:
        /* <DEDUP_REMOVED lines=16> */
.L_x_85:
[----:B-12---:R-:W-:Y:S05]  /*3340*/  BSYNC.RECONVERGENT B3 ;  /* 0x0000000000037941 */ /* 0x006fea0003800200 */
.L_x_83:
[--C-:B------:R-:W-:Y:S01]  /*3350*/  SHF.R.S64 R28, RZ, 0x1e, R7.reuse ;  /* 0x0000001eff1c7819 */ /* 0x100fe20000001007 */
[----:B------:R-:W-:Y:S01]  /*3360*/  IMAD R9, R3, UR19, RZ ;  /* 0x0000001303097c24 */ /* 0x000fe2000f8e02ff */
[----:B------:R-:W-:Y:S01]  /*3370*/  SHF.R.S32.HI R11, RZ, 0x1f, R7 ;  /* 0x0000001fff0b7819 */ /* 0x000fe20000011407 */
[----:B------:R-:W0:Y:S01]  /*3380*/  LDC.64 R26, c[0x0][0x3a0] ;  /* 0x0000e800ff1a7b82 */ /* 0x000e220000000a00 */
[----:B------:R-:W-:-:S04]  /*3390*/  IADD3 R28, P0, PT, R28, UR24, RZ ;  /* 0x000000181c1c7c10 */ /* 0x000fc8000ff1e0ff */
[----:B------:R-:W-:-:S05]  /*33a0*/  LEA.HI.X.SX32 R29, R7, UR25, 0x2, P0 ;  /* 0x00000019071d7c11 */ /* 0x000fca00080f16ff */
[----:B------:R-:W2:Y:S01]  /*33b0*/  LDG.E.CONSTANT R28, desc[UR22][R28.64] ;  /* 0x000000161c1c7981 */ /* 0x000ea2000c1e9900 */
[C---:B------:R-:W-:Y:S01]  /*33c0*/  IADD3 R22, P0, PT, R9.reuse, R20, RZ ;  /* 0x0000001409167210 */ /* 0x040fe20007f1e0ff */
[----:B------:R-:W-:Y:S01]  /*33d0*/  IMAD.U32 R33, RZ, RZ, UR16 ;  /* 0x00000010ff217e24 */ /* 0x000fe2000f8e00ff */
[----:B------:R-:W-:Y:S01]  /*33e0*/  MOV R37, UR15 ;  /* 0x0000000f00257c02 */ /* 0x000fe20008000f00 */
[----:B------:R-:W-:Y:S01]  /*33f0*/  IMAD.U32 R39, RZ, RZ, UR14 ;  /* 0x0000000eff277e24 */ /* 0x000fe2000f8e00ff */
[----:B------:R-:W-:Y:S01]  /*3400*/  LEA.HI.X.SX32 R23, R9, R30, 0x1, P0 ;  /* 0x0000001e09177211 */ /* 0x000fe200000f0eff */
[----:B------:R-:W-:Y:S02]  /*3410*/  IMAD R30, R11, UR36, RZ ;  /* 0x000000240b1e7c24 */ /* 0x000fe4000f8e02ff */
[----:B------:R-:W-:Y:S02]  /*3420*/  IMAD.U32 R45, RZ, RZ, UR13 ;  /* 0x0000000dff2d7e24 */ /* 0x000fe4000f8e00ff */
[----:B------:R-:W-:-:S02]  /*3430*/  IMAD R9, R7, UR37, R30 ;  /* 0x0000002507097c24 */ /* 0x000fc4000f8e021e */
[----:B------:R-:W-:-:S04]  /*3440*/  IMAD.WIDE.U32 R30, R7, UR36, R22 ;  /* 0x00000024071e7c25 */ /* 0x000fc8000f8e0016 */
[----:B------:R-:W-:Y:S01]  /*3450*/  IMAD.IADD R9, R31, 0x1, R9 ;  /* 0x000000011f097824 */ /* 0x000fe200078e0209 */
[----:B------:R-:W-:-:S04]  /*3460*/  LEA R22, P0, R30, UR26, 0x3 ;  /* 0x0000001a1e167c11 */ /* 0x000fc8000f8018ff */
[----:B------:R-:W-:Y:S01]  /*3470*/  LEA.HI.X R23, R30, UR27, R9, 0x3, P0 ;  /* 0x0000001b1e177c11 */ /* 0x000fe200080f1c09 */
[----:B------:R-:W-:Y:S01]  /*3480*/  IMAD.U32 R9, RZ, RZ, UR18 ;  /* 0x00000012ff097e24 */ /* 0x000fe2000f8e00ff */
[----:B------:R-:W-:Y:S01]  /*3490*/  LEA R30, P0, R3, R22, 0x3 ;  /* 0x00000016031e7211 */ /* 0x000fe200078018ff */
[----:B------:R-:W-:-:S03]  /*34a0*/  IMAD.WIDE R32, R33, 0x8, R22 ;  /* 0x0000000821207825 */ /* 0x000fc600078e0216 */
[----:B------:R-:W-:Y:S01]  /*34b0*/  LEA.HI.X R31, R3, R23, R9, 0x3, P0 ;  /* 0x00000017031f7211 */ /* 0x000fe200000f1c09 */
[--C-:B------:R-:W-:Y:S02]  /*34c0*/  IMAD.WIDE R36, R37, 0x8, R22.reuse ;  /* 0x0000000825247825 */ /* 0x100fe400078e0216 */
[----:B------:R-:W3:Y:S02]  /*34d0*/  LDG.E.64 R32, desc[UR22][R32.64] ;  /* 0x0000001620207981 */ /* 0x000ee4000c1e1b00 */
[--C-:B------:R-:W-:Y:S02]  /*34e0*/  IMAD.WIDE R38, R39, 0x8, R22.reuse ;  /* 0x0000000827267825 */ /* 0x100fe400078e0216 */
[----:B------:R-:W4:Y:S02]  /*34f0*/  LDG.E.64 R30, desc[UR22][R30.64] ;  /* 0x000000161e1e7981 */ /* 0x000f24000c1e1b00 */
[----:B------:R-:W-:Y:S02]  /*3500*/  IMAD.WIDE R44, R45, 0x8, R22 ;  /* 0x000000082d2c7825 */ /* 0x000fe400078e0216 */
[----:B------:R-:W5:Y:S04]  /*3510*/  LDG.E.64 R36, desc[UR22][R36.64] ;  /* 0x0000001624247981 */ /* 0x000f68000c1e1b00 */
[----:B------:R-:W5:Y:S04]  /*3520*/  LDG.E.64 R38, desc[UR22][R38.64] ;  /* 0x0000001626267981 */ /* 0x000f68000c1e1b00 */
[----:B------:R-:W5:Y:S01]  /*3530*/  LDG.E.64 R44, desc[UR22][R44.64] ;  /* 0x000000162c2c7981 */ /* 0x000f62000c1e1b00 */
[----:B--2---:R-:W-:-:S03]  /*3540*/  IMAD R7, R28, R3, R20 ;  /* 0x000000031c077224 */ /* 0x004fc600078e0214 */
[----:B------:R-:W2:Y:S01]  /*3550*/  LDG.E.64 R28, desc[UR22][R22.64] ;  /* 0x00000016161c7981 */ /* 0x000ea2000c1e1b00 */
[----:B0-----:R-:W-:-:S06]  /*3560*/  IMAD.WIDE R26, R7, 0x8, R26 ;  /* 0x00000008071a7825 */ /* 0x001fcc00078e021a */
[----:B------:R-:W4:Y:S01]  /*3570*/  LDG.E.64 R26, desc[UR22][R26.64] ;  /* 0x000000161a1a7981 */ /* 0x000f22000c1e1b00 */
[----:B------:R-:W-:-:S05]  /*3580*/  IADD3 R0, P0, PT, R0, UR10, RZ ;  /* 0x0000000a00007c10 */ /* 0x000fca000ff1e0ff */
[----:B------:R-:W-:Y:S01]  /*3590*/  IMAD.X R21, RZ, RZ, R21, P0 ;  /* 0x000000ffff157224 */ /* 0x000fe200000e0615 */
[----:B------:R-:W-:-:S04]  /*35a0*/  ISETP.GE.U32.AND P0, PT, R0, R16, PT ;  /* 0x000000100000720c */ /* 0x000fc80003f06070 */
[----:B------:R-:W-:Y:S01]  /*35b0*/  ISETP.GE.AND.EX P0, PT, R21, R10, PT, P0 ;  /* 0x0000000a1500720c */ /* 0x000fe20003f06300 */
[C---:B----4-:R-:W-:Y:S02]  /*35c0*/  DFMA R40, R26.reuse, R30, R40 ;  /* 0x0000001e1a28722b */ /* 0x050fe40000000028 */
[C---:B--2---:R-:W-:Y:S02]  /*35d0*/  DFMA R42, R26.reuse, R28, R42 ;  /* 0x0000001c1a2a722b */ /* 0x044fe4000000002a */
[C---:B---3--:R-:W-:Y:S02]  /*35e0*/  DFMA R12, R26.reuse, R32, R12 ;  /* 0x000000201a0c722b */ /* 0x048fe4000000000c */
[C---:B-----5:R-:W-:Y:S02]  /*35f0*/  DFMA R18, R26.reuse, R36, R18 ;  /* 0x000000241a12722b */ /* 0x060fe40000000012 */
[C---:B------:R-:W-:Y:S02]  /*3600*/  DFMA R24, R26.reuse, R38, R24 ;  /* 0x000000261a18722b */ /* 0x040fe40000000018 */
[----:B------:R-:W-:-:S02]  /*3610*/  DFMA R34, R26, R44, R34 ;  /* 0x0000002c1a22722b */ /* 0x000fc40000000022 */
[----:B------:R-:W-:Y:S09]  /*3620*/  @!P0 BRA `(.L_x_86) ;  /* 0xfffffff800988947 */ /* 0x000ff2000383ffff */
.L_x_82:
[----:B012---:R-:W-:Y:S05]  /*3630*/  BSYNC.RECONVERGENT B2 ;  /* 0x0000000000027941 */ /* 0x007fea0003800200 */
.L_x_81:
        /* <DEDUP_REMOVED lines=22> */
.L_x_89:
[----:B------:R-:W0:Y:S01]  /*37a0*/  LDS.64 R20, [UR24] ;  /* 0x00000018ff147984 */ /* 0x000e220008000a00 */
[----:B------:R-:W-:Y:S01]  /*37b0*/  MOV R3, UR24 ;  /* 0x0000001800037c02 */ /* 0x000fe20008000f00 */
[----:B0-----:R-:W-:-:S07]  /*37c0*/  DADD R22, R30, R20 ;  /* 0x000000001e167229 */ /* 0x001fce0000000014 */
[----:B------:R-:W0:Y:S02]  /*37d0*/  ATOMS.CAST.SPIN.64 P1, [R3], R20, R22 ;  /* 0x000000140300758d */ /* 0x000e240001820416 */
[----:B0-----:R-:W-:Y:S05]  /*37e0*/  @!P1 BRA `(.L_x_89) ;  /* 0xfffffffc00ec9947 */ /* 0x001fea000383ffff */
.L_x_88:
[----:B------:R-:W-:Y:S05]  /*37f0*/  BSYNC.RECONVERGENT B2 ;  /* 0x0000000000027941 */ /* 0x000fea0003800200 */
.L_x_87:
        /* <DEDUP_REMOVED lines=17> */
.L_x_92:
[----:B------:R-:W0:Y:S01]  /*3910*/  LDS.64 R20, [UR24+0x8] ;  /* 0x00000818ff147984 */ /* 0x000e220008000a00 */
[----:B------:R-:W-:Y:S01]  /*3920*/  IMAD.U32 R3, RZ, RZ, UR24 ;  /* 0x00000018ff037e24 */ /* 0x000fe2000f8e00ff */
[----:B0-----:R-:W-:-:S07]  /*3930*/  DADD R22, R30, R20 ;  /* 0x000000001e167229 */ /* 0x001fce0000000014 */
[----:B------:R-:W0:Y:S02]  /*3940*/  ATOMS.CAST.SPIN.64 P1, [R3+0x8], R20, R22 ;  /* 0x000008140300758d */ /* 0x000e240001820416 */
[----:B0-----:R-:W-:Y:S05]  /*3950*/  @!P1 BRA `(.L_x_92) ;  /* 0xfffffffc00ec9947 */ /* 0x001fea000383ffff */
.L_x_91:
[----:B------:R-:W-:Y:S05]  /*3960*/  BSYNC.RECONVERGENT B2 ;  /* 0x0000000000027941 */ /* 0x000fea0003800200 */
.L_x_90:
        /* <DEDUP_REMOVED lines=17> */
.L_x_95:
[----:B------:R-:W0:Y:S01]  /*3a80*/  LDS.64 R20, [UR24+0x10] ;  /* 0x00001018ff147984 */ /* 0x000e220008000a00 */
[----:B------:R-:W-:Y:S01]  /*3a90*/  IMAD.U32 R3, RZ, RZ, UR24 ;  /* 0x00000018ff037e24 */ /* 0x000fe2000f8e00ff */
[----:B0-----:R-:W-:-:S07]  /*3aa0*/  DADD R22, R12, R20 ;  /* 0x000000000c167229 */ /* 0x001fce0000000014 */
[----:B------:R-:W0:Y:S02]  /*3ab0*/  ATOMS.CAST.SPIN.64 P1, [R3+0x10], R20, R22 ;  /* 0x000010140300758d */ /* 0x000e240001820416 */
[----:B0-----:R-:W-:Y:S05]  /*3ac0*/  @!P1 BRA `(.L_x_95) ;  /* 0xfffffffc00ec9947 */ /* 0x001fea000383ffff */
.L_x_94:
[----:B------:R-:W-:Y:S05]  /*3ad0*/  BSYNC.RECONVERGENT B2 ;  /* 0x0000000000027941 */ /* 0x000fea0003800200 */
.L_x_93:
        /* <DEDUP_REMOVED lines=17> */
.L_x_98:
[----:B------:R-:W0:Y:S01]  /*3bf0*/  LDS.64 R20, [UR24+0x18] ;  /* 0x00001818ff147984 */ /* 0x000e220008000a00 */
[----:B------:R-:W-:Y:S01]  /*3c00*/  IMAD.U32 R3, RZ, RZ, UR24 ;  /* 0x00000018ff037e24 */ /* 0x000fe2000f8e00ff */
[----:B0-----:R-:W-:-:S07]  /*3c10*/  DADD R22, R18, R20 ;  /* 0x0000000012167229 */ /* 0x001fce0000000014 */
[----:B------:R-:W0:Y:S02]  /*3c20*/  ATOMS.CAST.SPIN.64 P1, [R3+0x18], R20, R22 ;  /* 0x000018140300758d */ /* 0x000e240001820416 */
[----:B0-----:R-:W-:Y:S05]  /*3c30*/  @!P1 BRA `(.L_x_98) ;  /* 0xfffffffc00ec9947 */ /* 0x001fea000383ffff */
.L_x_97:
[----:B------:R-:W-:Y:S05]  /*3c40*/  BSYNC.RECONVERGENT B2 ;  /* 0x0000000000027941 */ /* 0x000fea0003800200 */
.L_x_96:
        /* <DEDUP_REMOVED lines=17> */
.L_x_101:
[----:B------:R-:W0:Y:S01]  /*3d60*/  LDS.64 R20, [UR24+0x20] ;  /* 0x00002018ff147984 */ /* 0x000e220008000a00 */
[----:B------:R-:W-:Y:S01]  /*3d70*/  MOV R3, UR24 ;  /* 0x0000001800037c02 */ /* 0x000fe20008000f00 */
[----:B0-----:R-:W-:-:S07]  /*3d80*/  DADD R22, R24, R20 ;  /* 0x0000000018167229 */ /* 0x001fce0000000014 */
[----:B------:R-:W0:Y:S02]  /*3d90*/  ATOMS.CAST.SPIN.64 P1, [R3+0x20], R20, R22 ;  /* 0x000020140300758d */ /* 0x000e240001820416 */
[----:B0-----:R-:W-:Y:S05]  /*3da0*/  @!P1 BRA `(.L_x_101) ;  /* 0xfffffffc00ec9947 */ /* 0x001fea000383ffff */
.L_x_100:
[----:B------:R-:W-:Y:S05]  /*3db0*/  BSYNC.RECONVERGENT B2 ;  /* 0x0000000000027941 */ /* 0x000fea0003800200 */
.L_x_99:
        /* <DEDUP_REMOVED lines=17> */
.L_x_104:
[----:B------:R-:W0:Y:S01]  /*3ed0*/  LDS.64 R20, [UR24+0x28] ;  /* 0x00002818ff147984 */ /* 0x000e220008000a00 */
[----:B------:R-:W-:Y:S01]  /*3ee0*/  IMAD.U32 R3, RZ, RZ, UR24 ;  /* 0x00000018ff037e24 */ /* 0x000fe2000f8e00ff */
[----:B0-----:R-:W-:-:S07]  /*3ef0*/  DADD R22, R24, R20 ;  /* 0x0000000018167229 */ /* 0x001fce0000000014 */
[----:B------:R-:W0:Y:S02]  /*3f00*/  ATOMS.CAST.SPIN.64 P0, [R3+0x28], R20, R22 ;  /* 0x000028140300758d */ /* 0x000e240001800416 */
[----:B0-----:R-:W-:Y:S05]  /*3f10*/  @!P0 BRA `(.L_x_104) ;  /* 0xfffffffc00ec8947 */ /* 0x001fea000383ffff */
.L_x_103:
[----:B------:R-:W-:Y:S05]  /*3f20*/  BSYNC.RECONVERGENT B2 ;  /* 0x0000000000027941 */ /* 0x000fea0003800200 */
.L_x_102:
[----:B------:R-:W-:-:S04]  /*3f30*/  UIADD3 UR19, UPT, UPT, UR19, 0x6, URZ ;  /* 0x0000000613137890 */ /* 0x000fc8000fffe0ff */
[----:B------:R-:W-:-:S09]  /*3f40*/  UISETP.GE.AND UP0, UPT, UR19, UR7, UPT ;  /* 0x000000071300728c */ /* 0x000fd2000bf06270 */
[----:B------:R-:W-:Y:S05]  /*3f50*/  BRA.U !UP0, `(.L_x_105) ;  /* 0xfffffff1080c7547 */ /* 0x000fea000b83ffff */
.L_x_80:
[----:B------:R-:W-:-:S04]  /*3f60*/  UISETP.LT.AND UP0, UPT, UR7, UR28, UPT ;  /* 0x0000001c0700728c */ /* 0x000fc8000bf01270 */
[----:B------:R-:W-:-:S12]  /*3f70*/  USEL UR28, UR7, UR28, !UP0 ;  /* 0x0000001c071c7287 */ /* 0x000fd8000c000000 */
.L_x_79:
[----:B------:R-:W0:Y:S02]  /*3f80*/  LDCU UR19, c[0x0][0x3b0] ;  /* 0x00007600ff1377ac */ /* 0x000e240008000800 */
[----:B0-----:R-:W-:-:S04]  /*3f90*/  UIADD3 UR19, UPT, UPT, -UR28, UR19, URZ ;  /* 0x000000131c137290 */ /* 0x001fc8000fffe1ff */
[----:B------:R-:W-:-:S09]  /*3fa0*/  UISETP.GE.AND UP0, UPT, UR19, 0x5, UPT ;  /* 0x000000051300788c */ /* 0x000fd2000bf06270 */
[----:B------:R-:W-:Y:S05]  /*3fb0*/  BRA.U !UP0, `(.L_x_106) ;  /* 0x0000000d08a47547 */ /* 0x000fea000b800000 */
[----:B------:R-:W-:-:S09]  /*3fc0*/  UISETP.GE.AND UP0, UPT, UR28, UR5, UPT ;  /* 0x000000051c00728c */ /* 0x000fd2000bf06270 */
[----:B------:R-:W-:Y:S05]  /*3fd0*/  BRA.U UP0, `(.L_x_107) ;  /* 0x0000000d00947547 */ /* 0x000fea000b800000 */
[----:B------:R-:W-:-:S05]  /*3fe0*/  UMOV UR19, UR28 ;  /* 0x0000001c00137c82 */ /* 0x000fca0008000000 */
.L_x_129:
        /* <DEDUP_REMOVED lines=10> */
[----:B------:R-:W-:-:S05]  /*4090*/  CS2R R42, SRZ ;  /* 0x00000000002a7805 */ /* 0x000fca000001ff00 */
[----:B------:R-:W-:Y:S05]  /*40a0*/  @P0 BRA `(.L_x_109) ;  /* 0x0000000400700947 */ /* 0x000fea0003800000 */
[----:B------:R-:W3:Y:S01]  /*40b0*/  LDCU UR29, c[0x0][0x3b4] ;  /* 0x00007680ff1d77ac */ /* 0x000ee20008000800 */
[----:B------:R-:W-:Y:S01]  /*40c0*/  IMAD.MOV.U32 R12, RZ, RZ, R14 ;  /* 0x000000ffff0c7224 */ /* 0x000fe200078e000e */
[----:B------:R-:W-:Y:S02]  /*40d0*/  MOV R21, R5 ;  /* 0x0000000500157202 */ /* 0x000fe40000000f00 */
[----:B------:R-:W-:Y:S01]  /*40e0*/  CS2R R40, SRZ ;  /* 0x0000000000287805 */ /* 0x000fe2000001ff00 */
[----:B---3--:R-:W-:-:S04]  /*40f0*/  IMAD.U32 R3, RZ, RZ, UR29 ;  /* 0x0000001dff037e24 */ /* 0x008fc8000f8e00ff */
[----:B------:R-:W-:-:S05]  /*4100*/  IMAD R3, R3, UR19, RZ ;  /* 0x0000001303037c24 */ /* 0x000fca000f8e02ff */
[----:B------:R-:W-:-:S07]  /*4110*/  SHF.R.S32.HI R0, RZ, 0x1f, R3 ;  /* 0x0000001fff007819 */ /* 0x000fce0000011403 */
.L_x_113:
        /* <DEDUP_REMOVED lines=11> */
[----:B0-----:R-:W-:Y:S02]  /*41d0*/  HFMA2 R22, -RZ, RZ, 0, 0 ;  /* 0x00000000ff167431 */ /* 0x001fe400000001ff */
[----:B---3--:R-:W-:-:S04]  /*41e0*/  IMAD R9, R23, R7, RZ ;  /* 0x0000000717097224 */ /* 0x008fc800078e02ff */
[----:B------:R-:W-:-:S04]  /*41f0*/  IMAD.MOV R9, RZ, RZ, -R9 ;  /* 0x000000ffff097224 */ /* 0x000fc800078e0a09 */
[----:B------:R-:W-:-:S06]  /*4200*/  IMAD.HI.U32 R9, R23, R9, R22 ;  /* 0x0000000917097227 */ /* 0x000fcc00078e0016 */
[----:B------:R-:W-:-:S04]  /*4210*/  IMAD.HI.U32 R9, R9, R12, RZ ;  /* 0x0000000c09097227 */ /* 0x000fc800078e00ff */
[----:B------:R-:W-:-:S04]  /*4220*/  IMAD.MOV R20, RZ, RZ, -R9 ;  /* 0x000000ffff147224 */ /* 0x000fc800078e0a09 */
[----:B------:R-:W-:-:S05]  /*4230*/  IMAD R20, R7, R20, R12 ;  /* 0x0000001407147224 */ /* 0x000fca00078e020c */
[----:B------:R-:W-:-:S13]  /*4240*/  ISETP.GE.U32.AND P0, PT, R20, R7, PT ;  /* 0x000000071400720c */ /* 0x000fda0003f06070 */
[----:B------:R-:W-:Y:S02]  /*4250*/  @P0 IMAD.IADD R20, R20, 0x1, -R7 ;  /* 0x0000000114140824 */ /* 0x000fe400078e0a07 */
[----:B------:R-:W-:-:S03]  /*4260*/  @P0 VIADD R9, R9, 0x1 ;  /* 0x0000000109090836 */ /* 0x000fc60000000000 */
[----:B------:R-:W-:-:S13]  /*4270*/  ISETP.GE.U32.AND P1, PT, R20, R7, PT ;  /* 0x000000071400720c */ /* 0x000fda0003f26070 */
[----:B------:R-:W-:Y:S02]  /*4280*/  @P1 IADD3 R9, PT, PT, R9, 0x1, RZ ;  /* 0x0000000109091810 */ /* 0x000fe40007ffe0ff */
[----:B------:R-:W-:-:S05]  /*4290*/  @!P2 LOP3.LUT R9, RZ, R7, RZ, 0x33, !PT ;  /* 0x00000007ff09a212 */ /* 0x000fca00078e33ff */
[----:B------:R-:W-:-:S04]  /*42a0*/  IMAD.MOV R20, RZ, RZ, -R9 ;  /* 0x000000ffff147224 */ /* 0x000fc800078e0a09 */
[----:B------:R-:W-:Y:S01]  /*42b0*/  IMAD R20, R7, R20, R12 ;  /* 0x0000001407147224 */ /* 0x000fe200078e020c */
[----:B------:R-:W-:Y:S06]  /*42c0*/  BRA `(.L_x_112) ;  /* 0x0000000000407947 */ /* 0x000fec0003800000 */
.L_x_111:
[----:B------:R-:W3:Y:S01]  /*42d0*/  LDCU UR29, c[0x0][0x3b4] ;  /* 0x00007680ff1d77ac */ /* 0x000ee20008000800 */
[----:B------:R-:W-:Y:S01]  /*42e0*/  IMAD.MOV.U32 R26, RZ, RZ, R12 ;  /* 0x000000ffff1a7224 */ /* 0x000fe200078e000c */
[----:B------:R-:W-:Y:S02]  /*42f0*/  MOV R7, UR18 ;  /* 0x0000001200077c02 */ /* 0x000fe40008000f00 */
[----:B------:R-:W-:Y:S01]  /*4300*/  MOV R20, 0x4330 ;  /* 0x0000433000147802 */ /* 0x000fe20000000f00 */
[----:B---3--:R-:W-:-:S07]  /*4310*/  IMAD.U32 R9, RZ, RZ, UR29 ;  /* 0x0000001dff097e24 */ /* 0x008fce000f8e00ff */
[----:B012---:R-:W-:Y:S05]  /*4320*/  CALL.REL.NOINC `($__internal_0_$__cuda_sm20_div_s64) ;  /* 0x0000018c00b47944 */ /* 0x007fea0003c00000 */
[----:B------:R-:W-:Y:S01]  /*4330*/  IADD3 R9, P0, PT, RZ, -R22, RZ ;  /* 0x80000016ff097210 */ /* 0x000fe20007f1e0ff */
[----:B------:R-:W-:Y:S01]  /*4340*/  IMAD.U32 R7, RZ, RZ, UR39 ;  /* 0x00000027ff077e24 */ /* 0x000fe2000f8e00ff */
[----:B------:R-:W-:-:S03]  /*4350*/  MOV R13, R21 ;  /* 0x00000015000d7202 */ /* 0x000fc60000000f00 */
[----:B------:R-:W-:Y:S02]  /*4360*/  IMAD.X R20, RZ, RZ, ~R23, P0 ;  /* 0x000000ffff147224 */ /* 0x000fe400000e0e17 */
[----:B------:R-:W-:-:S04]  /*4370*/  IMAD.WIDE.U32 R26, R9, R7, R12 ;  /* 0x00000007091a7225 */ /* 0x000fc800078e000c */
[----:B------:R-:W-:-:S04]  /*4380*/  IMAD R20, R20, R7, RZ ;  /* 0x0000000714147224 */ /* 0x000fc800078e02ff */
[----:B------:R-:W-:Y:S02]  /*4390*/  IMAD R13, R9, UR18, R20 ;  /* 0x00000012090d7c24 */ /* 0x000fe4000f8e0214 */
[----:B------:R-:W-:Y:S02]  /*43a0*/  IMAD.MOV.U32 R9, RZ, RZ, R22 ;  /* 0x000000ffff097224 */ /* 0x000fe400078e0016 */
[----:B------:R-:W-:Y:S02]  /*43b0*/  IMAD.MOV.U32 R20, RZ, RZ, R26 ;  /* 0x000000ffff147224 */ /* 0x000fe400078e001a */
[----:B------:R-:W-:-:S07]  /*43c0*/  IMAD.IADD R13, R13, 0x1, R27 ;  /* 0x000000010d0d7824 */ /* 0x000fce00078e021b */
.L_x_112:
[----:B-12---:R-:W-:Y:S05]  /*43d0*/  BSYNC.RECONVERGENT B3 ;  /* 0x0000000000037941 */ /* 0x006fea0003800200 */
.L_x_110:
[----:B------:R-:W-:Y:S01]  /*43e0*/  SHF.R.S64 R28, RZ, 0x1e, R9 ;  /* 0x0000001eff1c7819 */ /* 0x000fe20000001009 */
[----:B------:R-:W0:Y:S03]  /*43f0*/  LDC.64 R26, c[0x0][0x3a0] ;  /* 0x0000e800ff1a7b82 */ /* 0x000e260000000a00 */
[----:B------:R-:W-:-:S04]  /*4400*/  IADD3 R28, P0, PT, R28, UR24, RZ ;  /* 0x000000181c1c7c10 */ /* 0x000fc8000ff1e0ff */
[----:B------:R-:W-:-:S05]  /*4410*/  LEA.HI.X.SX32 R29, R9, UR25, 0x2, P0 ;  /* 0x00000019091d7c11 */ /* 0x000fca00080f16ff */
[----:B------:R1:W2:Y:S01]  /*4420*/  LDG.E.CONSTANT R28, desc[UR22][R28.64] ;  /* 0x000000161c1c7981 */ /* 0x0002a2000c1e9900 */
[----:B------:R-:W-:Y:S01]  /*4430*/  SHF.R.S32.HI R11, RZ, 0x1f, R9 ;  /* 0x0000001fff0b7819 */ /* 0x000fe20000011409 */
[----:B------:R-:W-:Y:S01]  /*4440*/  IMAD.U32 R37, RZ, RZ, UR16 ;  /* 0x00000010ff257e24 */ /* 0x000fe2000f8e00ff */
[----:B------:R-:W-:Y:S01]  /*4450*/  IADD3 R22, P0, PT, R3, R20, RZ ;  /* 0x0000001403167210 */ /* 0x000fe20007f1e0ff */
[----:B------:R-:W-:Y:S02]  /*4460*/  IMAD.U32 R39, RZ, RZ, UR14 ;  /* 0x0000000eff277e24 */ /* 0x000fe4000f8e00ff */
[----:B------:R-:W-:Y:S01]  /*4470*/  IMAD R30, R11, UR36, RZ ;  /* 0x000000240b1e7c24 */ /* 0x000fe2000f8e02ff */
[----:B------:R-:W-:-:S03]  /*4480*/  IADD3.X R23, PT, PT, R0, R13, RZ, P0, !PT ;  /* 0x0000000d00177210 */ /* 0x000fc600007fe4ff */
[C---:B------:R-:W-:Y:S01]  /*4490*/  IMAD R11, R9.reuse, UR37, R30 ;  /* 0x00000025090b7c24 */ /* 0x040fe2000f8e021e */
[----:B-1----:R-:W-:Y:S01]  /*44a0*/  MOV R29, UR15 ;  /* 0x0000000f001d7c02 */ /* 0x002fe20008000f00 */
[----:B------:R-:W-:-:S04]  /*44b0*/  IMAD.WIDE.U32 R30, R9, UR36, R22 ;  /* 0x00000024091e7c25 */ /* 0x000fc8000f8e0016 */
[----:B------:R-:W-:Y:S01]  /*44c0*/  IMAD.IADD R9, R31, 0x1, R11 ;  /* 0x000000011f097824 */ /* 0x000fe200078e020b */
[----:B------:R-:W-:Y:S01]  /*44d0*/  LEA R22, P0, R30, UR26, 0x3 ;  /* 0x0000001a1e167c11 */ /* 0x000fe2000f8018ff */
[----:B------:R-:W-:-:S03]  /*44e0*/  IMAD.U32 R11, RZ, RZ, UR18 ;  /* 0x00000012ff0b7e24 */ /* 0x000fc6000f8e00ff */
[----:B------:R-:W-:Y:S02]  /*44f0*/  LEA.HI.X R23, R30, UR27, R9, 0x3, P0 ;  /* 0x0000001b1e177c11 */ /* 0x000fe400080f1c09 */
[----:B------:R-:W-:Y:S01]  /*4500*/  LEA R32, P0, R7, R22, 0x3 ;  /* 0x0000001607207211 */ /* 0x000fe200078018ff */
[----:B------:R-:W-:-:S03]  /*4510*/  IMAD.WIDE R36, R37, 0x8, R22 ;  /* 0x0000000825247825 */ /* 0x000fc600078e0216 */
[----:B------:R-:W-:Y:S01]  /*4520*/  LEA.HI.X R33, R7, R23, R11, 0x3, P0 ;  /* 0x0000001707217211 */ /* 0x000fe200000f1c0b */
[----:B------:R-:W3:Y:S01]  /*4530*/  LDG.E.64 R30, desc[UR22][R22.64] ;  /* 0x00000016161e7981 */ /* 0x000ee2000c1e1b00 */
[----:B------:R-:W-:-:S03]  /*4540*/  IMAD.WIDE R38, R39, 0x8, R22 ;  /* 0x0000000827267825 */ /* 0x000fc600078e0216 */
[----:B------:R-:W4:Y:S04]  /*4550*/  LDG.E.64 R36, desc[UR22][R36.64] ;  /* 0x0000001624247981 */ /* 0x000f28000c1e1b00 */
[----:B------:R-:W5:Y:S04]  /*4560*/  LDG.E.64 R32, desc[UR22][R32.64] ;  /* 0x0000001620207981 */ /* 0x000f68000c1e1b00 */
[----:B------:R-:W4:Y:S01]  /*4570*/  LDG.E.64 R38, desc[UR22][R38.64] ;  /* 0x0000001626267981 */ /* 0x000f22000c1e1b00 */
[----:B--2---:R-:W-:Y:S02]  /*4580*/  IMAD R9, R28, R7, R20 ;  /* 0x000000071c097224 */ /* 0x004fe400078e0214 */
[----:B------:R-:W-:-:S04]  /*4590*/  IMAD.WIDE R28, R29, 0x8, R22 ;  /* 0x000000081d1c7825 */ /* 0x000fc800078e0216 */
[----:B0-----:R-:W-:Y:S02]  /*45a0*/  IMAD.WIDE R26, R9, 0x8, R26 ;  /* 0x00000008091a7825 */ /* 0x001fe400078e021a */
[----:B------:R-:W2:Y:S04]  /*45b0*/  LDG.E.64 R28, desc[UR22][R28.64] ;  /* 0x000000161c1c7981 */ /* 0x000ea8000c1e1b00 */
[----:B------:R-:W5:Y:S01]  /*45c0*/  LDG.E.64 R26, desc[UR22][R26.64] ;  /* 0x000000161a1a7981 */ /* 0x000f62000c1e1b00 */
[----:B------:R-:W-:-:S05]  /*45d0*/  IADD3 R12, P0, PT, R12, UR10, RZ ;  /* 0x0000000a0c0c7c10 */ /* 0x000fca000ff1e0ff */
[----:B------:R-:W-:Y:S01]  /*45e0*/  IMAD.X R21, RZ, RZ, R21, P0 ;  /* 0x000000ffff157224 */ /* 0x000fe200000e0615 */
[----:B------:R-:W-:-:S04]  /*45f0*/  ISETP.GE.U32.AND P0, PT, R12, R16, PT ;  /* 0x000000100c00720c */ /* 0x000fc80003f06070 */
[----:B------:R-:W-:Y:S01]  /*4600*/  ISETP.GE.AND.EX P0, PT, R21, R10, PT, P0 ;  /* 0x0000000a1500720c */ /* 0x000fe20003f06300 */
[C---:B-----5:R-:W-:Y:S02]  /*4610*/  DFMA R18, R26.reuse, R32, R18 ;  /* 0x000000201a12722b */ /* 0x060fe40000000012 */
[C---:B---3--:R-:W-:Y:S02]  /*4620*/  DFMA R42, R26.reuse, R30, R42 ;  /* 0x0000001e1a2a722b */ /* 0x048fe4000000002a */
[C---:B----4-:R-:W-:Y:S02]  /*4630*/  DFMA R24, R26.reuse, R36, R24 ;  /* 0x000000241a18722b */ /* 0x050fe40000000018 */
[C---:B--2---:R-:W-:Y:S02]  /*4640*/  DFMA R34, R26.reuse, R28, R34 ;  /* 0x0000001c1a22722b */ /* 0x044fe40000000022 */
[----:B------:R-:W-:-:S04]  /*4650*/  DFMA R40, R26, R38, R40 ;  /* 0x000000261a28722b */ /* 0x000fc80000000028 */
[----:B------:R-:W-:Y:S07]  /*4660*/  @!P0 BRA `(.L_x_113) ;  /* 0xfffffff800ac8947 */ /* 0x000fee000383ffff */
.L_x_109:
[----:B012---:R-:W-:Y:S05]  /*4670*/  BSYNC.RECONVERGENT B2 ;  /* 0x0000000000027941 */ /* 0x007fea0003800200 */
.L_x_108:
        /* <DEDUP_REMOVED lines=22> */
.L_x_116:
[----:B------:R-:W0:Y:S01]  /*47e0*/  LDS.64 R20, [UR24] ;  /* 0x00000018ff147984 */ /* 0x000e220008000a00 */
[----:B------:R-:W-:Y:S01]  /*47f0*/  IMAD.U32 R3, RZ, RZ, UR24 ;  /* 0x00000018ff037e24 */ /* 0x000fe2000f8e00ff */
[----:B0-----:R-:W-:-:S07]  /*4800*/  DADD R22, R28, R20 ;  /* 0x000000001c167229 */ /* 0x001fce0000000014 */
[----:B------:R-:W0:Y:S02]  /*4810*/  ATOMS.CAST.SPIN.64 P1, [R3], R20, R22 ;  /* 0x000000140300758d */ /* 0x000e240001820416 */
[----:B0-----:R-:W-:Y:S05]  /*4820*/  @!P1 BRA `(.L_x_116) ;  /* 0xfffffffc00ec9947 */ /* 0x001fea000383ffff */
.L_x_115:
[----:B------:R-:W-:Y:S05]  /*4830*/  BSYNC.RECONVERGENT B2 ;  /* 0x0000000000027941 */ /* 0x000fea0003800200 */
.L_x_114:
        /* <DEDUP_REMOVED lines=17> */
.L_x_119:
[----:B------:R-:W0:Y:S01]  /*4950*/  LDS.64 R20, [UR24+0x8] ;  /* 0x00000818ff147984 */ /* 0x000e220008000a00 */
[----:B------:R-:W-:Y:S01]  /*4960*/  MOV R3, UR24 ;  /* 0x0000001800037c02 */ /* 0x000fe20008000f00 */
[----:B0-----:R-:W-:-:S07]  /*4970*/  DADD R22, R18, R20 ;  /* 0x0000000012167229 */ /* 0x001fce0000000014 */
[----:B------:R-:W0:Y:S02]  /*4980*/  ATOMS.CAST.SPIN.64 P1, [R3+0x8], R20, R22 ;  /* 0x000008140300758d */ /* 0x000e240001820416 */
[----:B0-----:R-:W-:Y:S05]  /*4990*/  @!P1 BRA `(.L_x_119) ;  /* 0xfffffffc00ec9947 */ /* 0x001fea000383ffff */
.L_x_118:
[----:B------:R-:W-:Y:S05]  /*49a0*/  BSYNC.RECONVERGENT B2 ;  /* 0x0000000000027941 */ /* 0x000fea0003800200 */
.L_x_117:
        /* <DEDUP_REMOVED lines=17> */
.L_x_122:
[----:B------:R-:W0:Y:S01]  /*4ac0*/  LDS.64 R20, [UR24+0x10] ;  /* 0x00001018ff147984 */ /* 0x000e220008000a00 */
[----:B------:R-:W-:Y:S01]  /*4ad0*/  IMAD.U32 R3, RZ, RZ, UR24 ;  /* 0x00000018ff037e24 */ /* 0x000fe2000f8e00ff */
[----:B0-----:R-:W-:-:S07]  /*4ae0*/  DADD R22, R24, R20 ;  /* 0x0000000018167229 */ /* 0x001fce0000000014 */
[----:B------:R-:W0:Y:S02]  /*4af0*/  ATOMS.CAST.SPIN.64 P1, [R3+0x10], R20, R22 ;  /* 0x000010140300758d */ /* 0x000e240001820416 */
[----:B0-----:R-:W-:Y:S05]  /*4b00*/  @!P1 BRA `(.L_x_122) ;  /* 0xfffffffc00ec9947 */ /* 0x001fea000383ffff */
.L_x_121:
[----:B------:R-:W-:Y:S05]  /*4b10*/  BSYNC.RECONVERGENT B2 ;  /* 0x0000000000027941 */ /* 0x000fea0003800200 */
.L_x_120:
        /* <DEDUP_REMOVED lines=17> */
.L_x_125:
[----:B------:R-:W0:Y:S01]  /*4c30*/  LDS.64 R20, [UR24+0x18] ;  /* 0x00001818ff147984 */ /* 0x000e220008000a00 */
[----:B------:R-:W-:Y:S01]  /*4c40*/  IMAD.U32 R3, RZ, RZ, UR24 ;  /* 0x00000018ff037e24 */ /* 0x000fe2000f8e00ff */
[----:B0-----:R-:W-:-:S07]  /*4c50*/  DADD R22, R24, R20 ;  /* 0x0000000018167229 */ /* 0x001fce0000000014 */
[----:B------:R-:W0:Y:S02]  /*4c60*/  ATOMS.CAST.SPIN.64 P1, [R3+0x18], R20, R22 ;  /* 0x000018140300758d */ /* 0x000e240001820416 */
[----:B0-----:R-:W-:Y:S05]  /*4c70*/  @!P1 BRA `(.L_x_125) ;  /* 0xfffffffc00ec9947 */ /* 0x001fea000383ffff */
.L_x_124:
[----:B------:R-:W-:Y:S05]  /*4c80*/  BSYNC.RECONVERGENT B2 ;  /* 0x0000000000027941 */ /* 0x000fea0003800200 */
.L_x_123:
        /* <DEDUP_REMOVED lines=17> */
.L_x_128:
[----:B------:R-:W0:Y:S01]  /*4da0*/  LDS.64 R20, [UR24+0x20] ;  /* 0x00002018ff147984 */ /* 0x000e220008000a00 */
[----:B------:R-:W-:Y:S01]  /*4db0*/  IMAD.U32 R3, RZ, RZ, UR24 ;  /* 0x00000018ff037e24 */ /* 0x000fe2000f8e00ff */
[----:B0-----:R-:W-:-:S07]  /*4dc0*/  DADD R22, R24, R20 ;  /* 0x0000000018167229 */ /* 0x001fce0000000014 */
[----:B------:R-:W0:Y:S02]  /*4dd0*/  ATOMS.CAST.SPIN.64 P0, [R3+0x20], R20, R22 ;  /* 0x000020140300758d */ /* 0x000e240001800416 */
[----:B0-----:R-:W-:Y:S05]  /*4de0*/  @!P0 BRA `(.L_x_128) ;  /* 0xfffffffc00ec8947 */ /* 0x001fea000383ffff */
.L_x_127:
[----:B------:R-:W-:Y:S05]  /*4df0*/  BSYNC.RECONVERGENT B2 ;  /* 0x0000000000027941 */ /* 0x000fea0003800200 */
.L_x_126:
[----:B------:R-:W-:-:S04]  /*4e00*/  UIADD3 UR19, UPT, UPT, UR19, 0x5, URZ ;  /* 0x0000000513137890 */ /* 0x000fc8000fffe0ff */
[----:B------:R-:W-:-:S09]  /*4e10*/  UISETP.GE.AND UP0, UPT, UR19, UR5, UPT ;  /* 0x000000051300728c */ /* 0x000fd2000bf06270 */
[----:B------:R-:W-:Y:S05]  /*4e20*/  BRA.U !UP0, `(.L_x_129) ;  /* 0xfffffff108707547 */ /* 0x000fea000b83ffff */
.L_x_107:
[----:B------:R-:W-:-:S04]  /*4e30*/  UISETP.LT.AND UP0, UPT, UR5, UR28, UPT ;  /* 0x0000001c0500728c */ /* 0x000fc8000bf01270 */
[----:B------:R-:W-:-:S12]  /*4e40*/  USEL UR28, UR5, UR28, !UP0 ;  /* 0x0000001c051c7287 */ /* 0x000fd8000c000000 */
.L_x_106:
[----:B------:R-:W0:Y:S02]  /*4e50*/  LDCU UR19, c[0x0][0x3b0] ;  /* 0x00007600ff1377ac */ /* 0x000e240008000800 */
[----:B0-----:R-:W-:-:S04]  /*4e60*/  UIADD3 UR19, UPT, UPT, -UR28, UR19, URZ ;  /* 0x000000131c137290 */ /* 0x001fc8000fffe1ff */
[----:B------:R-:W-:-:S09]  /*4e70*/  UISETP.GE.AND UP0, UPT, UR19, 0x4, UPT ;  /* 0x000000041300788c */ /* 0x000fd2000bf06270 */
[----:B------:R-:W-:Y:S05]  /*4e80*/  BRA.U !UP0, `(.L_x_130) ;  /* 0x0000000d08207547 */ /* 0x000fea000b800000 */
[----:B------:R-:W-:-:S09]  /*4e90*/  UISETP.GE.AND UP0, UPT, UR28, UR8, UPT ;  /* 0x000000081c00728c */ /* 0x000fd2000bf06270 */
[----:B------:R-:W-:Y:S05]  /*4ea0*/  BRA.U UP0, `(.L_x_131) ;  /* 0x0000000d00107547 */ /* 0x000fea000b800000 */
[----:B------:R-:W-:-:S07]  /*4eb0*/  MOV R11, UR28 ;  /* 0x0000001c000b7c02 */ /* 0x000fce0008000f00 */
.L_x_150:
        /* <DEDUP_REMOVED lines=9> */
[----:B------:R-:W2:Y:S06]  /*4f50*/  LDCU.128 UR24, c[0x0][0x390] ;  /* 0x00007200ff1877ac */ /* 0x000eac0008000c00 */
[----:B------:R-:W-:Y:S05]  /*4f60*/  @P0 BRA `(.L_x_133) ;  /* 0x00000004005c0947 */ /* 0x000fea0003800000 */
[----:B------:R-:W3:Y:S01]  /*4f70*/  LDCU UR19, c[0x0][0x3b4] ;  /* 0x00007680ff1377ac */ /* 0x000ee20008000800 */
[----:B------:R-:W-:Y:S01]  /*4f80*/  IMAD.MOV.U32 R12, RZ, RZ, R14 ;  /* 0x000000ffff0c7224 */ /* 0x000fe200078e000e */
[----:B------:R-:W-:Y:S01]  /*4f90*/  CS2R R34, SRZ ;  /* 0x0000000000227805 */ /* 0x000fe2000001ff00 */
[----:B------:R-:W-:Y:S02]  /*4fa0*/  IMAD.MOV.U32 R21, RZ, RZ, R5 ;  /* 0x000000ffff157224 */ /* 0x000fe400078e0005 */
[----:B---3--:R-:W-:-:S05]  /*4fb0*/  IMAD R3, R11, UR19, RZ ;  /* 0x000000130b037c24 */ /* 0x008fca000f8e02ff */
[----:B------:R-:W-:-:S07]  /*4fc0*/  SHF.R.S32.HI R0, RZ, 0x1f, R3 ;  /* 0x0000001fff007819 */ /* 0x000fce0000011403 */
.L_x_137:
[----:B------:R-:W-:Y:S01]  /*4fd0*/  LOP3.LUT R7, R21, UR18, RZ, 0xfc, !PT ;  /* 0x0000001215077c12 */ /* 0x000fe2000f8efcff */
[----:B------:R-:W-:Y:S03]  /*4fe0*/  BSSY.RECONVERGENT B3, `(.L_x_134) ;  /* 0x000002a000037945 */ /* 0x000fe60003800200 */
[----:B------:R-:W-:-:S13]  /*4ff0*/  ISETP.NE.U32.AND P0, PT, R7, RZ, PT ;  /* 0x000000ff0700720c */ /* 0x000fda0003f05070 */
[----:B------:R-:W-:Y:S05]  /*5000*/  @P0 BRA `(.L_x_135) ;  /* 0x00000000005c0947 */ /* 0x000fea0003800000 */
[----:B0-----:R-:W-:-:S04]  /*5010*/  IMAD.U32 R7, RZ, RZ, UR29 ;  /* 0x0000001dff077e24 */ /* 0x001fc8000f8e00ff */
        /* <DEDUP_REMOVED lines=8> */
[----:B------:R-:W-:Y:S01]  /*50a0*/  IMAD.HI.U32 R9, R23, R9, R22 ;  /* 0x0000000917097227 */ /* 0x000fe200078e0016 */
[----:B------:R-:W-:-:S05]  /*50b0*/  MOV R23, RZ ;  /* 0x000000ff00177202 */ /* 0x000fca0000000f00 */
        /* <DEDUP_REMOVED lines=9> */
[----:B------:R-:W-:-:S04]  /*5150*/  IMAD.MOV R32, RZ, RZ, -R9 ;  /* 0x000000ffff207224 */ /* 0x000fc800078e0a09 */
[----:B------:R-:W-:Y:S01]  /*5160*/  IMAD R32, R7, R32, R12 ;  /* 0x0000002007207224 */ /* 0x000fe200078e020c */
[----:B------:R-:W-:Y:S06]  /*5170*/  BRA `(.L_x_136) ;  /* 0x0000000000407947 */ /* 0x000fec0003800000 */
.L_x_135:
[----:B------:R-:W3:Y:S01]  /*5180*/  LDCU UR19, c[0x0][0x3b4] ;  /* 0x00007680ff1377ac */ /* 0x000ee20008000800 */
[----:B------:R-:W-:Y:S01]  /*5190*/  IMAD.MOV.U32 R26, RZ, RZ, R12 ;  /* 0x000000ffff1a7224 */ /* 0x000fe200078e000c */
[----:B------:R-:W-:Y:S01]  /*51a0*/  MOV R20, 0x51e0 ;  /* 0x000051e000147802 */ /* 0x000fe20000000f00 */
[----:B------:R-:W-:Y:S02]  /*51b0*/  IMAD.U32 R7, RZ, RZ, UR18 ;  /* 0x00000012ff077e24 */ /* 0x000fe4000f8e00ff */
[----:B---3--:R-:W-:-:S07]  /*51c0*/  IMAD.U32 R9, RZ, RZ, UR19 ;  /* 0x00000013ff097e24 */ /* 0x008fce000f8e00ff */
[----:B012---:R-:W-:Y:S05]  /*51d0*/  CALL.REL.NOINC `($__internal_0_$__cuda_sm20_div_s64) ;  /* 0x0000018000087944 */ /* 0x007fea0003c00000 */
[----:B------:R-:W-:Y:S01]  /*51e0*/  IADD3 R9, P0, PT, RZ, -R22, RZ ;  /* 0x80000016ff097210 */ /* 0x000fe20007f1e0ff */
[----:B------:R-:W-:Y:S01]  /*51f0*/  IMAD.MOV.U32 R13, RZ, RZ, R21 ;  /* 0x000000ffff0d7224 */ /* 0x000fe200078e0015 */
[----:B------:R-:W-:-:S03]  /*5200*/  MOV R7, UR29 ;  /* 0x0000001d00077c02 */ /* 0x000fc60008000f00 */
[----:B------:R-:W-:Y:S02]  /*5210*/  IMAD.X R20, RZ, RZ, ~R23, P0 ;  /* 0x000000ffff147224 */ /* 0x000fe400000e0e17 */
[----:B------:R-:W-:-:S04]  /*5220*/  IMAD.WIDE.U32 R26, R9, R7, R12 ;  /* 0x00000007091a7225 */ /* 0x000fc800078e000c */
[----:B------:R-:W-:Y:S01]  /*5230*/  IMAD R20, R20, R7, RZ ;  /* 0x0000000714147224 */ /* 0x000fe200078e02ff */
[----:B------:R-:W-:-:S03]  /*5240*/  MOV R32, R26 ;  /* 0x0000001a00207202 */ /* 0x000fc60000000f00 */
[----:B------:R-:W-:Y:S02]  /*5250*/  IMAD R23, R9, UR18, R20 ;  /* 0x0000001209177c24 */ /* 0x000fe4000f8e0214 */
[----:B------:R-:W-:Y:S02]  /*5260*/  IMAD.MOV.U32 R9, RZ, RZ, R22 ;  /* 0x000000ffff097224 */ /* 0x000fe400078e0016 */
[----:B------:R-:W-:-:S07]  /*5270*/  IMAD.IADD R23, R23, 0x1, R27 ;  /* 0x0000000117177824 */ /* 0x000fce00078e021b */
.L_x_136:
[----:B-12---:R-:W-:Y:S05]  /*5280*/  BSYNC.RECONVERGENT B3 ;  /* 0x0000000000037941 */ /* 0x006fea0003800200 */
.L_x_134:
[----:B------:R-:W-:Y:S01]  /*5290*/  SHF.R.S64 R28, RZ, 0x1e, R9 ;  /* 0x0000001eff1c7819 */ /* 0x000fe20000001009 */
[----:B------:R-:W0:Y:S03]  /*52a0*/  LDC.64 R26, c[0x0][0x3a0] ;  /* 0x0000e800ff1a7b82 */ /* 0x000e260000000a00 */
[----:B------:R-:W-:-:S04]  /*52b0*/  IADD3 R28, P0, PT, R28, UR24, RZ ;  /* 0x000000181c1c7c10 */ /* 0x000fc8000ff1e0ff */
[----:B------:R-:W-:-:S05]  /*52c0*/  LEA.HI.X.SX32 R29, R9, UR25, 0x2, P0 ;  /* 0x00000019091d7c11 */ /* 0x000fca00080f16ff */
[----:B------:R1:W2:Y:S01]  /*52d0*/  LDG.E.CONSTANT R20, desc[UR22][R28.64] ;  /* 0x000000161c147981 */ /* 0x0002a2000c1e9900 */
[----:B------:R-:W-:Y:S01]  /*52e0*/  SHF.R.S32.HI R13, RZ, 0x1f, R9 ;  /* 0x0000001fff0d7819 */ /* 0x000fe20000011409 */
[----:B------:R-:W-:Y:S01]  /*52f0*/  IMAD.U32 R33, RZ, RZ, UR15 ;  /* 0x0000000fff217e24 */ /* 0x000fe2000f8e00ff */
[----:B------:R-:W-:-:S03]  /*5300*/  IADD3 R22, P0, PT, R3, R32, RZ ;  /* 0x0000002003167210 */ /* 0x000fc60007f1e0ff */
[----:B------:R-:W-:Y:S02]  /*5310*/  IMAD R30, R13, UR36, RZ ;  /* 0x000000240d1e7c24 */ /* 0x000fe4000f8e02ff */
[----:B------:R-:W-:Y:S02]  /*5320*/  IMAD.X R23, R0, 0x1, R23, P0 ;  /* 0x0000000100177824 */ /* 0x000fe400000e0617 */
[C---:B------:R-:W-:Y:S02]  /*5330*/  IMAD R13, R9.reuse, UR37, R30 ;  /* 0x00000025090d7c24 */ /* 0x040fe4000f8e021e */
[----:B------:R-:W-:-:S04]  /*5340*/  IMAD.WIDE.U32 R30, R9, UR36, R22 ;  /* 0x00000024091e7c25 */ /* 0x000fc8000f8e0016 */
[----:B------:R-:W-:Y:S01]  /*5350*/  IMAD.IADD R9, R31, 0x1, R13 ;  /* 0x000000011f097824 */ /* 0x000fe200078e020d */
[C---:B------:R-:W-:Y:S01]  /*5360*/  LEA R22, P0, R30.reuse, UR26, 0x3 ;  /* 0x0000001a1e167c11 */ /* 0x040fe2000f8018ff */
[----:B------:R-:W-:Y:S01]  /*5370*/  IMAD.U32 R31, RZ, RZ, UR16 ;  /* 0x00000010ff1f7e24 */ /* 0x000fe2000f8e00ff */
[----:B------:R-:W-:Y:S02]  /*5380*/  MOV R13, UR18 ;  /* 0x00000012000d7c02 */ /* 0x000fe40008000f00 */
[----:B------:R-:W-:Y:S02]  /*5390*/  LEA.HI.X R23, R30, UR27, R9, 0x3, P0 ;  /* 0x0000001b1e177c11 */ /* 0x000fe400080f1c09 */
[----:B-1----:R-:W-:Y:S01]  /*53a0*/  LEA R28, P0, R7, R22, 0x3 ;  /* 0x00000016071c7211 */ /* 0x002fe200078018ff */
[----:B------:R-:W-:-:S03]  /*53b0*/  IMAD.WIDE R30, R31, 0x8, R22 ;  /* 0x000000081f1e7825 */ /* 0x000fc600078e0216 */
[----:B------:R-:W-:-:S03]  /*53c0*/  LEA.HI.X R29, R7, R23, R13, 0x3, P0 ;  /* 0x00000017071d7211 */ /* 0x000fc600000f1c0d */
[----:B------:R-:W3:Y:S04]  /*53d0*/  LDG.E.64 R30, desc[UR22][R30.64] ;  /* 0x000000161e1e7981 */ /* 0x000ee8000c1e1b00 */
[----:B------:R-:W4:Y:S01]  /*53e0*/  LDG.E.64 R28, desc[UR22][R28.64] ;  /* 0x000000161c1c7981 */ /* 0x000f22000c1e1b00 */
[----:B--2---:R-:W-:Y:S02]  /*53f0*/  IMAD R9, R20, R7, R32 ;  /* 0x0000000714097224 */ /* 0x004fe400078e0220 */
[----:B------:R-:W-:Y:S02]  /*5400*/  IMAD.WIDE R32, R33, 0x8, R22 ;  /* 0x0000000821207825 */ /* 0x000fe400078e0216 */
[----:B------:R-:W2:Y:S02]  /*5410*/  LDG.E.64 R22, desc[UR22][R22.64] ;  /* 0x0000001616167981 */ /* 0x000ea4000c1e1b00 */
[----:B0-----:R-:W-:-:S02]  /*5420*/  IMAD.WIDE R26, R9, 0x8, R26 ;  /* 0x00000008091a7825 */ /* 0x001fc400078e021a */
[----:B------:R-:W5:Y:S04]  /*5430*/  LDG.E.64 R32, desc[UR22][R32.64] ;  /* 0x0000001620207981 */ /* 0x000f68000c1e1b00 */
        /* <DEDUP_REMOVED lines=8> */
[----:B-----5:R-:W-:-:S06]  /*54c0*/  DFMA R34, R26, R32, R34 ;  /* 0x000000201a22722b */ /* 0x020fcc0000000022 */
[----:B------:R-:W-:Y:S05]  /*54d0*/  @!P0 BRA `(.L_x_137) ;  /* 0xfffffff800bc8947 */ /* 0x000fea000383ffff */
.L_x_133:
[----:B012---:R-:W-:Y:S05]  /*54e0*/  BSYNC.RECONVERGENT B2 ;  /* 0x0000000000027941 */ /* 0x007fea0003800200 */
.L_x_132:
[----:B------:R-:W-:Y:S01]  /*54f0*/  SHFL.DOWN PT, R13, R41, 0x10, 0x1f ;  /* 0x0a001f00290d7f89 */ /* 0x000fe200000e0000 */
[----:B------:R-:W-:Y:S01]  /*5500*/  ISETP.NE.AND P1, PT, R2, RZ, PT ;  /* 0x000000ff0200720c */ /* 0x000fe20003f25270 */
[----:B------:R-:W-:Y:S01]  /*5510*/  BSSY.RECONVERGENT B2, `(.L_x_138) ;  /* 0x0000018000027945 */ /* 0x000fe20003800200 */
[----:B------:R-:W-:Y:S01]  /*5520*/  MOV R0, 0x400 ;  /* 0x0000040000007802 */ /* 0x000fe20000000f00 */
[----:B------:R-:W0:Y:S01]  /*5530*/  SHFL.DOWN PT, R12, R40, 0x10, 0x1f ;  /* 0x0a001f00280c7f89 */ /* 0x000e2200000e0000 */
[----:B------:R-:W1:Y:S01]  /*5540*/  S2R R3, SR_CgaCtaId ;  /* 0x0000000000037919 */ /* 0x000e620000008800 */
[----:B0-----:R-:W-:-:S07]  /*5550*/  DADD R12, R12, R40 ;  /* 0x000000000c0c7229 */ /* 0x001fce0000000028 */
[----:B------:R-:W-:Y:S04]  /*5560*/  SHFL.DOWN PT, R21, R13, 0x8, 0x1f ;  /* 0x09001f000d157f89 */ /* 0x000fe800000e0000 */
[----:B------:R-:W0:Y:S01]  /*5570*/  SHFL.DOWN PT, R20, R12, 0x8, 0x1f ;  /* 0x09001f000c147f89 */ /* 0x000e2200000e0000 */
[----:B-1----:R-:W-:-:S04]  /*5580*/  LEA R0, R3, R0, 0x18 ;  /* 0x0000000003007211 */ /* 0x002fc800078ec0ff */
[----:B------:R-:W-:Y:S01]  /*5590*/  LEA R3, R11, R0, 0x3 ;  /* 0x000000000b037211 */ /* 0x000fe200078e18ff */
        /* <DEDUP_REMOVED lines=11> */
.L_x_140:
[----:B------:R-:W0:Y:S02]  /*5650*/  LDS.64 R20, [R3] ;  /* 0x0000000003147984 */ /* 0x000e240000000a00 */
[----:B0-----:R-:W-:-:S07]  /*5660*/  DADD R22, R28, R20 ;  /* 0x000000001c167229 */ /* 0x001fce0000000014 */
[----:B------:R-:W0:Y:S02]  /*5670*/  ATOMS.CAST.SPIN.64 P0, [R3], R20, R22 ;  /* 0x000000140300758d */ /* 0x000e240001800416 */
[----:B0-----:R-:W-:Y:S05]  /*5680*/  @!P0 BRA `(.L_x_140) ;  /* 0xfffffffc00f08947 */ /* 0x001fea000383ffff */
.L_x_139:
[----:B------:R-:W-:Y:S05]  /*5690*/  BSYNC.RECONVERGENT B2 ;  /* 0x0000000000027941 */ /* 0x000fea0003800200 */
.L_x_138:
        /* <DEDUP_REMOVED lines=17> */
.L_x_143:
[----:B------:R-:W0:Y:S02]  /*57b0*/  LDS.64 R20, [R3+0x8] ;  /* 0x0000080003147984 */ /* 0x000e240000000a00 */
[----:B0-----:R-:W-:-:S07]  /*57c0*/  DADD R22, R18, R20 ;  /* 0x0000000012167229 */ /* 0x001fce0000000014 */
[----:B------:R-:W0:Y:S02]  /*57d0*/  ATOMS.CAST.SPIN.64 P0, [R3+0x8], R20, R22 ;  /* 0x000008140300758d */ /* 0x000e240001800416 */
[----:B0-----:R-:W-:Y:S05]  /*57e0*/  @!P0 BRA `(.L_x_143) ;  /* 0xfffffffc00f08947 */ /* 0x001fea000383ffff */
.L_x_142:
[----:B------:R-:W-:Y:S05]  /*57f0*/  BSYNC.RECONVERGENT B2 ;  /* 0x0000000000027941 */ /* 0x000fea0003800200 */
.L_x_141:
        /* <DEDUP_REMOVED lines=17> */
.L_x_146:
[----:B------:R-:W0:Y:S02]  /*5910*/  LDS.64 R20, [R3+0x10] ;  /* 0x0000100003147984 */ /* 0x000e240000000a00 */
[----:B0-----:R-:W-:-:S07]  /*5920*/  DADD R22, R24, R20 ;  /* 0x0000000018167229 */ /* 0x001fce0000000014 */
[----:B------:R-:W0:Y:S02]  /*5930*/  ATOMS.CAST.SPIN.64 P0, [R3+0x10], R20, R22 ;  /* 0x000010140300758d */ /* 0x000e240001800416 */
[----:B0-----:R-:W-:Y:S05]  /*5940*/  @!P0 BRA `(.L_x_146) ;  /* 0xfffffffc00f08947 */ /* 0x001fea000383ffff */
.L_x_145:
[----:B------:R-:W-:Y:S05]  /*5950*/  BSYNC.RECONVERGENT B2 ;  /* 0x0000000000027941 */ /* 0x000fea0003800200 */
.L_x_144:
        /* <DEDUP_REMOVED lines=17> */
.L_x_149:
[----:B------:R-:W0:Y:S02]  /*5a70*/  LDS.64 R20, [R3+0x18] ;  /* 0x0000180003147984 */ /* 0x000e240000000a00 */
[----:B0-----:R-:W-:-:S07]  /*5a80*/  DADD R22, R24, R20 ;  /* 0x0000000018167229 */ /* 0x001fce0000000014 */
[----:B------:R-:W0:Y:S02]  /*5a90*/  ATOMS.CAST.SPIN.64 P0, [R3+0x18], R20, R22 ;  /* 0x000018140300758d */ /* 0x000e240001800416 */
[----:B0-----:R-:W-:Y:S05]  /*5aa0*/  @!P0 BRA `(.L_x_149) ;  /* 0xfffffffc00f08947 */ /* 0x001fea000383ffff */
.L_x_148:
[----:B------:R-:W-:Y:S05]  /*5ab0*/  BSYNC.RECONVERGENT B2 ;  /* 0x0000000000027941 */ /* 0x000fea0003800200 */
.L_x_147:
[----:B------:R-:W-:-:S05]  /*5ac0*/  VIADD R11, R11, 0x4 ;  /* 0x000000040b0b7836 */ /* 0x000fca0000000000 */
[----:B------:R-:W-:-:S13]  /*5ad0*/  ISETP.GE.AND P0, PT, R11, UR8, PT ;  /* 0x000000080b007c0c */ /* 0x000fda000bf06270 */
[----:B------:R-:W-:Y:S05]  /*5ae0*/  @!P0 BRA `(.L_x_150) ;  /* 0xfffffff000f48947 */ /* 0x000fea000383ffff */
.L_x_131:
[----:B------:R-:W-:-:S04]  /*5af0*/  UISETP.LT.AND UP0, UPT, UR8, UR28, UPT ;  /* 0x0000001c0800728c */ /* 0x000fc8000bf01270 */
[----:B------:R-:W-:-:S12]  /*5b00*/  USEL UR28, UR8, UR28, !UP0 ;  /* 0x0000001c081c7287 */ /* 0x000fd8000c000000 */
.L_x_130:
[----:B------:R-:W0:Y:S02]  /*5b10*/  LDCU UR19, c[0x0][0x3b0] ;  /* 0x00007600ff1377ac */ /* 0x000e240008000800 */
[----:B0-----:R-:W-:-:S04]  /*5b20*/  UIADD3 UR19, UPT, UPT, -UR28, UR19, URZ ;  /* 0x000000131c137290 */ /* 0x001fc8000fffe1ff */
[----:B------:R-:W-:-:S09]  /*5b30*/  UISETP.GE.AND UP0, UPT, UR19, 0x3, UPT ;  /* 0x000000031300788c */ /* 0x000fd2000bf06270 */
[----:B------:R-:W-:Y:S05]  /*5b40*/  BRA.U !UP0, `(.L_x_151) ;  /* 0x0000000908b47547 */ /* 0x000fea000b800000 */
[----:B------:R-:W-:-:S09]  /*5b50*/  UISETP.GE.AND UP0, UPT, UR28, UR6, UPT ;  /* 0x000000061c00728c */ /* 0x000fd2000bf06270 */
[----:B------:R-:W-:Y:S05]  /*5b60*/  BRA.U UP0, `(.L_x_152) ;  /* 0x0000000900a47547 */ /* 0x000fea000b800000 */
[----:B------:R-:W-:-:S07]  /*5b70*/  IMAD.U32 R11, RZ, RZ, UR28 ;  /* 0x0000001cff0b7e24 */ /* 0x000fce000f8e00ff */
.L_x_168:
[----:B------:R-:W-:Y:S01]  /*5b80*/  ISETP.GE.U32.AND P0, PT, R14, R16, PT ;  /* 0x000000100e00720c */ /* 0x000fe20003f06070 */
[----:B------:R-:W0:Y:S01]  /*5b90*/  LDCU UR29, c[0x0][0x3b4] ;  /* 0x00007680ff1d77ac */ /* 0x000e220008000800 */
[----:B------:R-:W-:Y:S01]  /*5ba0*/  BSSY.RECONVERGENT B2, `(.L_x_153) ;  /* 0x000005b000027945 */ /* 0x000fe20003800200 */
[----:B------:R-:W-:Y:S02]  /*5bb0*/  CS2R R34, SRZ ;  /* 0x0000000000227805 */ /* 0x000fe4000001ff00 */
[----:B------:R-:W-:Y:S01]  /*5bc0*/  ISETP.GE.AND.EX P0, PT, R5, R10, PT, P0 ;  /* 0x0000000a0500720c */ /* 0x000fe20003f06300 */
[----:B------:R-:W1:Y:S01]  /*5bd0*/  LDCU.64 UR36, c[0x0][0x3b8] ;  /* 0x00007700ff2477ac */ /* 0x000e620008000a00 */
[----:B------:R-:W-:Y:S02]  /*5be0*/  CS2R R24, SRZ ;  /* 0x0000000000187805 */ /* 0x000fe4000001ff00 */
[----:B------:R-:W-:Y:S01]  /*5bf0*/  CS2R R18, SRZ ;  /* 0x0000000000127805 */ /* 0x000fe2000001ff00 */
[----:B------:R-:W2:Y:S08]  /*5c00*/  LDCU.128 UR24, c[0x0][0x390] ;  /* 0x00007200ff1877ac */ /* 0x000eb00008000c00 */
[----:B------:R-:W-:Y:S05]  /*5c10*/  @P0 BRA `(.L_x_154) ;  /* 0x00000004004c0947 */ /* 0x000fea0003800000 */
[----:B------:R-:W3:Y:S01]  /*5c20*/  LDCU UR19, c[0x0][0x3b4] ;  /* 0x00007680ff1377ac */ /* 0x000ee20008000800 */
[----:B------:R-:W-:Y:S01]  /*5c30*/  IMAD.MOV.U32 R12, RZ, RZ, R14 ;  /* 0x000000ffff0c7224 */ /* 0x000fe200078e000e */
[----:B------:R-:W-:Y:S02]  /*5c40*/  MOV R21, R5 ;  /* 0x0000000500157202 */ /* 0x000fe40000000f00 */
[----:B------:R-:W-:Y:S01]  /*5c50*/  CS2R R34, SRZ ;  /* 0x0000000000227805 */ /* 0x000fe2000001ff00 */
[----:B---3--:R-:W-:-:S05]  /*5c60*/  IMAD R3, R11, UR19, RZ ;  /* 0x000000130b037c24 */ /* 0x008fca000f8e02ff */
[----:B------:R-:W-:-:S07]  /*5c70*/  SHF.R.S32.HI R0, RZ, 0x1f, R3 ;  /* 0x0000001fff007819 */ /* 0x000fce0000011403 */
.L_x_158:
        /* <DEDUP_REMOVED lines=13> */
[----:B------:R-:W-:-:S04]  /*5d50*/  IMAD.HI.U32 R9, R23, R9, R22 ;  /* 0x0000000917097227 */ /* 0x000fc800078e0016 */
[----:B------:R-:W-:Y:S02]  /*5d60*/  IMAD.MOV.U32 R23, RZ, RZ, RZ ;  /* 0x000000ffff177224 */ /* 0x000fe400078e00ff */
        /* <DEDUP_REMOVED lines=12> */
.L_x_156:
        /* <DEDUP_REMOVED lines=11> */
[----:B------:R-:W-:Y:S02]  /*5ee0*/  IMAD R20, R20, R7, RZ ;  /* 0x0000000714147224 */ /* 0x000fe400078e02ff */
[----:B------:R-:W-:Y:S02]  /*5ef0*/  IMAD.MOV.U32 R32, RZ, RZ, R26 ;  /* 0x000000ffff207224 */ /* 0x000fe400078e001a */
[----:B------:R-:W-:Y:S02]  /*5f00*/  IMAD R23, R9, UR18, R20 ;  /* 0x0000001209177c24 */ /* 0x000fe4000f8e0214 */
[----:B------:R-:W-:Y:S02]  /*5f10*/  IMAD.MOV.U32 R9, RZ, RZ, R22 ;  /* 0x000000ffff097224 */ /* 0x000fe400078e0016 */
[----:B------:R-:W-:-:S07]  /*5f20*/  IMAD.IADD R23, R23, 0x1, R27 ;  /* 0x0000000117177824 */ /* 0x000fce00078e021b */
.L_x_157:
[----:B-12---:R-:W-:Y:S05]  /*5f30*/  BSYNC.RECONVERGENT B3 ;  /* 0x0000000000037941 */ /* 0x006fea0003800200 */
.L_x_155:
[----:B------:R-:W-:Y:S01]  /*5f40*/  SHF.R.S64 R28, RZ, 0x1e, R9 ;  /* 0x0000001eff1c7819 */ /* 0x000fe20000001009 */
[----:B------:R-:W0:Y:S03]  /*5f50*/  LDC.64 R26, c[0x0][0x3a0] ;  /* 0x0000e800ff1a7b82 */ /* 0x000e260000000a00 */
[----:B------:R-:W-:-:S04]  /*5f60*/  IADD3 R28, P0, PT, R28, UR24, RZ ;  /* 0x000000181c1c7c10 */ /* 0x000fc8000ff1e0ff */
[----:B------:R-:W-:-:S05]  /*5f70*/  LEA.HI.X.SX32 R29, R9, UR25, 0x2, P0 ;  /* 0x00000019091d7c11 */ /* 0x000fca00080f16ff */
[----:B------:R1:W2:Y:S01]  /*5f80*/  LDG.E.CONSTANT R20, desc[UR22][R28.64] ;  /* 0x000000161c147981 */ /* 0x0002a2000c1e9900 */
[----:B------:R-:W-:Y:S02]  /*5f90*/  IADD3 R30, P0, PT, R3, R32, RZ ;  /* 0x00000020031e7210 */ /* 0x000fe40007f1e0ff */
[----:B------:R-:W-:Y:S02]  /*5fa0*/  SHF.R.S32.HI R13, RZ, 0x1f, R9 ;  /* 0x0000001fff0d7819 */ /* 0x000fe40000011409 */
[----:B------:R-:W-:-:S03]  /*5fb0*/  IADD3.X R31, PT, PT, R0, R23, RZ, P0, !PT ;  /* 0x00000017001f7210 */ /* 0x000fc600007fe4ff */
[----:B------:R-:W-:Y:S02]  /*5fc0*/  IMAD R22, R13, UR36, RZ ;  /* 0x000000240d167c24 */ /* 0x000fe4000f8e02ff */
[----:B------:R-:W-:-:S04]  /*5fd0*/  IMAD.WIDE.U32 R30, R9, UR36, R30 ;  /* 0x00000024091e7c25 */ /* 0x000fc8000f8e001e */
[----:B------:R-:W-:Y:S01]  /*5fe0*/  IMAD R13, R9, UR37, R22 ;  /* 0x00000025090d7c24 */ /* 0x000fe2000f8e0216 */
[----:B------:R-:W-:-:S03]  /*5ff0*/  LEA R22, P0, R30, UR26, 0x3 ;  /* 0x0000001a1e167c11 */ /* 0x000fc6000f8018ff */
[----:B------:R-:W-:Y:S02]  /*6000*/  IMAD.IADD R9, R31, 0x1, R13 ;  /* 0x000000011f097824 */ /* 0x000fe400078e020d */
[----:B------:R-:W-:Y:S02]  /*6010*/  IMAD.U32 R13, RZ, RZ, UR18 ;  /* 0x00000012ff0d7e24 */ /* 0x000fe4000f8e00ff */
[----:B------:R-:W-:Y:S01]  /*6020*/  IMAD.U32 R31, RZ, RZ, UR16 ;  /* 0x00000010ff1f7e24 */ /* 0x000fe2000f8e00ff */
[----:B------:R-:W-:Y:S02]  /*6030*/  LEA.HI.X R23, R30, UR27, R9, 0x3, P0 ;  /* 0x0000001b1e177c11 */ /* 0x000fe400080f1c09 */
[----:B-1----:R-:W-:Y:S01]  /*6040*/  LEA R28, P0, R7, R22, 0x3 ;  /* 0x00000016071c7211 */ /* 0x002fe200078018ff */
[----:B------:R-:W-:-:S03]  /*6050*/  IMAD.WIDE R30, R31, 0x8, R22 ;  /* 0x000000081f1e7825 */ /* 0x000fc600078e0216 */
[----:B------:R-:W-:Y:S02]  /*6060*/  LEA.HI.X R29, R7, R23, R13, 0x3, P0 ;  /* 0x00000017071d7211 */ /* 0x000fe400000f1c0d */
[----:B------:R-:W3:Y:S04]  /*6070*/  LDG.E.64 R22, desc[UR22][R22.64] ;  /* 0x0000001616167981 */ /* 0x000ee8000c1e1b00 */
[----:B------:R-:W4:Y:S04]  /*6080*/  LDG.E.64 R28, desc[UR22][R28.64] ;  /* 0x000000161c1c7981 */ /* 0x000f28000c1e1b00 */
[----:B------:R-:W5:Y:S01]  /*6090*/  LDG.E.64 R30, desc[UR22][R30.64] ;  /* 0x000000161e1e7981 */ /* 0x000f62000c1e1b00 */
[----:B--2---:R-:W-:-:S04]  /*60a0*/  IMAD R9, R20, R7, R32 ;  /* 0x0000000714097224 */ /* 0x004fc800078e0220 */
[----:B0-----:R-:W-:-:S06]  /*60b0*/  IMAD.WIDE R26, R9, 0x8, R26 ;  /* 0x00000008091a7825 */ /* 0x001fcc00078e021a */
[----:B------:R-:W4:Y:S01]  /*60c0*/  LDG.E.64 R26, desc[UR22][R26.64] ;  /* 0x000000161a1a7981 */ /* 0x000f22000c1e1b00 */
[----:B------:R-:W-:-:S04]  /*60d0*/  IADD3 R12, P0, PT, R12, UR10, RZ ;  /* 0x0000000a0c0c7c10 */ /* 0x000fc8000ff1e0ff */
[----:B------:R-:W-:Y:S02]  /*60e0*/  IADD3.X R21, PT, PT, RZ, R21, RZ, P0, !PT ;  /* 0x00000015ff157210 */ /* 0x000fe400007fe4ff */
[----:B------:R-:W-:-:S04]  /*60f0*/  ISETP.GE.U32.AND P0, PT, R12, R16, PT ;  /* 0x000000100c00720c */ /* 0x000fc80003f06070 */
[----:B------:R-:W-:Y:S01]  /*6100*/  ISETP.GE.AND.EX P0, PT, R21, R10, PT, P0 ;  /* 0x0000000a1500720c */ /* 0x000fe20003f06300 */
[C---:B----4-:R-:W-:Y:S02]  /*6110*/  DFMA R24, R26.reuse, R28, R24 ;  /* 0x0000001c1a18722b */ /* 0x050fe40000000018 */
[C---:B---3--:R-:W-:Y:S02]  /*6120*/  DFMA R18, R26.reuse, R22, R18 ;  /* 0x000000161a12722b */ /* 0x048fe40000000012 */
[----:B-----5:R-:W-:-:S08]  /*6130*/  DFMA R34, R26, R30, R34 ;  /* 0x0000001e1a22722b */ /* 0x020fd00000000022 */
[----:B------:R-:W-:Y:S05]  /*6140*/  @!P0 BRA `(.L_x_158) ;  /* 0xfffffff800cc8947 */ /* 0x000fea000383ffff */
.L_x_154:
[----:B012---:R-:W-:Y:S05]  /*6150*/  BSYNC.RECONVERGENT B2 ;  /* 0x0000000000027941 */ /* 0x007fea0003800200 */
.L_x_153:
        /* <DEDUP_REMOVED lines=9> */
[----:B-1----:R-:W-:-:S05]  /*61f0*/  LEA R0, R3, R0, 0x18 ;  /* 0x0000000003007211 */ /* 0x002fca00078ec0ff */
[----:B------:R-:W-:Y:S01]  /*6200*/  IMAD R3, R11, 0x8, R0 ;  /* 0x000000080b037824 */ /* 0x000fe200078e0200 */
        /* <DEDUP_REMOVED lines=11> */
.L_x_161:
[----:B------:R-:W0:Y:S02]  /*62c0*/  LDS.64 R20, [R3] ;  /* 0x0000000003147984 */ /* 0x000e240000000a00 */
[----:B0-----:R-:W-:-:S07]  /*62d0*/  DADD R22, R18, R20 ;  /* 0x0000000012167229 */ /* 0x001fce0000000014 */
[----:B------:R-:W0:Y:S02]  /*62e0*/  ATOMS.CAST.SPIN.64 P0, [R3], R20, R22 ;  /* 0x000000140300758d */ /* 0x000e240001800416 */
[----:B0-----:R-:W-:Y:S05]  /*62f0*/  @!P0 BRA `(.L_x_161) ;  /* 0xfffffffc00f08947 */ /* 0x001fea000383ffff */
.L_x_160:
[----:B------:R-:W-:Y:S05]  /*6300*/  BSYNC.RECONVERGENT B2 ;  /* 0x0000000000027941 */ /* 0x000fea0003800200 */
.L_x_159:
        /* <DEDUP_REMOVED lines=17> */
.L_x_164:
[----:B------:R-:W0:Y:S02]  /*6420*/  LDS.64 R20, [R3+0x8] ;  /* 0x0000080003147984 */ /* 0x000e240000000a00 */
[----:B0-----:R-:W-:-:S07]  /*6430*/  DADD R22, R24, R20 ;  /* 0x0000000018167229 */ /* 0x001fce0000000014 */
[----:B------:R-:W0:Y:S02]  /*6440*/  ATOMS.CAST.SPIN.64 P0, [R3+0x8], R20, R22 ;  /* 0x000008140300758d */ /* 0x000e240001800416 */
[----:B0-----:R-:W-:Y:S05]  /*6450*/  @!P0 BRA `(.L_x_164) ;  /* 0xfffffffc00f08947 */ /* 0x001fea000383ffff */
.L_x_163:
[----:B------:R-:W-:Y:S05]  /*6460*/  BSYNC.RECONVERGENT B2 ;  /* 0x0000000000027941 */ /* 0x000fea0003800200 */
.L_x_162:
        /* <DEDUP_REMOVED lines=17> */
.L_x_167:
[----:B------:R-:W0:Y:S02]  /*6580*/  LDS.64 R20, [R3+0x10] ;  /* 0x0000100003147984 */ /* 0x000e240000000a00 */
[----:B0-----:R-:W-:-:S07]  /*6590*/  DADD R22, R24, R20 ;  /* 0x0000000018167229 */ /* 0x001fce0000000014 */
[----:B------:R-:W0:Y:S02]  /*65a0*/  ATOMS.CAST.SPIN.64 P0, [R3+0x10], R20, R22 ;  /* 0x000010140300758d */ /* 0x000e240001800416 */
[----:B0-----:R-:W-:Y:S05]  /*65b0*/  @!P0 BRA `(.L_x_167) ;  /* 0xfffffffc00f08947 */ /* 0x001fea000383ffff */
.L_x_166:
[----:B------:R-:W-:Y:S05]  /*65c0*/  BSYNC.RECONVERGENT B2 ;  /* 0x0000000000027941 */ /* 0x000fea0003800200 */
.L_x_165:
[----:B------:R-:W-:-:S05]  /*65d0*/  VIADD R11, R11, 0x3 ;  /* 0x000000030b0b7836 */ /* 0x000fca0000000000 */
[----:B------:R-:W-:-:S13]  /*65e0*/  ISETP.GE.AND P0, PT, R11, UR6, PT ;  /* 0x000000060b007c0c */ /* 0x000fda000bf06270 */
[----:B------:R-:W-:Y:S05]  /*65f0*/  @!P0 BRA `(.L_x_168) ;  /* 0xfffffff400608947 */ /* 0x000fea000383ffff */
.L_x_152:
[----:B------:R-:W-:-:S04]  /*6600*/  UISETP.LT.AND UP0, UPT, UR6, UR28, UPT ;  /* 0x0000001c0600728c */ /* 0x000fc8000bf01270 */
[----:B------:R-:W-:-:S12]  /*6610*/  USEL UR28, UR6, UR28, !UP0 ;  /* 0x0000001c061c7287 */ /* 0x000fd8000c000000 */
.L_x_151:
[----:B------:R-:W0:Y:S02]  /*6620*/  LDCU UR19, c[0x0][0x3b0] ;  /* 0x00007600ff1377ac */ /* 0x000e240008000800 */
[----:B0-----:R-:W-:-:S04]  /*6630*/  UIADD3 UR19, UPT, UPT, -UR28, UR19, URZ ;  /* 0x000000131c137290 */ /* 0x001fc8000fffe1ff */
[----:B------:R-:W-:-:S09]  /*6640*/  UISETP.GE.AND UP0, UPT, UR19, 0x2, UPT ;  /* 0x000000021300788c */ /* 0x000fd2000bf06270 */
[----:B------:R-:W-:Y:S05]  /*6650*/  BRA.U !UP0, `(.L_x_169) ;  /* 0x0000000908487547 */ /* 0x000fea000b800000 */
[----:B------:R-:W-:-:S09]  /*6660*/  UISETP.GE.AND UP0, UPT, UR28, UR9, UPT ;  /* 0x000000091c00728c */ /* 0x000fd2000bf06270 */
[----:B------:R-:W-:Y:S05]  /*6670*/  BRA.U UP0, `(.L_x_170) ;  /* 0x0000000900387547 */ /* 0x000fea000b800000 */
[----:B------:R-:W-:-:S07]  /*6680*/  IMAD.U32 R11, RZ, RZ, UR28 ;  /* 0x0000001cff0b7e24 */ /* 0x000fce000f8e00ff */
.L_x_183:
[----:B------:R-:W-:Y:S01]  /*6690*/  ISETP.GE.U32.AND P0, PT, R14, R16, PT ;  /* 0x000000100e00720c */ /* 0x000fe20003f06070 */
[----:B------:R-:W0:Y:S01]  /*66a0*/  LDCU UR29, c[0x0][0x3b4] ;  /* 0x00007680ff1d77ac */ /* 0x000e220008000800 */
[----:B------:R-:W-:Y:S01]  /*66b0*/  BSSY.RECONVERGENT B2, `(.L_x_171) ;  /* 0x0000056000027945 */ /* 0x000fe20003800200 */
[----:B------:R-:W-:Y:S02]  /*66c0*/  CS2R R24, SRZ ;  /* 0x0000000000187805 */ /* 0x000fe4000001ff00 */
[----:B------:R-:W-:Y:S01]  /*66d0*/  ISETP.GE.AND.EX P0, PT, R5, R10, PT, P0 ;  /* 0x0000000a0500720c */ /* 0x000fe20003f06300 */
[----:B------:R-:W1:Y:S01]  /*66e0*/  LDCU.64 UR36, c[0x0][0x3b8] ;  /* 0x00007700ff2477ac */ /* 0x000e620008000a00 */
[----:B------:R-:W-:Y:S01]  /*66f0*/  CS2R R18, SRZ ;  /* 0x0000000000127805 */ /* 0x000fe2000001ff00 */
[----:B------:R-:W2:Y:S10]  /*6700*/  LDCU.128 UR24, c[0x0][0x390] ;  /* 0x00007200ff1877ac */ /* 0x000eb40008000c00 */
[----:B------:R-:W-:Y:S05]  /*6710*/  @P0 BRA `(.L_x_172) ;  /* 0x00000004003c0947 */ /* 0x000fea0003800000 */
[----:B------:R-:W3:Y:S01]  /*6720*/  LDCU UR19, c[0x0][0x3b4] ;  /* 0x00007680ff1377ac */ /* 0x000ee20008000800 */
[----:B------:R-:W-:Y:S01]  /*6730*/  MOV R12, R14 ;  /* 0x0000000e000c7202 */ /* 0x000fe20000000f00 */
[----:B------:R-:W-:Y:S01]  /*6740*/  IMAD.MOV.U32 R21, RZ, RZ, R5 ;  /* 0x000000ffff157224 */ /* 0x000fe200078e0005 */
[----:B------:R-:W-:Y:S01]  /*6750*/  CS2R R24, SRZ ;  /* 0x0000000000187805 */ /* 0x000fe2000001ff00 */
[----:B---3--:R-:W-:-:S05]  /*6760*/  IMAD R3, R11, UR19, RZ ;  /* 0x000000130b037c24 */ /* 0x008fca000f8e02ff */
[----:B------:R-:W-:-:S07]  /*6770*/  SHF.R.S32.HI R0, RZ, 0x1f, R3 ;  /* 0x0000001fff007819 */ /* 0x000fce0000011403 */
.L_x_176:
        /* <DEDUP_REMOVED lines=27> */
.L_x_174:
[----:B------:R-:W3:Y:S01]  /*6930*/  LDCU UR19, c[0x0][0x3b4] ;  /* 0x00007680ff1377ac */ /* 0x000ee20008000800 */
[----:B------:R-:W-:Y:S01]  /*6940*/  MOV R26, R12 ;  /* 0x0000000c001a7202 */ /* 0x000fe20000000f00 */
[----:B------:R-:W-:Y:S01]  /*6950*/  IMAD.U32 R7, RZ, RZ, UR18 ;  /* 0x00000012ff077e24 */ /* 0x000fe2000f8e00ff */
[----:B------:R-:W-:Y:S01]  /*6960*/  MOV R20, 0x6990 ;  /* 0x0000699000147802 */ /* 0x000fe20000000f00 */
[----:B---3--:R-:W-:-:S07]  /*6970*/  IMAD.U32 R9, RZ, RZ, UR19 ;  /* 0x00000013ff097e24 */ /* 0x008fce000f8e00ff */
[----:B012---:R-:W-:Y:S05]  /*6980*/  CALL.REL.NOINC `($__internal_0_$__cuda_sm20_div_s64) ;  /* 0x00000168001c7944 */ /* 0x007fea0003c00000 */
[----:B------:R-:W-:Y:S01]  /*6990*/  IADD3 R9, P0, PT, RZ, -R22, RZ ;  /* 0x80000016ff097210 */ /* 0x000fe20007f1e0ff */
[----:B------:R-:W-:Y:S02]  /*69a0*/  IMAD.U32 R7, RZ, RZ, UR29 ;  /* 0x0000001dff077e24 */ /* 0x000fe4000f8e00ff */
[----:B------:R-:W-:Y:S01]  /*69b0*/  IMAD.MOV.U32 R13, RZ, RZ, R21 ;  /* 0x000000ffff0d7224 */ /* 0x000fe200078e0015 */
[----:B------:R-:W-:Y:S01]  /*69c0*/  IADD3.X R20, PT, PT, RZ, ~R23, RZ, P0, !PT ;  /* 0x80000017ff147210 */ /* 0x000fe200007fe4ff */
[----:B------:R-:W-:-:S04]  /*69d0*/  IMAD.WIDE.U32 R26, R9, R7, R12 ;  /* 0x00000007091a7225 */ /* 0x000fc800078e000c */
[----:B------:R-:W-:-:S04]  /*69e0*/  IMAD R20, R20, R7, RZ ;  /* 0x0000000714147224 */ /* 0x000fc800078e02ff */
[----:B------:R-:W-:Y:S02]  /*69f0*/  IMAD R29, R9, UR18, R20 ;  /* 0x00000012091d7c24 */ /* 0x000fe4000f8e0214 */
[----:B------:R-:W-:Y:S02]  /*6a00*/  IMAD.MOV.U32 R9, RZ, RZ, R22 ;  /* 0x000000ffff097224 */ /* 0x000fe400078e0016 */
[----:B------:R-:W-:Y:S01]  /*6a10*/  IMAD.MOV.U32 R20, RZ, RZ, R26 ;  /* 0x000000ffff147224 */ /* 0x000fe200078e001a */
[----:B------:R-:W-:-:S07]  /*6a20*/  IADD3 R29, PT, PT, R29, R27, RZ ;  /* 0x0000001b1d1d7210 */ /* 0x000fce0007ffe0ff */
.L_x_175:
[----:B-12---:R-:W-:Y:S05]  /*6a30*/  BSYNC.RECONVERGENT B3 ;  /* 0x0000000000037941 */ /* 0x006fea0003800200 */
.L_x_173:
[----:B------:R-:W-:Y:S01]  /*6a40*/  SHF.R.S64 R26, RZ, 0x1e, R9 ;  /* 0x0000001eff1a7819 */ /* 0x000fe20000001009 */
[----:B------:R-:W0:Y:S03]  /*6a50*/  LDC.64 R22, c[0x0][0x3a0] ;  /* 0x0000e800ff167b82 */ /* 0x000e260000000a00 */
[----:B------:R-:W-:-:S04]  /*6a60*/  IADD3 R26, P0, PT, R26, UR24, RZ ;  /* 0x000000181a1a7c10 */ /* 0x000fc8000ff1e0ff */
[----:B------:R-:W-:-:S05]  /*6a70*/  LEA.HI.X.SX32 R27, R9, UR25, 0x2, P0 ;  /* 0x00000019091b7c11 */ /* 0x000fca00080f16ff */
[----:B------:R-:W2:Y:S01]  /*6a80*/  LDG.E.CONSTANT R26, desc[UR22][R26.64] ;  /* 0x000000161a1a7981 */ /* 0x000ea2000c1e9900 */
[----:B------:R-:W-:Y:S02]  /*6a90*/  IADD3 R28, P0, PT, R3, R20, RZ ;  /* 0x00000014031c7210 */ /* 0x000fe40007f1e0ff */
[----:B------:R-:W-:-:S03]  /*6aa0*/  SHF.R.S32.HI R13, RZ, 0x1f, R9 ;  /* 0x0000001fff0d7819 */ /* 0x000fc60000011409 */
[----:B------:R-:W-:Y:S02]  /*6ab0*/  IMAD.X R29, R0, 0x1, R29, P0 ;  /* 0x00000001001d7824 */ /* 0x000fe400000e061d */
[----:B------:R-:W-:Y:S02]  /*6ac0*/  IMAD R30, R13, UR36, RZ ;  /* 0x000000240d1e7c24 */ /* 0x000fe4000f8e02ff */
[----:B------:R-:W-:-:S04]  /*6ad0*/  IMAD.WIDE.U32 R28, R9, UR36, R28 ;  /* 0x00000024091c7c25 */ /* 0x000fc8000f8e001c */
[----:B------:R-:W-:Y:S01]  /*6ae0*/  IMAD R13, R9, UR37, R30 ;  /* 0x00000025090d7c24 */ /* 0x000fe2000f8e021e */
[----:B------:R-:W-:-:S03]  /*6af0*/  LEA R30, P0, R28, UR26, 0x3 ;  /* 0x0000001a1c1e7c11 */ /* 0x000fc6000f8018ff */
[----:B------:R-:W-:Y:S02]  /*6b00*/  IMAD.IADD R9, R29, 0x1, R13 ;  /* 0x000000011d097824 */ /* 0x000fe400078e020d */
[----:B------:R-:W-:-:S03]  /*6b10*/  IMAD.U32 R13, RZ, RZ, UR18 ;  /* 0x00000012ff0d7e24 */ /* 0x000fc6000f8e00ff */
[----:B------:R-:W-:Y:S02]  /*6b20*/  LEA.HI.X R31, R28, UR27, R9, 0x3, P0 ;  /* 0x0000001b1c1f7c11 */ /* 0x000fe400080f1c09 */
[----:B------:R-:W-:-:S04]  /*6b30*/  LEA R28, P0, R7, R30, 0x3 ;  /* 0x0000001e071c7211 */ /* 0x000fc800078018ff */
[----:B------:R-:W-:-:S06]  /*6b40*/  LEA.HI.X R29, R7, R31, R13, 0x3, P0 ;  /* 0x0000001f071d7211 */ /* 0x000fcc00000f1c0d */
[----:B------:R-:W3:Y:S01]  /*6b50*/  LDG.E.64 R28, desc[UR22][R28.64] ;  /* 0x000000161c1c7981 */ /* 0x000ee2000c1e1b00 */
[----:B--2---:R-:W-:-:S03]  /*6b60*/  IMAD R9, R26, R7, R20 ;  /* 0x000000071a097224 */ /* 0x004fc600078e0214 */
[----:B------:R-:W2:Y:S01]  /*6b70*/  LDG.E.64 R26, desc[UR22][R30.64] ;  /* 0x000000161e1a7981 */ /* 0x000ea2000c1e1b00 */
[----:B0-----:R-:W-:-:S06]  /*6b80*/  IMAD.WIDE R22, R9, 0x8, R22 ;  /* 0x0000000809167825 */ /* 0x001fcc00078e0216 */
[----:B------:R-:W2:Y:S01]  /*6b90*/  LDG.E.64 R22, desc[UR22][R22.64] ;  /* 0x0000001616167981 */ /* 0x000ea2000c1e1b00 */
[----:B------:R-:W-:-:S04]  /*6ba0*/  IADD3 R12, P0, PT, R12, UR10, RZ ;  /* 0x0000000a0c0c7c10 */ /* 0x000fc8000ff1e0ff */
[----:B------:R-:W-:Y:S02]  /*6bb0*/  IADD3.X R21, PT, PT, RZ, R21, RZ, P0, !PT ;  /* 0x00000015ff157210 */ /* 0x000fe400007fe4ff */
[----:B------:R-:W-:-:S04]  /*6bc0*/  ISETP.GE.U32.AND P0, PT, R12, R16, PT ;  /* 0x000000100c00720c */ /* 0x000fc80003f06070 */
[----:B------:R-:W-:Y:S01]  /*6bd0*/  ISETP.GE.AND.EX P0, PT, R21, R10, PT, P0 ;  /* 0x0000000a1500720c */ /* 0x000fe20003f06300 */
[C---:B--2---:R-:W-:Y:S02]  /*6be0*/  DFMA R18, R22.reuse, R26, R18 ;  /* 0x0000001a1612722b */ /* 0x044fe40000000012 */
[----:B---3--:R-:W-:-:S10]  /*6bf0*/  DFMA R24, R22, R28, R24 ;  /* 0x0000001c1618722b */ /* 0x008fd40000000018 */
[----:B------:R-:W-:Y:S05]  /*6c00*/  @!P0 BRA `(.L_x_176) ;  /* 0xfffffff800dc8947 */ /* 0x000fea000383ffff */
.L_x_172:
[----:B012---:R-:W-:Y:S05]  /*6c10*/  BSYNC.RECONVERGENT B2 ;  /* 0x0000000000027941 */ /* 0x007fea0003800200 */
.L_x_171:
        /* <DEDUP_REMOVED lines=22> */
.L_x_179:
[----:B------:R-:W0:Y:S02]  /*6d80*/  LDS.64 R20, [R3] ;  /* 0x0000000003147984 */ /* 0x000e240000000a00 */
[----:B0-----:R-:W-:-:S07]  /*6d90*/  DADD R22, R18, R20 ;  /* 0x0000000012167229 */ /* 0x001fce0000000014 */
[----:B------:R-:W0:Y:S02]  /*6da0*/  ATOMS.CAST.SPIN.64 P0, [R3], R20, R22 ;  /* 0x000000140300758d */ /* 0x000e240001800416 */
[----:B0-----:R-:W-:Y:S05]  /*6db0*/  @!P0 BRA `(.L_x_179) ;  /* 0xfffffffc00f08947 */ /* 0x001fea000383ffff */
.L_x_178:
[----:B------:R-:W-:Y:S05]  /*6dc0*/  BSYNC.RECONVERGENT B2 ;  /* 0x0000000000027941 */ /* 0x000fea0003800200 */
.L_x_177:
        /* <DEDUP_REMOVED lines=17> */
.L_x_182:
[----:B------:R-:W0:Y:S02]  /*6ee0*/  LDS.64 R20, [R3+0x8] ;  /* 0x0000080003147984 */ /* 0x000e240000000a00 */
[----:B0-----:R-:W-:-:S07]  /*6ef0*/  DADD R22, R24, R20 ;  /* 0x0000000018167229 */ /* 0x001fce0000000014 */
[----:B------:R-:W0:Y:S02]  /*6f00*/  ATOMS.CAST.SPIN.64 P0, [R3+0x8], R20, R22 ;  /* 0x000008140300758d */ /* 0x000e240001800416 */
[----:B0-----:R-:W-:Y:S05]  /*6f10*/  @!P0 BRA `(.L_x_182) ;  /* 0xfffffffc00f08947 */ /* 0x001fea000383ffff */
.L_x_181:
[----:B------:R-:W-:Y:S05]  /*6f20*/  BSYNC.RECONVERGENT B2 ;  /* 0x0000000000027941 */ /* 0x000fea0003800200 */
.L_x_180:
[----:B------:R-:W-:-:S05]  /*6f30*/  VIADD R11, R11, 0x2 ;  /* 0x000000020b0b7836 */ /* 0x000fca0000000000 */
[----:B------:R-:W-:-:S13]  /*6f40*/  ISETP.GE.AND P0, PT, R11, UR9, PT ;  /* 0x000000090b007c0c */ /* 0x000fda000bf06270 */
[----:B------:R-:W-:Y:S05]  /*6f50*/  @!P0 BRA `(.L_x_183) ;  /* 0xfffffff400cc8947 */ /* 0x000fea000383ffff */
.L_x_170:
[----:B------:R-:W-:-:S04]  /*6f60*/  UISETP.LT.AND UP0, UPT, UR9, UR28, UPT ;  /* 0x0000001c0900728c */ /* 0x000fc8000bf01270 */
[----:B------:R-:W-:-:S12]  /*6f70*/  USEL UR28, UR9, UR28, !UP0 ;  /* 0x0000001c091c7287 */ /* 0x000fd8000c000000 */
.L_x_169:
[----:B------:R-:W0:Y:S02]  /*6f80*/  LDCU UR19, c[0x0][0x3b0] ;  /* 0x00007600ff1377ac */ /* 0x000e240008000800 */
[----:B0-----:R-:W-:-:S09]  /*6f90*/  UISETP.GE.AND UP0, UPT, UR28, UR19, UPT ;  /* 0x000000131c00728c */ /* 0x001fd2000bf06270 */
[----:B------:R-:W-:Y:S05]  /*6fa0*/  BRA.U UP0, `(.L_x_184) ;  /* 0x0000000500d07547 */ /* 0x000fea000b800000 */
.L_x_194:
[----:B------:R-:W-:Y:S01]  /*6fb0*/  ISETP.GE.U32.AND P0, PT, R14, R16, PT ;  /* 0x000000100e00720c */ /* 0x000fe20003f06070 */
[----:B------:R-:W0:Y:S01]  /*6fc0*/  LDCU UR29, c[0x0][0x3b4] ;  /* 0x00007680ff1d77ac */ /* 0x000e220008000800 */
[----:B------:R-:W-:Y:S01]  /*6fd0*/  BSSY.RECONVERGENT B2, `(.L_x_185) ;  /* 0x0000051000027945 */ /* 0x000fe20003800200 */
[----:B------:R-:W-:Y:S02]  /*6fe0*/  CS2R R24, SRZ ;  /* 0x0000000000187805 */ /* 0x000fe4000001ff00 */
[----:B------:R-:W-:Y:S01]  /*6ff0*/  ISETP.GE.AND.EX P0, PT, R5, R10, PT, P0 ;  /* 0x0000000a0500720c */ /* 0x000fe20003f06300 */
[----:B------:R-:W1:Y:S01]  /*7000*/  LDCU.64 UR36, c[0x0][0x3b8] ;  /* 0x00007700ff2477ac */ /* 0x000e620008000a00 */
[----:B------:R-:W2:Y:S11]  /*7010*/  LDCU.128 UR24, c[0x0][0x390] ;  /* 0x00007200ff1877ac */ /* 0x000eb60008000c00 */
[----:B------:R-:W-:Y:S05]  /*7020*/  @P0 BRA `(.L_x_186) ;  /* 0x00000004002c0947 */ /* 0x000fea0003800000 */
[----:B------:R-:W3:Y:S01]  /*7030*/  LDCU UR19, c[0x0][0x3b4] ;  /* 0x00007680ff1377ac */ /* 0x000ee20008000800 */
[----:B------:R-:W4:Y:S01]  /*7040*/  LDC.64 R18, c[0x0][0x3a0] ;  /* 0x0000e800ff127b82 */ /* 0x000f220000000a00 */
[----:B------:R-:W-:Y:S01]  /*7050*/  MOV R12, R14 ;  /* 0x0000000e000c7202 */ /* 0x000fe20000000f00 */
[----:B------:R-:W-:Y:S01]  /*7060*/  IMAD.MOV.U32 R21, RZ, RZ, R5 ;  /* 0x000000ffff157224 */ /* 0x000fe200078e0005 */
[----:B------:R-:W-:Y:S01]  /*7070*/  CS2R R24, SRZ ;  /* 0x0000000000187805 */ /* 0x000fe2000001ff00 */
[----:B---3--:R-:W-:-:S04]  /*7080*/  IMAD.U32 R3, RZ, RZ, UR19 ;  /* 0x00000013ff037e24 */ /* 0x008fc8000f8e00ff */
[----:B------:R-:W-:-:S05]  /*7090*/  IMAD R3, R3, UR28, RZ ;  /* 0x0000001c03037c24 */ /* 0x000fca000f8e02ff */
[----:B------:R-:W-:-:S07]  /*70a0*/  SHF.R.S32.HI R0, RZ, 0x1f, R3 ;  /* 0x0000001fff007819 */ /* 0x000fce0000011403 */
.L_x_190:
        /* <DEDUP_REMOVED lines=27> */
.L_x_188:
[----:B------:R-:W3:Y:S01]  /*7260*/  LDCU UR19, c[0x0][0x3b4] ;  /* 0x00007680ff1377ac */ /* 0x000ee20008000800 */
[----:B------:R-:W-:Y:S01]  /*7270*/  MOV R26, R12 ;  /* 0x0000000c001a7202 */ /* 0x000fe20000000f00 */
[----:B------:R-:W-:Y:S01]  /*7280*/  IMAD.U32 R7, RZ, RZ, UR18 ;  /* 0x00000012ff077e24 */ /* 0x000fe2000f8e00ff */
[----:B------:R-:W-:Y:S01]  /*7290*/  MOV R20, 0x72c0 ;  /* 0x000072c000147802 */ /* 0x000fe20000000f00 */
[----:B---3--:R-:W-:-:S07]  /*72a0*/  IMAD.U32 R9, RZ, RZ, UR19 ;  /* 0x00000013ff097e24 */ /* 0x008fce000f8e00ff */
[----:B012-4-:R-:W-:Y:S05]  /*72b0*/  CALL.REL.NOINC `($__internal_0_$__cuda_sm20_div_s64) ;  /* 0x0000015c00d07944 */ /* 0x017fea0003c00000 */
        /* <DEDUP_REMOVED lines=10> */
.L_x_189:
[----:B-12---:R-:W-:Y:S05]  /*7360*/  BSYNC.RECONVERGENT B3 ;  /* 0x0000000000037941 */ /* 0x006fea0003800200 */
.L_x_187:
[----:B------:R-:W-:-:S04]  /*7370*/  SHF.R.S64 R22, RZ, 0x1e, R9 ;  /* 0x0000001eff167819 */ /* 0x000fc80000001009 */
        /* <DEDUP_REMOVED lines=10> */
[----:B------:R-:W-:-:S05]  /*7420*/  IMAD.IADD R9, R27, 0x1, R11 ;  /* 0x000000011b097824 */ /* 0x000fca00078e020b */
[----:B------:R-:W-:-:S05]  /*7430*/  LEA.HI.X R29, R26, UR27, R9, 0x3, P0 ;  /* 0x0000001b1a1d7c11 */ /* 0x000fca00080f1c09 */
[----:B------:R-:W3:Y:S01]  /*7440*/  LDG.E.64 R26, desc[UR22][R28.64] ;  /* 0x000000161c1a7981 */ /* 0x000ee2000c1e1b00 */
[----:B--2---:R-:W-:-:S04]  /*7450*/  IMAD R7, R22, R7, R20 ;  /* 0x0000000716077224 */ /* 0x004fc800078e0214 */
[----:B----4-:R-:W-:-:S06]  /*7460*/  IMAD.WIDE R22, R7, 0x8, R18 ;  /* 0x0000000807167825 */ /* 0x010fcc00078e0212 */
[----:B------:R-:W3:Y:S01]  /*7470*/  LDG.E.64 R22, desc[UR22][R22.64] ;  /* 0x0000001616167981 */ /* 0x000ee2000c1e1b00 */
[----:B------:R-:W-:-:S05]  /*7480*/  IADD3 R12, P0, PT, R12, UR10, RZ ;  /* 0x0000000a0c0c7c10 */ /* 0x000fca000ff1e0ff */
[----:B------:R-:W-:Y:S01]  /*7490*/  IMAD.X R21, RZ, RZ, R21, P0 ;  /* 0x000000ffff157224 */ /* 0x000fe200000e0615 */
[----:B------:R-:W-:-:S04]  /*74a0*/  ISETP.GE.U32.AND P0, PT, R12, R16, PT ;  /* 0x000000100c00720c */ /* 0x000fc80003f06070 */
[----:B------:R-:W-:Y:S01]  /*74b0*/  ISETP.GE.AND.EX P0, PT, R21, R10, PT, P0 ;  /* 0x0000000a1500720c */ /* 0x000fe20003f06300 */
[----:B---3--:R-:W-:-:S12]  /*74c0*/  DFMA R24, R22, R26, R24 ;  /* 0x0000001a1618722b */ /* 0x008fd80000000018 */
[----:B------:R-:W-:Y:S05]  /*74d0*/  @!P0 BRA `(.L_x_190) ;  /* 0xfffffff800f48947 */ /* 0x000fea000383ffff */
.L_x_186:
[----:B012---:R-:W-:Y:S05]  /*74e0*/  BSYNC.RECONVERGENT B2 ;  /* 0x0000000000027941 */ /* 0x007fea0003800200 */
.L_x_185:
[----:B------:R-:W-:Y:S01]  /*74f0*/  SHFL.DOWN PT, R13, R25, 0x10, 0x1f ;  /* 0x0a001f00190d7f89 */ /* 0x000fe200000e0000 */
[----:B------:R-:W-:Y:S01]  /*7500*/  ISETP.NE.AND P0, PT, R2, RZ, PT ;  /* 0x000000ff0200720c */ /* 0x000fe20003f05270 */
[----:B------:R-:W-:Y:S02]  /*7510*/  BSSY.RECONVERGENT B2, `(.L_x_191) ;  /* 0x0000019000027945 */ /* 0x000fe40003800200 */
        /* <DEDUP_REMOVED lines=15> */
[----:B------:R-:W0:Y:S01]  /*7610*/  S2UR UR24, SR_CgaCtaId ;  /* 0x00000000001879c3 */ /* 0x000e220000008800 */
[----:B------:R-:W-:Y:S01]  /*7620*/  UMOV UR19, 0x400 ;  /* 0x0000040000137882 */ /* 0x000fe20000000000 */
[----:B------:R-:W-:Y:S01]  /*7630*/  MOV R3, UR28 ;  /* 0x0000001c00037c02 */ /* 0x000fe20008000f00 */
[----:B0-----:R-:W-:-:S06]  /*7640*/  ULEA UR19, UR24, UR19, 0x18 ;  /* 0x0000001318137291 */ /* 0x001fcc000f8ec0ff */
[----:B------:R-:W-:-:S07]  /*7650*/  LEA R3, R3, UR19, 0x3 ;  /* 0x0000001303037c11 */ /* 0x000fce000f8e18ff */
.L_x_193:
[----:B------:R-:W0:Y:S02]  /*7660*/  LDS.64 R20, [R3] ;  /* 0x0000000003147984 */ /* 0x000e240000000a00 */
[----:B0-----:R-:W-:-:S07]  /*7670*/  DADD R22, R24, R20 ;  /* 0x0000000018167229 */ /* 0x001fce0000000014 */
[----:B------:R-:W0:Y:S02]  /*7680*/  ATOMS.CAST.SPIN.64 P0, [R3], R20, R22 ;  /* 0x000000140300758d */ /* 0x000e240001800416 */
[----:B0-----:R-:W-:Y:S05]  /*7690*/  @!P0 BRA `(.L_x_193) ;  /* 0xfffffffc00f08947 */ /* 0x001fea000383ffff */
.L_x_192:
[----:B------:R-:W-:Y:S05]  /*76a0*/  BSYNC.RECONVERGENT B2 ;  /* 0x0000000000027941 */ /* 0x000fea0003800200 */
.L_x_191:
[----:B------:R-:W0:Y:S01]  /*76b0*/  LDCU UR19, c[0x0][0x3b0] ;  /* 0x00007600ff1377ac */ /* 0x000e220008000800 */
[----:B------:R-:W-:-:S04]  /*76c0*/  UIADD3 UR28, UPT, UPT, UR28, 0x1, URZ ;  /* 0x000000011c1c7890 */ /* 0x000fc8000fffe0ff */
[----:B0-----:R-:W-:-:S09]  /*76d0*/  UISETP.GE.AND UP0, UPT, UR28, UR19, UPT ;  /* 0x000000131c00728c */ /* 0x001fd2000bf06270 */
[----:B------:R-:W-:Y:S05]  /*76e0*/  BRA.U !UP0, `(.L_x_194) ;  /* 0xfffffff908307547 */ /* 0x000fea000b83ffff */
.L_x_184:
[----:B------:R-:W-:Y:S01]  /*76f0*/  BAR.SYNC.DEFER_BLOCKING 0x0 ;  /* 0x0000000000007b1d */ /* 0x000fe20000010000 */
[----:B------:R-:W-:-:S05]  /*7700*/  ISETP.GE.AND P0, PT, R6, UR19, PT ;  /* 0x0000001306007c0c */ /* 0x000fca000bf06270 */
[----:B------:R-:W0:Y:S01]  /*7710*/  LDCU.64 UR36, c[0x0][0x3d8] ;  /* 0x00007b00ff2477ac */ /* 0x000e220008000a00 */
[----:B------:R-:W-:Y:S01]  /*7720*/  BSSY B2, `(.L_x_195) ;  /* 0x0000014000027945 */ /* 0x000fe20003800000 */
[----:B------:R-:W1:Y:S06]  /*7730*/  LDCU.64 UR28, c[0x0][0x3a8] ;  /* 0x00007500ff1c77ac */ /* 0x000e6c0008000a00 */
[----:B------:R-:W-:Y:S05]  /*7740*/  @P0 BRA `(.L_x_196) ;  /* 0x0000000000440947 */ /* 0x000fea0003800000 */
[----:B------:R-:W2:Y:S01]  /*7750*/  S2R R5, SR_CgaCtaId ;  /* 0x0000000000057919 */ /* 0x000ea20000008800 */
[----:B------:R-:W-:Y:S01]  /*7760*/  MOV R0, 0x400 ;  /* 0x0000040000007802 */ /* 0x000fe20000000f00 */
[----:B------:R-:W-:-:S03]  /*7770*/  IMAD.MOV.U32 R3, RZ, RZ, R6 ;  /* 0x000000ffff037224 */ /* 0x000fc600078e0006 */
[----:B--2---:R-:W-:-:S07]  /*7780*/  LEA R16, R5, R0, 0x18 ;  /* 0x0000000005107211 */ /* 0x004fce00078ec0ff */
.L_x_197:
[C---:B------:R-:W-:Y:S01]  /*7790*/  IMAD R0, R3.reuse, 0x8, R16 ;  /* 0x0000000803007824 */ /* 0x040fe200078e0210 */
[--C-:B------:R-:W-:Y:S01]  /*77a0*/  SHF.R.S32.HI R11, RZ, 0x1f, R3.reuse ;  /* 0x0000001fff0b7819 */ /* 0x100fe20000011403 */
[----:B------:R-:W-:Y:S01]  /*77b0*/  IMAD.MOV.U32 R10, RZ, RZ, R3 ;  /* 0x000000ffff0a7224 */ /* 0x000fe200078e0003 */
[----:B------:R-:W-:Y:S05]  /*77c0*/  YIELD ;  /* 0x0000000000007946 */ /* 0x000fea0003800000 */
[----:B--2---:R-:W0:Y:S01]  /*77d0*/  LDS.64 R12, [R0] ;  /* 0x00000000000c7984 */ /* 0x004e220000000a00 */
[----:B------:R-:W-:Y:S01]  /*77e0*/  IMAD.WIDE R10, R8, UR19, R10 ;  /* 0x00000013080a7c25 */ /* 0x000fe2000f8e020a */
[----:B------:R-:W-:-:S02]  /*77f0*/  IADD3 R3, PT, PT, R3, UR10, RZ ;  /* 0x0000000a03037c10 */ /* 0x000fc4000fffe0ff */
[----:B-1----:R-:W-:-:S04]  /*7800*/  LEA R14, P0, R10, UR28, 0x3 ;  /* 0x0000001c0a0e7c11 */ /* 0x002fc8000f8018ff */
[----:B------:R-:W-:Y:S02]  /*7810*/  LEA.HI.X R15, R10, UR29, R11, 0x3, P0 ;  /* 0x0000001d0a0f7c11 */ /* 0x000fe400080f1c0b */
[----:B------:R-:W-:Y:S01]  /*7820*/  ISETP.GE.AND P0, PT, R3, UR19, PT ;  /* 0x0000001303007c0c */ /* 0x000fe2000bf06270 */
[----:B0-----:R-:W-:-:S07]  /*7830*/  DMUL R12, R12, UR36 ;  /* 0x000000240c0c7c28 */ /* 0x001fce0008000000 */
[----:B------:R2:W-:Y:S05]  /*7840*/  REDG.E.ADD.F64.RN.STRONG.GPU desc[UR22][R14.64], R12 ;  /* 0x0000000c0e0079a6 */ /* 0x0005ea000c12ff16 */
[----:B------:R-:W-:Y:S05]  /*7850*/  @!P0 BRA `(.L_x_197) ;  /* 0xfffffffc00cc8947 */ /* 0x000fea000383ffff */
.L_x_196:
[----:B01----:R-:W-:Y:S05]  /*7860*/  BSYNC B2 ;  /* 0x0000000000027941 */ /* 0x003fea0003800000 */
.L_x_195:
[----:B------:R-:W-:Y:S05]  /*7870*/  BRA `(.L_x_198) ;  /* 0x0000015800407947 */ /* 0x000fea0003800000 */
.L_x_7:
[----:B------:R-:W1:Y:S08]  /*7880*/  LDC R7, c[0x0][0x3b0] ;  /* 0x0000ec00ff077b82 */ /* 0x000e700000000800 */
[----:B------:R-:W2:Y:S01]  /*7890*/  LDC.64 R14, c[0x0][0x388] ;  /* 0x0000e200ff0e7b82 */ /* 0x000ea20000000a00 */
[----:B------:R-:W-:Y:S05]  /*78a0*/  WARPSYNC.ALL ;  /* 0x0000000000007948 */ /* 0x000fea0003800000 */
[----:B-1----:R-:W-:Y:S01]  /*78b0*/  ISETP.GE.AND P0, PT, R6, R7, PT ;  /* 0x000000070600720c */ /* 0x002fe20003f06270 */
[----:B------:R-:W-:Y:S01]  /*78c0*/  BSSY.RECONVERGENT B2, `(.L_x_199) ;  /* 0x000000e000027945 */ /* 0x000fe20003800200 */
[----:B--2---:R-:W-:-:S06]  /*78d0*/  IMAD.WIDE R14, R8, 0x4, R14 ;  /* 0x00000004080e7825 */ /* 0x004fcc00078e020e */
[----:B------:R1:W5:Y:S01]  /*78e0*/  LDG.E R14, desc[UR22][R14.64+0x4] ;  /* 0x000004160e0e7981 */ /* 0x000362000c1e1900 */
[----:B------:R-:W-:Y:S06]  /*78f0*/  BAR.SYNC.DEFER_BLOCKING 0x0 ;  /* 0x0000000000007b1d */ /* 0x000fec0000010000 */
[----:B------:R-:W-:Y:S05]  /*7900*/  @P0 BRA `(.L_x_200) ;  /* 0x0000000000240947 */ /* 0x000fea0003800000 */
[----:B------:R-:W2:Y:S01]  /*7910*/  S2R R10, SR_CgaCtaId ;  /* 0x00000000000a7919 */ /* 0x000ea20000008800 */
[----:B------:R-:W-:Y:S01]  /*7920*/  MOV R5, 0x400 ;  /* 0x0000040000057802 */ /* 0x000fe20000000f00 */
[----:B------:R-:W-:-:S03]  /*7930*/  IMAD.MOV.U32 R0, RZ, RZ, R6 ;  /* 0x000000ffff007224 */ /* 0x000fc600078e0006 */
[----:B--2---:R-:W-:-:S07]  /*7940*/  LEA R9, R10, R5, 0x18 ;  /* 0x000000050a097211 */ /* 0x004fce00078ec0ff */
.L_x_201:
[C---:B------:R-:W-:Y:S02]  /*7950*/  IMAD R5, R0.reuse, 0x8, R9 ;  /* 0x0000000800057824 */ /* 0x040fe400078e0209 */
[----:B0-----:R-:W-:-:S03]  /*7960*/  VIADD R0, R0, UR10 ;  /* 0x0000000a00007c36 */ /* 0x001fc60008000000 */
[----:B------:R2:W-:Y:S02]  /*7970*/  STS.64 [R5], RZ ;  /* 0x000000ff05007388 */ /* 0x0005e40000000a00 */
[----:B------:R-:W-:-:S13]  /*7980*/  ISETP.GE.AND P0, PT, R0, R7, PT ;  /* 0x000000070000720c */ /* 0x000fda0003f06270 */
[----:B--2---:R-:W-:Y:S05]  /*7990*/  @!P0 BRA `(.L_x_201) ;  /* 0xfffffffc00ec8947 */ /* 0x004fea000383ffff */
.L_x_200:
[----:B0-----:R-:W-:Y:S05]  /*79a0*/  BSYNC.RECONVERGENT B2 ;  /* 0x0000000000027941 */ /* 0x001fea0003800200 */
.L_x_199:
[----:B------:R-:W0:Y:S01]  /*79b0*/  LDCU UR24, c[0x0][0x3bc] ;  /* 0x00007780ff1877ac */ /* 0x000e220008000800 */
[----:B------:R-:W-:Y:S01]  /*79c0*/  BSSY.RECONVERGENT B2, `(.L_x_202) ;  /* 0x0000021000027945 */ /* 0x000fe20003800200 */
[----:B0----5:R-:W-:Y:S01]  /*79d0*/  LOP3.LUT R0, R21, UR24, RZ, 0xfc, !PT ;  /* 0x0000001815007c12 */ /* 0x021fe2000f8efcff */
[----:B------:R-:W-:Y:S03]  /*79e0*/  BAR.SYNC.DEFER_BLOCKING 0x0 ;  /* 0x0000000000007b1d */ /* 0x000fe60000010000 */
[----:B------:R-:W-:Y:S02]  /*79f0*/  ISETP.NE.U32.AND P0, PT, R0, RZ, PT ;  /* 0x000000ff0000720c */ /* 0x000fe40003f05070 */
[----:B------:R-:W-:-:S11]  /*7a00*/  IADD3 R0, PT, PT, R8, 0x1, RZ ;  /* 0x0000000108007810 */ /* 0x000fd60007ffe0ff */
[----:B------:R-:W-:Y:S05]  /*7a10*/  @P0 BRA `(.L_x_203) ;  /* 0x0000000000540947 */ /* 0x000fea0003800000 */
[----:B------:R-:W0:Y:S01]  /*7a20*/  LDCU UR24, c[0x0][0x3b8] ;  /* 0x00007700ff1877ac */ /* 0x000e220008000800 */
[----:B------:R-:W-:Y:S01]  /*7a30*/  MOV R23, RZ ;  /* 0x000000ff00177202 */ /* 0x000fe20000000f00 */
[----:B0-----:R-:W0:Y:S01]  /*7a40*/  I2F.U32.RP R5, UR24 ;  /* 0x0000001800057d06 */ /* 0x001e220008209000 */
[----:B------:R-:W-:-:S07]  /*7a50*/  ISETP.NE.U32.AND P2, PT, RZ, UR24, PT ;  /* 0x00000018ff007c0c */ /* 0x000fce000bf45070 */
[----:B0-----:R-:W0:Y:S02]  /*7a60*/  MUFU.RCP R5, R5 ;  /* 0x0000000500057308 */ /* 0x001e240000001000 */
[----:B0-----:R-:W-:-:S06]  /*7a70*/  VIADD R10, R5, 0xffffffe ;  /* 0x0ffffffe050a7836 */ /* 0x001fcc0000000000 */
[----:B------:R0:W2:Y:S02]  /*7a80*/  F2I.FTZ.U32.TRUNC.NTZ R11, R10 ;  /* 0x0000000a000b7305 */ /* 0x0000a4000021f000 */
[----:B0-----:R-:W-:Y:S02]  /*7a90*/  IMAD.MOV.U32 R10, RZ, RZ, RZ ;  /* 0x000000ffff0a7224 */ /* 0x001fe400078e00ff */
[----:B--2---:R-:W-:-:S04]  /*7aa0*/  IMAD.MOV R7, RZ, RZ, -R11 ;  /* 0x000000ffff077224 */ /* 0x004fc800078e0a0b */
[----:B------:R-:W-:-:S04]  /*7ab0*/  IMAD R7, R7, UR24, RZ ;  /* 0x0000001807077c24 */ /* 0x000fc8000f8e02ff */
[----:B------:R-:W-:-:S06]  /*7ac0*/  IMAD.HI.U32 R7, R11, R7, R10 ;  /* 0x000000070b077227 */ /* 0x000fcc00078e000a */
[----:B------:R-:W-:-:S05]  /*7ad0*/  IMAD.HI.U32 R22, R7, R20, RZ ;  /* 0x0000001407167227 */ /* 0x000fca00078e00ff */
        /* <DEDUP_REMOVED lines=9> */
.L_x_203:
[----:B------:R-:W0:Y:S01]  /*7b70*/  LDCU.64 UR24, c[0x0][0x3b8] ;  /* 0x00007700ff1877ac */ /* 0x000e220008000a00 */
[----:B------:R-:W-:Y:S01]  /*7b80*/  IMAD.MOV.U32 R26, RZ, RZ, R20 ;  /* 0x000000ffff1a7224 */ /* 0x000fe200078e0014 */
[----:B------:R-:W-:Y:S01]  /*7b90*/  MOV R20, 0x7bd0 ;  /* 0x00007bd000147802 */ /* 0x000fe20000000f00 */
[----:B0-----:R-:W-:Y:S02]  /*7ba0*/  IMAD.U32 R9, RZ, RZ, UR24 ;  /* 0x00000018ff097e24 */ /* 0x001fe4000f8e00ff */
[----:B------:R-:W-:-:S07]  /*7bb0*/  IMAD.U32 R7, RZ, RZ, UR25 ;  /* 0x00000019ff077e24 */ /* 0x000fce000f8e00ff */
[----:B-1----:R-:W-:Y:S05]  /*7bc0*/  CALL.REL.NOINC `($__internal_0_$__cuda_sm20_div_s64) ;  /* 0x00000154008c7944 */ /* 0x002fea0003c00000 */
.L_x_204:
[----:B------:R-:W-:Y:S05]  /*7bd0*/  BSYNC.RECONVERGENT B2 ;  /* 0x0000000000027941 */ /* 0x000fea0003800200 */
.L_x_202:
[----:B------:R-:W0:Y:S01]  /*7be0*/  LDCU.64 UR24, c[0x0][0x3b0] ;  /* 0x00007600ff1877ac */ /* 0x000e220008000a00 */
[----:B------:R-:W-:Y:S01]  /*7bf0*/  HFMA2 R7, -RZ, RZ, 0, 0 ;  /* 0x00000000ff077431 */ /* 0x000fe200000001ff */
[----:B------:R-:W-:Y:S01]  /*7c00*/  SHF.R.S32.HI R5, RZ, 0x1f, R14 ;  /* 0x0000001fff057819 */ /* 0x000fe2000001140e */
[----:B------:R-:W-:Y:S01]  /*7c10*/  UISETP.NE.AND UP0, UPT, UR17, URZ, UPT ;  /* 0x000000ff1100728c */ /* 0x000fe2000bf05270 */
[----:B------:R-:W-:-:S03]  /*7c20*/  UMOV UR32, URZ ;  /* 0x000000ff00207c82 */ /* 0x000fc60008000000 */
[----:B0-----:R-:W-:Y:S01]  /*7c30*/  UISETP.LT.OR UP0, UPT, UR24, 0x8, !UP0 ;  /* 0x000000081800788c */ /* 0x001fe2000c701670 */
[----:B------:R-:W-:Y:S02]  /*7c40*/  IMAD R5, R5, UR25, RZ ;  /* 0x0000001905057c24 */ /* 0x000fe4000f8e02ff */
[----:B------:R-:W-:Y:S02]  /*7c50*/  IMAD R9, R23, UR25, RZ ;  /* 0x0000001917097c24 */ /* 0x000fe4000f8e02ff */
[----:B------:R-:W-:-:S04]  /*7c60*/  IMAD.WIDE.U32 R16, R22, UR25, R6 ;  /* 0x0000001916107c25 */ /* 0x000fc8000f8e0006 */
[----:B------:R-:W-:Y:S02]  /*7c70*/  IMAD R7, R14, UR18, R5 ;  /* 0x000000120e077c24 */ /* 0x000fe4000f8e0205 */
[----:B------:R-:W-:Y:S02]  /*7c80*/  IMAD R9, R22, UR18, R9 ;  /* 0x0000001216097c24 */ /* 0x000fe4000f8e0209 */
[----:B-1----:R-:W-:-:S04]  /*7c90*/  IMAD.WIDE.U32 R14, R14, UR25, RZ ;  /* 0x000000190e0e7c25 */ /* 0x002fc8000f8e00ff */
[----:B------:R-:W-:Y:S02]  /*7ca0*/  IMAD.IADD R5, R17, 0x1, R9 ;  /* 0x0000000111057824 */ /* 0x000fe400078e0209 */
[----:B------:R-:W-:Y:S01]  /*7cb0*/  IMAD.IADD R10, R15, 0x1, R7 ;  /* 0x000000010f0a7824 */ /* 0x000fe200078e0207 */
[----:B------:R-:W-:Y:S06]  /*7cc0*/  BRA.U UP0, `(.L_x_205) ;  /* 0x0000001100dc7547 */ /* 0x000fec000b800000 */
[----:B------:R-:W-:-:S05]  /*7cd0*/  UMOV UR32, URZ ;  /* 0x000000ff00207c82 */ /* 0x000fca0008000000 */
.L_x_236:
        /* <DEDUP_REMOVED lines=16> */
[----:B------:R-:W-:Y:S02]  /*7de0*/  MOV R21, R5 ;  /* 0x0000000500157202 */ /* 0x000fe40000000f00 */
[----:B------:R-:W-:-:S07]  /*7df0*/  CS2R R12, SRZ ;  /* 0x00000000000c7805 */ /* 0x000fce000001ff00 */
.L_x_211:
[----:B------:R-:W-:Y:S01]  /*7e00*/  LOP3.LUT R7, R21, UR18, RZ, 0xfc, !PT ;  /* 0x0000001215077c12 */ /* 0x000fe2000f8efcff */
[----:B------:R-:W-:Y:S03]  /*7e10*/  BSSY.RECONVERGENT B3, `(.L_x_208) ;  /* 0x000002a000037945 */ /* 0x000fe60003800200 */
[----:B------:R-:W-:-:S13]  /*7e20*/  ISETP.NE.U32.AND P0, PT, R7, RZ, PT ;  /* 0x000000ff0700720c */ /* 0x000fda0003f05070 */
[----:B------:R-:W-:Y:S05]  /*7e30*/  @P0 BRA `(.L_x_209) ;  /* 0x00000000005c0947 */ /* 0x000fea0003800000 */
[----:B------:R-:W-:Y:S02]  /*7e40*/  IMAD.U32 R7, RZ, RZ, UR38 ;  /* 0x00000026ff077e24 */ /* 0x000fe4000f8e00ff */
        /* <DEDUP_REMOVED lines=22> */
.L_x_209:
[----:B------:R-:W0:Y:S01]  /*7fb0*/  LDCU UR33, c[0x0][0x3b4] ;  /* 0x00007680ff2177ac */ /* 0x000e220008000800 */
[----:B------:R-:W-:Y:S01]  /*7fc0*/  IMAD.MOV.U32 R26, RZ, RZ, R11 ;  /* 0x000000ffff1a7224 */ /* 0x000fe200078e000b */
[----:B------:R-:W-:Y:S02]  /*7fd0*/  MOV R7, UR18 ;  /* 0x0000001200077c02 */ /* 0x000fe40008000f00 */
[----:B------:R-:W-:Y:S01]  /*7fe0*/  MOV R20, 0x8010 ;  /* 0x0000801000147802 */ /* 0x000fe20000000f00 */
[----:B0-----:R-:W-:-:S07]  /*7ff0*/  IMAD.U32 R9, RZ, RZ, UR33 ;  /* 0x00000021ff097e24 */ /* 0x001fce000f8e00ff */
[----:B-12---:R-:W-:Y:S05]  /*8000*/  CALL.REL.NOINC `($__internal_0_$__cuda_sm20_div_s64) ;  /* 0x00000150007c7944 */ /* 0x006fea0003c00000 */
[----:B------:R-:W-:Y:S01]  /*8010*/  IADD3 R9, P0, PT, RZ, -R22, RZ ;  /* 0x80000016ff097210 */ /* 0x000fe20007f1e0ff */
[----:B------:R-:W-:-:S04]  /*8020*/  IMAD.U32 R7, RZ, RZ, UR38 ;  /* 0x00000026ff077e24 */ /* 0x000fc8000f8e00ff */
[----:B------:R-:W-:-:S04]  /*8030*/  IMAD.X R20, RZ, RZ, ~R23, P0 ;  /* 0x000000ffff147224 */ /* 0x000fc800000e0e17 */
[----:B------:R-:W-:Y:S01]  /*8040*/  IMAD R28, R20, R7, RZ ;  /* 0x00000007141c7224 */ /* 0x000fe200078e02ff */
[----:B------:R-:W-:-:S03]  /*8050*/  MOV R20, R11 ;  /* 0x0000000b00147202 */ /* 0x000fc60000000f00 */
[C---:B------:R-:W-:Y:S02]  /*8060*/  IMAD R23, R9.reuse, UR18, R28 ;  /* 0x0000001209177c24 */ /* 0x040fe4000f8e021c */
[----:B------:R-:W-:-:S04]  /*8070*/  IMAD.WIDE.U32 R26, R9, R7, R20 ;  /* 0x00000007091a7225 */ /* 0x000fc800078e0014 */
[----:B------:R-:W-:Y:S02]  /*8080*/  IMAD.MOV.U32 R9, RZ, RZ, R22 ;  /* 0x000000ffff097224 */ /* 0x000fe400078e0016 */
[----:B------:R-:W-:Y:S02]  /*8090*/  IMAD.MOV.U32 R20, RZ, RZ, R26 ;  /* 0x000000ffff147224 */ /* 0x000fe400078e001a */
[----:B------:R-:W-:-:S07]  /*80a0*/  IMAD.IADD R28, R23, 0x1, R27 ;  /* 0x00000001171c7824 */ /* 0x000fce00078e021b */
.L_x_210:
[----:B-12---:R-:W-:Y:S05]  /*80b0*/  BSYNC.RECONVERGENT B3 ;  /* 0x0000000000037941 */ /* 0x006fea0003800200 */
.L_x_208:
[----:B------:R-:W-:-:S04]  /*80c0*/  SHF.R.S64 R30, RZ, 0x1e, R9 ;  /* 0x0000001eff1e7819 */ /* 0x000fc80000001009 */
[----:B------:R-:W-:-:S04]  /*80d0*/  IADD3 R30, P0, PT, R30, UR24, RZ ;  /* 0x000000181e1e7c10 */ /* 0x000fc8000ff1e0ff */
[----:B------:R-:W-:-:S05]  /*80e0*/  LEA.HI.X.SX32 R31, R9, UR25, 0x2, P0 ;  /* 0x00000019091f7c11 */ /* 0x000fca00080f16ff */
[----:B------:R-:W2:Y:S01]  /*80f0*/  LDG.E.CONSTANT R30, desc[UR22][R30.64] ;  /* 0x000000161e1e7981 */ /* 0x000ea2000c1e9900 */
[----:B------:R-:W-:Y:S01]  /*8100*/  IMAD R23, R7, UR32, RZ ;  /* 0x0000002007177c24 */ /* 0x000fe2000f8e02ff */
[----:B------:R-:W-:-:S04]  /*8110*/  SHF.R.S32.HI R26, RZ, 0x1f, R9 ;  /* 0x0000001fff1a7819 */ /* 0x000fc80000011409 */
[----:B------:R-:W-:-:S04]  /*8120*/  IADD3 R22, P0, PT, R23, R20, RZ ;  /* 0x0000001417167210 */ /* 0x000fc80007f1e0ff */
[----:B------:R-:W-:Y:S01]  /*8130*/  LEA.HI.X.SX32 R23, R23, R28, 0x1, P0 ;  /* 0x0000001c17177211 */ /* 0x000fe200000f0eff */
[----:B------:R-:W-:Y:S02]  /*8140*/  IMAD R28, R26, UR34, RZ ;  /* 0x000000221a1c7c24 */ /* 0x000fe4000f8e02ff */
[----:B------:R-:W0:Y:S02]  /*8150*/  LDC.64 R26, c[0x0][0x3a0] ;  /* 0x0000e800ff1a7b82 */ /* 0x000e240000000a00 */
[C---:B------:R-:W-:Y:S02]  /*8160*/  IMAD R33, R9.reuse, UR35, R28 ;  /* 0x0000002309217c24 */ /* 0x040fe4000f8e021c */
[----:B------:R-:W-:-:S05]  /*8170*/  IMAD.WIDE.U32 R28, R9, UR34, R22 ;  /* 0x00000022091c7c25 */ /* 0x000fca000f8e0016 */
[----:B------:R-:W-:Y:S02]  /*8180*/  IADD3 R9, PT, PT, R29, R33, RZ ;  /* 0x000000211d097210 */ /* 0x000fe40007ffe0ff */
[----:B------:R-:W-:Y:S01]  /*8190*/  LEA R22, P0, R28, UR26, 0x3 ;  /* 0x0000001a1c167c11 */ /* 0x000fe2000f8018ff */
[----:B------:R-:W-:-:S03]  /*81a0*/  IMAD.U32 R29, RZ, RZ, UR15 ;  /* 0x0000000fff1d7e24 */ /* 0x000fc6000f8e00ff */
[----:B------:R-:W-:Y:S01]  /*81b0*/  LEA.HI.X R23, R28, UR27, R9, 0x3, P0 ;  /* 0x0000001b1c177c11 */ /* 0x000fe200080f1c09 */
[----:B------:R-:W-:Y:S01]  /*81c0*/  IMAD.U32 R9, RZ, RZ, UR18 ;  /* 0x00000012ff097e24 */ /* 0x000fe2000f8e00ff */
[----:B------:R-:W-:Y:S01]  /*81d0*/  LEA R38, P0, R7, R22, 0x3 ;  /* 0x0000001607267211 */ /* 0x000fe200078018ff */
[----:B------:R-:W-:-:S03]  /*81e0*/  IMAD.WIDE R28, R29, 0x8, R22 ;  /* 0x000000081d1c7825 */ /* 0x000fc600078e0216 */
[----:B------:R-:W-:-:S03]  /*81f0*/  LEA.HI.X R39, R7, R23, R9, 0x3, P0 ;  /* 0x0000001707277211 */ /* 0x000fc600000f1c09 */
[----:B------:R-:W3:Y:S01]  /*8200*/  LDG.E.64 R28, desc[UR22][R28.64] ;  /* 0x000000161c1c7981 */ /* 0x000ee2000c1e1b00 */
[----:B--2---:R-:W-:Y:S01]  /*8210*/  IMAD R37, R30, R7, R20 ;  /* 0x000000071e257224 */ /* 0x004fe200078e0214 */
[----:B------:R-:W-:Y:S02]  /*8220*/  MOV R33, UR14 ;  /* 0x0000000e00217c02 */ /* 0x000fe40008000f00 */
[----:B------:R-:W2:Y:S01]  /*8230*/  LDG.E.64 R30, desc[UR22][R22.64] ;  /* 0x00000016161e7981 */ /* 0x000ea2000c1e1b00 */
[----:B0-----:R-:W-:-:S03]  /*8240*/  IMAD.WIDE R36, R37, 0x8, R26 ;  /* 0x0000000825247825 */ /* 0x001fc600078e021a */
[----:B------:R-:W4:Y:S01]  /*8250*/  LDG.E.64 R38, desc[UR22][R38.64] ;  /* 0x0000001626267981 */ /* 0x000f22000c1e1b00 */
[----:B------:R-:W-:-:S03]  /*8260*/  IMAD.U32 R27, RZ, RZ, UR16 ;  /* 0x00000010ff1b7e24 */ /* 0x000fc6000f8e00ff */
[----:B------:R-:W2:Y:S01]  /*8270*/  LDG.E.64 R36, desc[UR22][R36.64] ;  /* 0x0000001624247981 */ /* 0x000ea2000c1e1b00 */
[----:B------:R-:W-:-:S06]  /*8280*/  IMAD.WIDE R26, R27, 0x8, R22 ;  /* 0x000000081b1a7825 */ /* 0x000fcc00078e0216 */
[----:B------:R-:W5:Y:S01]  /*8290*/  LDG.E.64 R26, desc[UR22][R26.64] ;  /* 0x000000161a1a7981 */ /* 0x000f62000c1e1b00 */
[----:B------:R-:W-:Y:S02]  /*82a0*/  IMAD.U32 R7, RZ, RZ, UR12 ;  /* 0x0000000cff077e24 */ /* 0x000fe4000f8e00ff */
[----:B------:R-:W-:Y:S02]  /*82b0*/  IMAD.U32 R9, RZ, RZ, UR11 ;  /* 0x0000000bff097e24 */ /* 0x000fe4000f8e00ff */
[----:B------:R-:W-:-:S06]  /*82c0*/  IMAD.WIDE R32, R33, 0x8, R22 ;  /* 0x0000000821207825 */ /* 0x000fcc00078e0216 */
[----:B------:R-:W4:Y:S01]  /*82d0*/  LDG.E.64 R32, desc[UR22][R32.64] ;  /* 0x0000001620207981 */ /* 0x000f22000c1e1b00 */
[C---:B--2---:R-:W-:Y:S01]  /*82e0*/  DFMA R48, R36.reuse, R30, R48 ;  /* 0x0000001e2430722b */ /* 0x044fe20000000030 */
[----:B------:R-:W-:Y:S01]  /*82f0*/  IMAD.U32 R31, RZ, RZ, UR13 ;  /* 0x0000000dff1f7e24 */ /* 0x000fe2000f8e00ff */
[----:B---3--:R-:W-:Y:S01]  /*8300*/  DFMA R42, R36, R28, R42 ;  /* 0x0000001c242a722b */ /* 0x008fe2000000002a */
[----:B------:R-:W-:-:S04]  /*8310*/  IMAD.WIDE R28, R7, 0x8, R22 ;  /* 0x00000008071c7825 */ /* 0x000fc800078e0216 */
[--C-:B------:R-:W-:Y:S01]  /*8320*/  IMAD.WIDE R30, R31, 0x8, R22.reuse ;  /* 0x000000081f1e7825 */ /* 0x100fe200078e0216 */
[----:B-----5:R-:W-:Y:S01]  /*8330*/  DFMA R44, R36, R26, R44 ;  /* 0x0000001a242c722b */ /* 0x020fe2000000002c */
[----:B------:R-:W2:Y:S02]  /*8340*/  LDG.E.64 R28, desc[UR22][R28.64] ;  /* 0x000000161c1c7981 */ /* 0x000ea4000c1e1b00 */
[----:B------:R-:W-:Y:S02]  /*8350*/  IMAD.WIDE R22, R9, 0x8, R22 ;  /* 0x0000000809167825 */ /* 0x000fe400078e0216 */
[----:B------:R-:W3:Y:S04]  /*8360*/  LDG.E.64 R26, desc[UR22][R30.64] ;  /* 0x000000161e1a7981 */ /* 0x000ee8000c1e1b00 */
[----:B------:R-:W5:Y:S01]  /*8370*/  LDG.E.64 R22, desc[UR22][R22.64] ;  /* 0x0000001616167981 */ /* 0x000f62000c1e1b00 */
[----:B------:R-:W-:-:S04]  /*8380*/  IADD3 R11, P0, PT, R11, UR10, RZ ;  /* 0x0000000a0b0b7c10 */ /* 0x000fc8000ff1e0ff */
[----:B------:R-:W-:Y:S02]  /*8390*/  IADD3.X R21, PT, PT, RZ, R21, RZ, P0, !PT ;  /* 0x00000015ff157210 */ /* 0x000fe400007fe4ff */
[----:B------:R-:W-:-:S04]  /*83a0*/  ISETP.GE.U32.AND P0, PT, R11, R14, PT ;  /* 0x0000000e0b00720c */ /* 0x000fc80003f06070 */
[----:B------:R-:W-:Y:S01]  /*83b0*/  ISETP.GE.AND.EX P0, PT, R21, R10, PT, P0 ;  /* 0x0000000a1500720c */ /* 0x000fe20003f06300 */
[C---:B----4-:R-:W-:Y:S02]  /*83c0*/  DFMA R46, R36.reuse, R38, R46 ;  /* 0x00000026242e722b */ /* 0x050fe4000000002e */
[C---:B------:R-:W-:Y:S02]  /*83d0*/  DFMA R40, R36.reuse, R32, R40 ;  /* 0x000000202428722b */ /* 0x040fe40000000028 */
[C---:B--2---:R-:W-:Y:S02]  /*83e0*/  DFMA R24, R36.reuse, R28, R24 ;  /* 0x0000001c2418722b */ /* 0x044fe40000000018 */
[C---:B---3--:R-:W-:Y:S02]  /*83f0*/  DFMA R34, R36.reuse, R26, R34 ;  /* 0x0000001a2422722b */ /* 0x048fe40000000022 */
[----:B-----5:R-:W-:-:S04]  /*8400*/  DFMA R12, R36, R22, R12 ;  /* 0x00000016240c722b */ /* 0x020fc8000000000c */
[----:B------:R-:W-:Y:S07]  /*8410*/  @!P0 BRA `(.L_x_211) ;  /* 0xfffffff800788947 */ /* 0x000fee000383ffff */
.L_x_207:
[----:B-12---:R-:W-:Y:S05]  /*8420*/  BSYNC.RECONVERGENT B2 ;  /* 0x0000000000027941 */ /* 0x006fea0003800200 */
.L_x_206:
        /* <DEDUP_REMOVED lines=22> */
.L_x_214:
[----:B------:R-:W0:Y:S01]  /*8590*/  LDS.64 R20, [UR24] ;  /* 0x00000018ff147984 */ /* 0x000e220008000a00 */
[----:B------:R-:W-:Y:S01]  /*85a0*/  IMAD.U32 R7, RZ, RZ, UR24 ;  /* 0x00000018ff077e24 */ /* 0x000fe2000f8e00ff */
[----:B0-----:R-:W-:-:S07]  /*85b0*/  DADD R22, R30, R20 ;  /* 0x000000001e167229 */ /* 0x001fce0000000014 */
[----:B------:R-:W0:Y:S02]  /*85c0*/  ATOMS.CAST.SPIN.64 P1, [R7], R20, R22 ;  /* 0x000000140700758d */ /* 0x000e240001820416 */
[----:B0-----:R-:W-:Y:S05]  /*85d0*/  @!P1 BRA `(.L_x_214) ;  /* 0xfffffffc00ec9947 */ /* 0x001fea000383ffff */
.L_x_213:
[----:B------:R-:W-:Y:S05]  /*85e0*/  BSYNC.RECONVERGENT B2 ;  /* 0x0000000000027941 */ /* 0x000fea0003800200 */
.L_x_212:
        /* <DEDUP_REMOVED lines=17> */
.L_x_217:
[----:B------:R-:W0:Y:S01]  /*8700*/  LDS.64 R20, [UR24+0x8] ;  /* 0x00000818ff147984 */ /* 0x000e220008000a00 */
[----:B------:R-:W-:Y:S01]  /*8710*/  IMAD.U32 R7, RZ, RZ, UR24 ;  /* 0x00000018ff077e24 */ /* 0x000fe2000f8e00ff */
[----:B0-----:R-:W-:-:S07]  /*8720*/  DADD R22, R30, R20 ;  /* 0x000000001e167229 */ /* 0x001fce0000000014 */
[----:B------:R-:W0:Y:S02]  /*8730*/  ATOMS.CAST.SPIN.64 P1, [R7+0x8], R20, R22 ;  /* 0x000008140700758d */ /* 0x000e240001820416 */
[----:B0-----:R-:W-:Y:S05]  /*8740*/  @!P1 BRA `(.L_x_217) ;  /* 0xfffffffc00ec9947 */ /* 0x001fea000383ffff */
.L_x_216:
[----:B------:R-:W-:Y:S05]  /*8750*/  BSYNC.RECONVERGENT B2 ;  /* 0x0000000000027941 */ /* 0x000fea0003800200 */
.L_x_215:
        /* <DEDUP_REMOVED lines=17> */
.L_x_220:
[----:B------:R-:W0:Y:S01]  /*8870*/  LDS.64 R20, [UR24+0x10] ;  /* 0x00001018ff147984 */ /* 0x000e220008000a00 */
[----:B------:R-:W-:Y:S01]  /*8880*/  IMAD.U32 R7, RZ, RZ, UR24 ;  /* 0x00000018ff077e24 */ /* 0x000fe2000f8e00ff */
[----:B0-----:R-:W-:-:S07]  /*8890*/  DADD R22, R30, R20 ;  /* 0x000000001e167229 */ /* 0x001fce0000000014 */
[----:B------:R-:W0:Y:S02]  /*88a0*/  ATOMS.CAST.SPIN.64 P1, [R7+0x10], R20, R22 ;  /* 0x000010140700758d */ /* 0x000e240001820416 */
[----:B0-----:R-:W-:Y:S05]  /*88b0*/  @!P1 BRA `(.L_x_220) ;  /* 0xfffffffc00ec9947 */ /* 0x001fea000383ffff */
.L_x_219:
[----:B------:R-:W-:Y:S05]  /*88c0*/  BSYNC.RECONVERGENT B2 ;  /* 0x0000000000027941 */ /* 0x000fea0003800200 */
.L_x_218:
        /* <DEDUP_REMOVED lines=17> */
.L_x_223:
[----:B------:R-:W0:Y:S01]  /*89e0*/  LDS.64 R20, [UR24+0x18] ;  /* 0x00001818ff147984 */ /* 0x000e220008000a00 */
[----:B------:R-:W-:Y:S01]  /*89f0*/  MOV R7, UR24 ;  /* 0x0000001800077c02 */ /* 0x000fe20008000f00 */
[----:B0-----:R-:W-:-:S07]  /*8a00*/  DADD R22, R30, R20 ;  /* 0x000000001e167229 */ /* 0x001fce0000000014 */
[----:B------:R-:W0:Y:S02]  /*8a10*/  ATOMS.CAST.SPIN.64 P1, [R7+0x18], R20, R22 ;  /* 0x000018140700758d */ /* 0x000e240001820416 */
[----:B0-----:R-:W-:Y:S05]  /*8a20*/  @!P1 BRA `(.L_x_223) ;  /* 0xfffffffc00ec9947 */ /* 0x001fea000383ffff */
.L_x_222:
[----:B------:R-:W-:Y:S05]  /*8a30*/  BSYNC.RECONVERGENT B2 ;  /* 0x0000000000027941 */ /* 0x000fea0003800200 */
.L_x_221:
        /* <DEDUP_REMOVED lines=17> */
.L_x_226:
[----:B------:R-:W0:Y:S01]  /*8b50*/  LDS.64 R20, [UR24+0x20] ;  /* 0x00002018ff147984 */ /* 0x000e220008000a00 */
[----:B------:R-:W-:Y:S01]  /*8b60*/  IMAD.U32 R7, RZ, RZ, UR24 ;  /* 0x00000018ff077e24 */ /* 0x000fe2000f8e00ff */
[----:B0-----:R-:W-:-:S07]  /*8b70*/  DADD R22, R30, R20 ;  /* 0x000000001e167229 */ /* 0x001fce0000000014 */
[----:B------:R-:W0:Y:S02]  /*8b80*/  ATOMS.CAST.SPIN.64 P1, [R7+0x20], R20, R22 ;  /* 0x000020140700758d */ /* 0x000e240001820416 */
[----:B0-----:R-:W-:Y:S05]  /*8b90*/  @!P1 BRA `(.L_x_226) ;  /* 0xfffffffc00ec9947 */ /* 0x001fea000383ffff */
.L_x_225:
[----:B------:R-:W-:Y:S05]  /*8ba0*/  BSYNC.RECONVERGENT B2 ;  /* 0x0000000000027941 */ /* 0x000fea0003800200 */
.L_x_224:
        /* <DEDUP_REMOVED lines=17> */
.L_x_229:
[----:B------:R-:W0:Y:S01]  /*8cc0*/  LDS.64 R20, [UR24+0x28] ;  /* 0x00002818ff147984 */ /* 0x000e220008000a00 */
[----:B------:R-:W-:Y:S01]  /*8cd0*/  IMAD.U32 R7, RZ, RZ, UR24 ;  /* 0x00000018ff077e24 */ /* 0x000fe2000f8e00ff */
[----:B0-----:R-:W-:-:S07]  /*8ce0*/  DADD R22, R30, R20 ;  /* 0x000000001e167229 */ /* 0x001fce0000000014 */
[----:B------:R-:W0:Y:S02]  /*8cf0*/  ATOMS.CAST.SPIN.64 P1, [R7+0x28], R20, R22 ;  /* 0x000028140700758d */ /* 0x000e240001820416 */
[----:B0-----:R-:W-:Y:S05]  /*8d00*/  @!P1 BRA `(.L_x_229) ;  /* 0xfffffffc00ec9947 */ /* 0x001fea000383ffff */
.L_x_228:
[----:B------:R-:W-:Y:S05]  /*8d10*/  BSYNC.RECONVERGENT B2 ;  /* 0x0000000000027941 */ /* 0x000fea0003800200 */
.L_x_227:
        /* <DEDUP_REMOVED lines=17> */
.L_x_232:
[----:B------:R-:W0:Y:S01]  /*8e30*/  LDS.64 R20, [UR24+0x30] ;  /* 0x00003018ff147984 */ /* 0x000e220008000a00 */
[----:B------:R-:W-:Y:S01]  /*8e40*/  IMAD.U32 R7, RZ, RZ, UR24 ;  /* 0x00000018ff077e24 */ /* 0x000fe2000f8e00ff */
[----:B0-----:R-:W-:-:S07]  /*8e50*/  DADD R22, R24, R20 ;  /* 0x0000000018167229 */ /* 0x001fce0000000014 */
[----:B------:R-:W0:Y:S02]  /*8e60*/  ATOMS.CAST.SPIN.64 P1, [R7+0x30], R20, R22 ;  /* 0x000030140700758d */ /* 0x000e240001820416 */
[----:B0-----:R-:W-:Y:S05]  /*8e70*/  @!P1 BRA `(.L_x_232) ;  /* 0xfffffffc00ec9947 */ /* 0x001fea000383ffff */
.L_x_231:
[----:B------:R-:W-:Y:S05]  /*8e80*/  BSYNC.RECONVERGENT B2 ;  /* 0x0000000000027941 */ /* 0x000fea0003800200 */
.L_x_230:
        /* <DEDUP_REMOVED lines=17> */
.L_x_235:
[----:B------:R-:W0:Y:S01]  /*8fa0*/  LDS.64 R20, [UR24+0x38] ;  /* 0x00003818ff147984 */ /* 0x000e220008000a00 */
[----:B------:R-:W-:Y:S01]  /*8fb0*/  MOV R7, UR24 ;  /* 0x0000001800077c02 */ /* 0x000fe20008000f00 */
[----:B0-----:R-:W-:-:S07]  /*8fc0*/  DADD R22, R12, R20 ;  /* 0x000000000c167229 */ /* 0x001fce0000000014 */
[----:B------:R-:W0:Y:S02]  /*8fd0*/  ATOMS.CAST.SPIN.64 P0, [R7+0x38], R20, R22 ;  /* 0x000038140700758d */ /* 0x000e240001800416 */
[----:B0-----:R-:W-:Y:S05]  /*8fe0*/  @!P0 BRA `(.L_x_235) ;  /* 0xfffffffc00ec8947 */ /* 0x001fea000383ffff */
.L_x_234:
[----:B------:R-:W-:Y:S05]  /*8ff0*/  BSYNC.RECONVERGENT B2 ;  /* 0x0000000000027941 */ /* 0x000fea0003800200 */
.L_x_233:
[----:B------:R-:W-:-:S04]  /*9000*/  UIADD3 UR32, UPT, UPT, UR32, 0x8, URZ ;  /* 0x0000000820207890 */ /* 0x000fc8000fffe0ff */
[----:B------:R-:W-:-:S09]  /*9010*/  UISETP.GE.U32.AND UP1, UPT, UR32, UR17, UPT ;  /* 0x000000112000728c */ /* 0x000fd2000bf26070 */
[----:B------:R-:W-:Y:S05]  /*9020*/  BRA.U !UP1, `(.L_x_236) ;  /* 0xffffffed092c7547 */ /* 0x000fea000b83ffff */
[----:B------:R-:W-:-:S05]  /*9030*/  UMOV UR32, UR17 ;  /* 0x0000001100207c82 */ /* 0x000fca0008000000 */
.L_x_205:
[----:B------:R-:W0:Y:S02]  /*9040*/  LDCU UR24, c[0x0][0x3b0] ;  /* 0x00007600ff1877ac */ /* 0x000e240008000800 */
[----:B0-----:R-:W-:-:S04]  /*9050*/  UIADD3 UR24, UPT, UPT, -UR32, UR24, URZ ;  /* 0x0000001820187290 */ /* 0x001fc8000fffe1ff */
[----:B------:R-:W-:-:S09]  /*9060*/  UISETP.GE.AND UP1, UPT, UR24, 0x7, UPT ;  /* 0x000000071800788c */ /* 0x000fd2000bf26270 */
[----:B------:R-:W-:Y:S05]  /*9070*/  BRA.U !UP1, `(.L_x_237) ;  /* 0x0000001109787547 */ /* 0x000fea000b800000 */
[----:B------:R-:W-:-:S09]  /*9080*/  UISETP.GE.AND UP1, UPT, UR32, UR4, UPT ;  /* 0x000000042000728c */ /* 0x000fd2000bf26270 */
[----:B------:R-:W-:Y:S05]  /*9090*/  BRA.U UP1, `(.L_x_238) ;  /* 0x0000001101687547 */ /* 0x000fea000b800000 */
[----:B------:R-:W-:-:S05]  /*90a0*/  UMOV UR33, UR32 ;  /* 0x0000002000217c82 */ /* 0x000fca0008000000 */
.L_x_266:
        /* <DEDUP_REMOVED lines=14> */
[----:B------:R-:W-:Y:S01]  /*9190*/  IMAD.MOV.U32 R12, RZ, RZ, R16 ;  /* 0x000000ffff0c7224 */ /* 0x000fe200078e0010 */
[----:B------:R-:W-:Y:S01]  /*91a0*/  CS2R R24, SRZ ;  /* 0x0000000000187805 */ /* 0x000fe2000001ff00 */
[----:B------:R-:W-:-:S07]  /*91b0*/  IMAD.MOV.U32 R21, RZ, RZ, R5 ;  /* 0x000000ffff157224 */ /* 0x000fce00078e0005 */
.L_x_244:
[----:B------:R-:W-:Y:S01]  /*91c0*/  LOP3.LUT R7, R21, UR18, RZ, 0xfc, !PT ;  /* 0x0000001215077c12 */ /* 0x000fe2000f8efcff */
[----:B------:R-:W-:Y:S03]  /*91d0*/  BSSY.RECONVERGENT B3, `(.L_x_241) ;  /* 0x000002a000037945 */ /* 0x000fe60003800200 */
[----:B------:R-:W-:-:S13]  /*91e0*/  ISETP.NE.U32.AND P0, PT, R7, RZ, PT ;  /* 0x000000ff0700720c */ /* 0x000fda0003f05070 */
[----:B------:R-:W-:Y:S05]  /*91f0*/  @P0 BRA `(.L_x_242) ;  /* 0x00000000005c0947 */ /* 0x000fea0003800000 */
[----:B0-----:R-:W-:Y:S02]  /*9200*/  IMAD.U32 R7, RZ, RZ, UR35 ;  /* 0x00000023ff077e24 */ /* 0x001fe4000f8e00ff */
        /* <DEDUP_REMOVED lines=22> */
.L_x_242:
        /* <DEDUP_REMOVED lines=11> */
[----:B------:R-:W-:-:S04]  /*9420*/  IMAD R20, R20, R7, RZ ;  /* 0x0000000714147224 */ /* 0x000fc800078e02ff */
[----:B------:R-:W-:Y:S01]  /*9430*/  IMAD R11, R9, UR18, R20 ;  /* 0x00000012090b7c24 */ /* 0x000fe2000f8e0214 */
[----:B------:R-:W-:Y:S01]  /*9440*/  MOV R20, R26 ;  /* 0x0000001a00147202 */ /* 0x000fe20000000f00 */
[----:B------:R-:W-:Y:S02]  /*9450*/  IMAD.MOV.U32 R9, RZ, RZ, R22 ;  /* 0x000000ffff097224 */ /* 0x000fe400078e0016 */
[----:B------:R-:W-:-:S07]  /*9460*/  IMAD.IADD R26, R11, 0x1, R27 ;  /* 0x000000010b1a7824 */ /* 0x000fce00078e021b */
.L_x_243:
[----:B-12---:R-:W-:Y:S05]  /*9470*/  BSYNC.RECONVERGENT B3 ;  /* 0x0000000000037941 */ /* 0x006fea0003800200 */
.L_x_241:
[----:B------:R-:W-:Y:S01]  /*9480*/  SHF.R.S64 R30, RZ, 0x1e, R9 ;  /* 0x0000001eff1e7819 */ /* 0x000fe20000001009 */
[----:B------:R-:W-:Y:S01]  /*9490*/  IMAD R11, R7, UR33, RZ ;  /* 0x00000021070b7c24 */ /* 0x000fe2000f8e02ff */
[----:B------:R-:W0:Y:S02]  /*94a0*/  LDC.64 R22, c[0x0][0x3a0] ;  /* 0x0000e800ff167b82 */ /* 0x000e240000000a00 */
[----:B------:R-:W-:-:S04]  /*94b0*/  IADD3 R30, P0, PT, R30, UR24, RZ ;  /* 0x000000181e1e7c10 */ /* 0x000fc8000ff1e0ff */
[----:B------:R-:W-:-:S05]  /*94c0*/  LEA.HI.X.SX32 R31, R9, UR25, 0x2, P0 ;  /* 0x00000019091f7c11 */ /* 0x000fca00080f16ff */
[----:B------:R-:W2:Y:S01]  /*94d0*/  LDG.E.CONSTANT R30, desc[UR22][R30.64] ;  /* 0x000000161e1e7981 */ /* 0x000ea2000c1e9900 */
[----:B------:R-:W-:Y:S02]  /*94e0*/  SHF.R.S32.HI R13, RZ, 0x1f, R9 ;  /* 0x0000001fff0d7819 */ /* 0x000fe40000011409 */
[C---:B------:R-:W-:Y:S02]  /*94f0*/  IADD3 R28, P0, PT, R11.reuse, R20, RZ ;  /* 0x000000140b1c7210 */ /* 0x040fe40007f1e0ff */
[----:B------:R-:W-:Y:S02]  /*9500*/  MOV R33, UR16 ;  /* 0x0000001000217c02 */ /* 0x000fe40008000f00 */
        /* <DEDUP_REMOVED lines=16> */
[----:B------:R-:W3:Y:S01]  /*9610*/  LDG.E.64 R22, desc[UR22][R22.64] ;  /* 0x0000001616167981 */ /* 0x000ee2000c1e1b00 */
[----:B------:R-:W-:Y:S01]  /*9620*/  IMAD.U32 R37, RZ, RZ, UR15 ;  /* 0x0000000fff257e24 */ /* 0x000fe2000f8e00ff */
[----:B------:R-:W-:Y:S01]  /*9630*/  MOV R11, UR12 ;  /* 0x0000000c000b7c02 */ /* 0x000fe20008000f00 */
[----:B------:R-:W-:Y:S02]  /*9640*/  IMAD.U32 R7, RZ, RZ, UR14 ;  /* 0x0000000eff077e24 */ /* 0x000fe4000f8e00ff */
[----:B------:R-:W-:Y:S02]  /*9650*/  IMAD.U32 R9, RZ, RZ, UR13 ;  /* 0x0000000dff097e24 */ /* 0x000fe4000f8e00ff */
[--C-:B------:R-:W-:Y:S01]  /*9660*/  IMAD.WIDE R36, R37, 0x8, R26.reuse ;  /* 0x0000000825247825 */ /* 0x100fe200078e021a */
[----:B------:R-:W-:Y:S01]  /*9670*/  IADD3 R12, P0, PT, R12, UR10, RZ ;  /* 0x0000000a0c0c7c10 */ /* 0x000fe2000ff1e0ff */
[C---:B---3--:R-:W-:Y:S02]  /*9680*/  DFMA R44, R22.reuse, R32, R44 ;  /* 0x00000020162c722b */ /* 0x048fe4000000002c */
[----:B--2---:R-:W-:Y:S01]  /*9690*/  DFMA R48, R22, R30, R48 ;  /* 0x0000001e1630722b */ /* 0x004fe20000000030 */
[----:B------:R-:W-:-:S04]  /*96a0*/  IMAD.WIDE R32, R7, 0x8, R26 ;  /* 0x0000000807207825 */ /* 0x000fc800078e021a */
[--C-:B------:R-:W-:Y:S01]  /*96b0*/  IMAD.WIDE R30, R9, 0x8, R26.reuse ;  /* 0x00000008091e7825 */ /* 0x100fe200078e021a */
[----:B----4-:R-:W-:Y:S01]  /*96c0*/  DFMA R46, R22, R28, R46 ;  /* 0x0000001c162e722b */ /* 0x010fe2000000002e */
[----:B------:R-:W2:Y:S02]  /*96d0*/  LDG.E.64 R32, desc[UR22][R32.64] ;  /* 0x0000001620207981 */ /* 0x000ea4000c1e1b00 */
[----:B------:R-:W-:Y:S02]  /*96e0*/  IMAD.WIDE R26, R11, 0x8, R26 ;  /* 0x000000080b1a7825 */ /* 0x000fe400078e021a */
[----:B------:R-:W3:Y:S04]  /*96f0*/  LDG.E.64 R28, desc[UR22][R36.64] ;  /* 0x00000016241c7981 */ /* 0x000ee8000c1e1b00 */
[----:B------:R-:W4:Y:S04]  /*9700*/  LDG.E.64 R30, desc[UR22][R30.64] ;  /* 0x000000161e1e7981 */ /* 0x000f28000c1e1b00 */
[----:B------:R-:W5:Y:S01]  /*9710*/  LDG.E.64 R26, desc[UR22][R26.64] ;  /* 0x000000161a1a7981 */ /* 0x000f62000c1e1b00 */
[----:B------:R-:W-:Y:S01]  /*9720*/  IMAD.X R21, RZ, RZ, R21, P0 ;  /* 0x000000ffff157224 */ /* 0x000fe200000e0615 */
[----:B------:R-:W-:-:S04]  /*9730*/  ISETP.GE.U32.AND P0, PT, R12, R14, PT ;  /* 0x0000000e0c00720c */ /* 0x000fc80003f06070 */
[----:B------:R-:W-:Y:S01]  /*9740*/  ISETP.GE.AND.EX P0, PT, R21, R10, PT, P0 ;  /* 0x0000000a1500720c */ /* 0x000fe20003f06300 */
[C---:B--2---:R-:W-:Y:S02]  /*9750*/  DFMA R40, R22.reuse, R32, R40 ;  /* 0x000000201628722b */ /* 0x044fe40000000028 */
[C---:B---3--:R-:W-:Y:S02]  /*9760*/  DFMA R42, R22.reuse, R28, R42 ;  /* 0x0000001c162a722b */ /* 0x048fe4000000002a */
[C---:B----4-:R-:W-:Y:S02]  /*9770*/  DFMA R34, R22.reuse, R30, R34 ;  /* 0x0000001e1622722b */ /* 0x050fe40000000022 */
[----:B-----5:R-:W-:-:S06]  /*9780*/  DFMA R24, R22, R26, R24 ;  /* 0x0000001a1618722b */ /* 0x020fcc0000000018 */
[----:B------:R-:W-:Y:S05]  /*9790*/  @!P0 BRA `(.L_x_244) ;  /* 0xfffffff800888947 */ /* 0x000fea000383ffff */
.L_x_240:
[----:B012---:R-:W-:Y:S05]  /*97a0*/  BSYNC.RECONVERGENT B2 ;  /* 0x0000000000027941 */ /* 0x007fea0003800200 */
.L_x_239:
        /* <DEDUP_REMOVED lines=22> */
.L_x_247:
[----:B------:R-:W0:Y:S01]  /*9910*/  LDS.64 R20, [UR24] ;  /* 0x00000018ff147984 */ /* 0x000e220008000a00 */
[----:B------:R-:W-:Y:S01]  /*9920*/  IMAD.U32 R7, RZ, RZ, UR24 ;  /* 0x00000018ff077e24 */ /* 0x000fe2000f8e00ff */
[----:B0-----:R-:W-:-:S07]  /*9930*/  DADD R22, R28, R20 ;  /* 0x000000001c167229 */ /* 0x001fce0000000014 */
[----:B------:R-:W0:Y:S02]  /*9940*/  ATOMS.CAST.SPIN.64 P1, [R7], R20, R22 ;  /* 0x000000140700758d */ /* 0x000e240001820416 */
[----:B0-----:R-:W-:Y:S05]  /*9950*/  @!P1 BRA `(.L_x_247) ;  /* 0xfffffffc00ec9947 */ /* 0x001fea000383ffff */
.L_x_246:
[----:B------:R-:W-:Y:S05]  /*9960*/  BSYNC.RECONVERGENT B2 ;  /* 0x0000000000027941 */ /* 0x000fea0003800200 */
.L_x_245:
        /* <DEDUP_REMOVED lines=17> */
.L_x_250:
[----:B------:R-:W0:Y:S01]  /*9a80*/  LDS.64 R20, [UR24+0x8] ;  /* 0x00000818ff147984 */ /* 0x000e220008000a00 */
[----:B------:R-:W-:Y:S01]  /*9a90*/  IMAD.U32 R7, RZ, RZ, UR24 ;  /* 0x00000018ff077e24 */ /* 0x000fe2000f8e00ff */
[----:B0-----:R-:W-:-:S07]  /*9aa0*/  DADD R22, R28, R20 ;  /* 0x000000001c167229 */ /* 0x001fce0000000014 */
[----:B------:R-:W0:Y:S02]  /*9ab0*/  ATOMS.CAST.SPIN.64 P1, [R7+0x8], R20, R22 ;  /* 0x000008140700758d */ /* 0x000e240001820416 */
[----:B0-----:R-:W-:Y:S05]  /*9ac0*/  @!P1 BRA `(.L_x_250) ;  /* 0xfffffffc00ec9947 */ /* 0x001fea000383ffff */
.L_x_249:
[----:B------:R-:W-:Y:S05]  /*9ad0*/  BSYNC.RECONVERGENT B2 ;  /* 0x0000000000027941 */ /* 0x000fea0003800200 */
.L_x_248:
        /* <DEDUP_REMOVED lines=17> */
.L_x_253:
[----:B------:R-:W0:Y:S01]  /*9bf0*/  LDS.64 R20, [UR24+0x10] ;  /* 0x00001018ff147984 */ /* 0x000e220008000a00 */
[----:B------:R-:W-:Y:S01]  /*9c00*/  MOV R7, UR24 ;  /* 0x0000001800077c02 */ /* 0x000fe20008000f00 */
[----:B0-----:R-:W-:-:S07]  /*9c10*/  DADD R22, R28, R20 ;  /* 0x000000001c167229 */ /* 0x001fce0000000014 */
[----:B------:R-:W0:Y:S02]  /*9c20*/  ATOMS.CAST.SPIN.64 P1, [R7+0x10], R20, R22 ;  /* 0x000010140700758d */ /* 0x000e240001820416 */
[----:B0-----:R-:W-:Y:S05]  /*9c30*/  @!P1 BRA `(.L_x_253) ;  /* 0xfffffffc00ec9947 */ /* 0x001fea000383ffff */
.L_x_252:
[----:B------:R-:W-:Y:S05]  /*9c40*/  BSYNC.RECONVERGENT B2 ;  /* 0x0000000000027941 */ /* 0x000fea0003800200 */
.L_x_251:
        /* <DEDUP_REMOVED lines=17> */
.L_x_256:
[----:B------:R-:W0:Y:S01]  /*9d60*/  LDS.64 R20, [UR24+0x18] ;  /* 0x00001818ff147984 */ /* 0x000e220008000a00 */
[----:B------:R-:W-:Y:S01]  /*9d70*/  IMAD.U32 R7, RZ, RZ, UR24 ;  /* 0x00000018ff077e24 */ /* 0x000fe2000f8e00ff */
[----:B0-----:R-:W-:-:S07]  /*9d80*/  DADD R22, R28, R20 ;  /* 0x000000001c167229 */ /* 0x001fce0000000014 */
[----:B------:R-:W0:Y:S02]  /*9d90*/  ATOMS.CAST.SPIN.64 P1, [R7+0x18], R20, R22 ;  /* 0x000018140700758d */ /* 0x000e240001820416 */
[----:B0-----:R-:W-:Y:S05]  /*9da0*/  @!P1 BRA `(.L_x_256) ;  /* 0xfffffffc00ec9947 */ /* 0x001fea000383ffff */
.L_x_255:
[----:B------:R-:W-:Y:S05]  /*9db0*/  BSYNC.RECONVERGENT B2 ;  /* 0x0000000000027941 */ /* 0x000fea0003800200 */
.L_x_254:
        /* <DEDUP_REMOVED lines=17> */
.L_x_259:
[----:B------:R-:W0:Y:S01]  /*9ed0*/  LDS.64 R20, [UR24+0x20] ;  /* 0x00002018ff147984 */ /* 0x000e220008000a00 */
[----:B------:R-:W-:Y:S01]  /*9ee0*/  IMAD.U32 R7, RZ, RZ, UR24 ;  /* 0x00000018ff077e24 */ /* 0x000fe2000f8e00ff */
[----:B0-----:R-:W-:-:S07]  /*9ef0*/  DADD R22, R28, R20 ;  /* 0x000000001c167229 */ /* 0x001fce0000000014 */
[----:B------:R-:W0:Y:S02]  /*9f00*/  ATOMS.CAST.SPIN.64 P1, [R7+0x20], R20, R22 ;  /* 0x000020140700758d */ /* 0x000e240001820416 */
[----:B0-----:R-:W-:Y:S05]  /*9f10*/  @!P1 BRA `(.L_x_259) ;  /* 0xfffffffc00ec9947 */ /* 0x001fea000383ffff */
.L_x_258:
[----:B------:R-:W-:Y:S05]  /*9f20*/  BSYNC.RECONVERGENT B2 ;  /* 0x0000000000027941 */ /* 0x000fea0003800200 */
.L_x_257:
        /* <DEDUP_REMOVED lines=17> */
.L_x_262:
[----:B------:R-:W0:Y:S01]  /*a040*/  LDS.64 R20, [UR24+0x28] ;  /* 0x00002818ff147984 */ /* 0x000e220008000a00 */
[----:B------:R-:W-:Y:S01]  /*a050*/  IMAD.U32 R7, RZ, RZ, UR24 ;  /* 0x00000018ff077e24 */ /* 0x000fe2000f8e00ff */
[----:B0-----:R-:W-:-:S07]  /*a060*/  DADD R22, R28, R20 ;  /* 0x000000001c167229 */ /* 0x001fce0000000014 */
[----:B------:R-:W0:Y:S02]  /*a070*/  ATOMS.CAST.SPIN.64 P1, [R7+0x28], R20, R22 ;  /* 0x000028140700758d */ /* 0x000e240001820416 */
[----:B0-----:R-:W-:Y:S05]  /*a080*/  @!P1 BRA `(.L_x_262) ;  /* 0xfffffffc00ec9947 */ /* 0x001fea000383ffff */
.L_x_261:
[----:B------:R-:W-:Y:S05]  /*a090*/  BSYNC.RECONVERGENT B2 ;  /* 0x0000000000027941 */ /* 0x000fea0003800200 */
.L_x_260:
        /* <DEDUP_REMOVED lines=17> */
.L_x_265:
[----:B------:R-:W0:Y:S01]  /*a1b0*/  LDS.64 R20, [UR24+0x30] ;  /* 0x00003018ff147984 */ /* 0x000e220008000a00 */
[----:B------:R-:W-:Y:S01]  /*a1c0*/  MOV R7, UR24 ;  /* 0x0000001800077c02 */ /* 0x000fe20008000f00 */
[----:B0-----:R-:W-:-:S07]  /*a1d0*/  DADD R22, R24, R20 ;  /* 0x0000000018167229 */ /* 0x001fce0000000014 */
[----:B------:R-:W0:Y:S02]  /*a1e0*/  ATOMS.CAST.SPIN.64 P0, [R7+0x30], R20, R22 ;  /* 0x000030140700758d */ /* 0x000e240001800416 */
[----:B0-----:R-:W-:Y:S05]  /*a1f0*/  @!P0 BRA `(.L_x_265) ;  /* 0xfffffffc00ec8947 */ /* 0x001fea000383ffff */
.L_x_264:
[----:B------:R-:W-:Y:S05]  /*a200*/  BSYNC.RECONVERGENT B2 ;  /* 0x0000000000027941 */ /* 0x000fea0003800200 */
.L_x_263:
[----:B------:R-:W-:-:S04]  /*a210*/  UIADD3 UR33, UPT, UPT, UR33, 0x7, URZ ;  /* 0x0000000721217890 */ /* 0x000fc8000fffe0ff */
[----:B------:R-:W-:-:S09]  /*a220*/  UISETP.GE.AND UP1, UPT, UR33, UR4, UPT ;  /* 0x000000042100728c */ /* 0x000fd2000bf26270 */
[----:B------:R-:W-:Y:S05]  /*a230*/  BRA.U !UP1, `(.L_x_266) ;  /* 0xffffffed099c7547 */ /* 0x000fea000b83ffff */
.L_x_238:
[----:B------:R-:W-:-:S04]  /*a240*/  UISETP.LT.AND UP1, UPT, UR4, UR32, UPT ;  /* 0x000000200400728c */ /* 0x000fc8000bf21270 */
[----:B------:R-:W-:-:S12]  /*a250*/  USEL UR32, UR4, UR32, !UP1 ;  /* 0x0000002004207287 */ /* 0x000fd8000c800000 */
.L_x_237:
[----:B------:R-:W0:Y:S02]  /*a260*/  LDCU UR24, c[0x0][0x3b0] ;  /* 0x00007600ff1877ac */ /* 0x000e240008000800 */
[----:B0-----:R-:W-:-:S04]  /*a270*/  UIADD3 UR24, UPT, UPT, -UR32, UR24, URZ ;  /* 0x0000001820187290 */ /* 0x001fc8000fffe1ff */
[----:B------:R-:W-:-:S09]  /*a280*/  UISETP.GE.AND UP1, UPT, UR24, 0x6, UPT ;  /* 0x000000061800788c */ /* 0x000fd2000bf26270 */
[----:B------:R-:W-:Y:S05]  /*a290*/  BRA.U !UP1, `(.L_x_267) ;  /* 0x0000001109087547 */ /* 0x000fea000b800000 */
[----:B------:R-:W-:-:S09]  /*a2a0*/  UISETP.GE.AND UP1, UPT, UR32, UR7, UPT ;  /* 0x000000072000728c */ /* 0x000fd2000bf26270 */
[----:B------:R-:W-:Y:S05]  /*a2b0*/  BRA.U UP1, `(.L_x_268) ;  /* 0x0000000d01f87547 */ /* 0x000fea000b800000 */
[----:B------:R-:W-:-:S05]  /*a2c0*/  UMOV UR33, UR32 ;  /* 0x0000002000217c82 */ /* 0x000fca0008000000 */
.L_x_293:
        /* <DEDUP_REMOVED lines=13> */
[----:B------:R-:W-:Y:S01]  /*a3a0*/  IMAD.MOV.U32 R12, RZ, RZ, R16 ;  /* 0x000000ffff0c7224 */ /* 0x000fe200078e0010 */
[----:B------:R-:W-:Y:S01]  /*a3b0*/  CS2R R24, SRZ ;  /* 0x0000000000187805 */ /* 0x000fe2000001ff00 */
[----:B------:R-:W-:-:S07]  /*a3c0*/  IMAD.MOV.U32 R21, RZ, RZ, R5 ;  /* 0x000000ffff157224 */ /* 0x000fce00078e0005 */
.L_x_274:
        /* <DEDUP_REMOVED lines=27> */
.L_x_272:
        /* <DEDUP_REMOVED lines=16> */
.L_x_273:
[----:B-12---:R-:W-:Y:S05]  /*a680*/  BSYNC.RECONVERGENT B3 ;  /* 0x0000000000037941 */ /* 0x006fea0003800200 */
.L_x_271:
        /* <DEDUP_REMOVED lines=17> */
[----:B------:R-:W-:-:S06]  /*a7a0*/  LEA.HI.X R37, R7, R23, R11, 0x3, P0 ;  /* 0x0000001707257211 */ /* 0x000fcc00000f1c0b */
[----:B------:R-:W3:Y:S01]  /*a7b0*/  LDG.E.64 R36, desc[UR22][R36.64] ;  /* 0x0000001624247981 */ /* 0x000ee2000c1e1b00 */
[----:B--2---:R-:W-:Y:S01]  /*a7c0*/  IMAD R9, R30, R7, R20 ;  /* 0x000000071e097224 */ /* 0x004fe200078e0214 */
[----:B------:R-:W-:Y:S01]  /*a7d0*/  MOV R29, UR16 ;  /* 0x00000010001d7c02 */ /* 0x000fe20008000f00 */
[----:B------:R-:W-:Y:S01]  /*a7e0*/  IMAD.U32 R39, RZ, RZ, UR15 ;  /* 0x0000000fff277e24 */ /* 0x000fe2000f8e00ff */
[----:B------:R-:W2:Y:S01]  /*a7f0*/  LDG.E.64 R30, desc[UR22][R22.64] ;  /* 0x00000016161e7981 */ /* 0x000ea2000c1e1b00 */
[----:B0-----:R-:W-:-:S06]  /*a800*/  IMAD.WIDE R26, R9, 0x8, R26 ;  /* 0x00000008091a7825 */ /* 0x001fcc00078e021a */
[----:B------:R-:W3:Y:S01]  /*a810*/  LDG.E.64 R26, desc[UR22][R26.64] ;  /* 0x000000161a1a7981 */ /* 0x000ee2000c1e1b00 */
[----:B------:R-:W-:Y:S02]  /*a820*/  IMAD.U32 R33, RZ, RZ, UR14 ;  /* 0x0000000eff217e24 */ /* 0x000fe4000f8e00ff */
[----:B------:R-:W-:Y:S02]  /*a830*/  IMAD.U32 R7, RZ, RZ, UR13 ;  /* 0x0000000dff077e24 */ /* 0x000fe4000f8e00ff */
[----:B------:R-:W-:-:S04]  /*a840*/  IMAD.WIDE R28, R29, 0x8, R22 ;  /* 0x000000081d1c7825 */ /* 0x000fc800078e0216 */
[--C-:B------:R-:W-:Y:S02]  /*a850*/  IMAD.WIDE R38, R39, 0x8, R22.reuse ;  /* 0x0000000827267825 */ /* 0x100fe400078e0216 */
[----:B------:R-:W4:Y:S02]  /*a860*/  LDG.E.64 R28, desc[UR22][R28.64] ;  /* 0x000000161c1c7981 */ /* 0x000f24000c1e1b00 */
[--C-:B------:R-:W-:Y:S02]  /*a870*/  IMAD.WIDE R32, R33, 0x8, R22.reuse ;  /* 0x0000000821207825 */ /* 0x100fe400078e0216 */
[----:B------:R-:W5:Y:S04]  /*a880*/  LDG.E.64 R38, desc[UR22][R38.64] ;  /* 0x0000001626267981 */ /* 0x000f68000c1e1b00 */
[----:B------:R-:W5:Y:S01]  /*a890*/  LDG.E.64 R32, desc[UR22][R32.64] ;  /* 0x0000001620207981 */ /* 0x000f62000c1e1b00 */
[----:B---3--:R-:W-:Y:S01]  /*a8a0*/  DFMA R44, R26, R36, R44 ;  /* 0x000000241a2c722b */ /* 0x008fe2000000002c */
[----:B------:R-:W-:-:S06]  /*a8b0*/  IMAD.WIDE R36, R7, 0x8, R22 ;  /* 0x0000000807247825 */ /* 0x000fcc00078e0216 */
[----:B------:R-:W3:Y:S01]  /*a8c0*/  LDG.E.64 R36, desc[UR22][R36.64] ;  /* 0x0000001624247981 */ /* 0x000ee2000c1e1b00 */
[----:B------:R-:W-:-:S04]  /*a8d0*/  IADD3 R12, P0, PT, R12, UR10, RZ ;  /* 0x0000000a0c0c7c10 */ /* 0x000fc8000ff1e0ff */
[----:B------:R-:W-:Y:S02]  /*a8e0*/  IADD3.X R21, PT, PT, RZ, R21, RZ, P0, !PT ;  /* 0x00000015ff157210 */ /* 0x000fe400007fe4ff */
[----:B------:R-:W-:-:S04]  /*a8f0*/  ISETP.GE.U32.AND P0, PT, R12, R14, PT ;  /* 0x0000000e0c00720c */ /* 0x000fc80003f06070 */
[----:B------:R-:W-:Y:S01]  /*a900*/  ISETP.GE.AND.EX P0, PT, R21, R10, PT, P0 ;  /* 0x0000000a1500720c */ /* 0x000fe20003f06300 */
[C---:B--2---:R-:W-:Y:S02]  /*a910*/  DFMA R46, R26.reuse, R30, R46 ;  /* 0x0000001e1a2e722b */ /* 0x044fe4000000002e */
[C---:B----4-:R-:W-:Y:S02]  /*a920*/  DFMA R42, R26.reuse, R28, R42 ;  /* 0x0000001c1a2a722b */ /* 0x050fe4000000002a */
[C---:B-----5:R-:W-:Y:S02]  /*a930*/  DFMA R40, R26.reuse, R38, R40 ;  /* 0x000000261a28722b */ /* 0x060fe40000000028 */
[C---:B------:R-:W-:Y:S02]  /*a940*/  DFMA R34, R26.reuse, R32, R34 ;  /* 0x000000201a22722b */ /* 0x040fe40000000022 */
[----:B---3--:R-:W-:-:S04]  /*a950*/  DFMA R24, R26, R36, R24 ;  /* 0x000000241a18722b */ /* 0x008fc80000000018 */
[----:B------:R-:W-:Y:S07]  /*a960*/  @!P0 BRA `(.L_x_274) ;  /* 0xfffffff800988947 */ /* 0x000fee000383ffff */
.L_x_270:
[----:B012---:R-:W-:Y:S05]  /*a970*/  BSYNC.RECONVERGENT B2 ;  /* 0x0000000000027941 */ /* 0x007fea0003800200 */
.L_x_269:
        /* <DEDUP_REMOVED lines=22> */
.L_x_277:
[----:B------:R-:W0:Y:S01]  /*aae0*/  LDS.64 R20, [UR24] ;  /* 0x00000018ff147984 */ /* 0x000e220008000a00 */
[----:B------:R-:W-:Y:S01]  /*aaf0*/  IMAD.U32 R7, RZ, RZ, UR24 ;  /* 0x00000018ff077e24 */ /* 0x000fe2000f8e00ff */
[----:B0-----:R-:W-:-:S07]  /*ab00*/  DADD R22, R28, R20 ;  /* 0x000000001c167229 */ /* 0x001fce0000000014 */
[----:B------:R-:W0:Y:S02]  /*ab10*/  ATOMS.CAST.SPIN.64 P1, [R7], R20, R22 ;  /* 0x000000140700758d */ /* 0x000e240001820416 */
[----:B0-----:R-:W-:Y:S05]  /*ab20*/  @!P1 BRA `(.L_x_277) ;  /* 0xfffffffc00ec9947 */ /* 0x001fea000383ffff */
.L_x_276:
[----:B------:R-:W-:Y:S05]  /*ab30*/  BSYNC.RECONVERGENT B2 ;  /* 0x0000000000027941 */ /* 0x000fea0003800200 */
.L_x_275:
        /* <DEDUP_REMOVED lines=17> */
.L_x_280:
[----:B------:R-:W0:Y:S01]  /*ac50*/  LDS.64 R20, [UR24+0x8] ;  /* 0x00000818ff147984 */ /* 0x000e220008000a00 */
[----:B------:R-:W-:Y:S01]  /*ac60*/  IMAD.U32 R7, RZ, RZ, UR24 ;  /* 0x00000018ff077e24 */ /* 0x000fe2000f8e00ff */
[----:B0-----:R-:W-:-:S07]  /*ac70*/  DADD R22, R28, R20 ;  /* 0x000000001c167229 */ /* 0x001fce0000000014 */
[----:B------:R-:W0:Y:S02]  /*ac80*/  ATOMS.CAST.SPIN.64 P1, [R7+0x8], R20, R22 ;  /* 0x000008140700758d */ /* 0x000e240001820416 */
[----:B0-----:R-:W-:Y:S05]  /*ac90*/  @!P1 BRA `(.L_x_280) ;  /* 0xfffffffc00ec9947 */ /* 0x001fea000383ffff */
.L_x_279:
[----:B------:R-:W-:Y:S05]  /*aca0*/  BSYNC.RECONVERGENT B2 ;  /* 0x0000000000027941 */ /* 0x000fea0003800200 */
.L_x_278:
        /* <DEDUP_REMOVED lines=17> */
.L_x_283:
[----:B------:R-:W0:Y:S01]  /*adc0*/  LDS.64 R20, [UR24+0x10] ;  /* 0x00001018ff147984 */ /* 0x000e220008000a00 */
[----:B------:R-:W-:Y:S01]  /*add0*/  IMAD.U32 R7, RZ, RZ, UR24 ;  /* 0x00000018ff077e24 */ /* 0x000fe2000f8e00ff */
[----:B0-----:R-:W-:-:S07]  /*ade0*/  DADD R22, R28, R20 ;  /* 0x000000001c167229 */ /* 0x001fce0000000014 */
[----:B------:R-:W0:Y:S02]  /*adf0*/  ATOMS.CAST.SPIN.64 P1, [R7+0x10], R20, R22 ;  /* 0x000010140700758d */ /* 0x000e240001820416 */
[----:B0-----:R-:W-:Y:S05]  /*ae00*/  @!P1 BRA `(.L_x_283) ;  /* 0xfffffffc00ec9947 */ /* 0x001fea000383ffff */
.L_x_282:
[----:B------:R-:W-:Y:S05]  /*ae10*/  BSYNC.RECONVERGENT B2 ;  /* 0x0000000000027941 */ /* 0x000fea0003800200 */
.L_x_281:
        /* <DEDUP_REMOVED lines=17> */
.L_x_286:
[----:B------:R-:W0:Y:S01]  /*af30*/  LDS.64 R20, [UR24+0x18] ;  /* 0x00001818ff147984 */ /* 0x000e220008000a00 */
[----:B------:R-:W-:Y:S01]  /*af40*/  MOV R7, UR24 ;  /* 0x0000001800077c02 */ /* 0x000fe20008000f00 */
[----:B0-----:R-:W-:-:S07]  /*af50*/  DADD R22, R28, R20 ;  /* 0x000000001c167229 */ /* 0x001fce0000000014 */
[----:B------:R-:W0:Y:S02]  /*af60*/  ATOMS.CAST.SPIN.64 P1, [R7+0x18], R20, R22 ;  /* 0x000018140700758d */ /* 0x000e240001820416 */
[----:B0-----:R-:W-:Y:S05]  /*af70*/  @!P1 BRA `(.L_x_286) ;  /* 0xfffffffc00ec9947 */ /* 0x001fea000383ffff */
.L_x_285:
[----:B------:R-:W-:Y:S05]  /*af80*/  BSYNC.RECONVERGENT B2 ;  /* 0x0000000000027941 */ /* 0x000fea0003800200 */
.L_x_284:
        /* <DEDUP_REMOVED lines=17> */
.L_x_289:
[----:B------:R-:W0:Y:S01]  /*b0a0*/  LDS.64 R20, [UR24+0x20] ;  /* 0x00002018ff147984 */ /* 0x000e220008000a00 */
[----:B------:R-:W-:Y:S01]  /*b0b0*/  IMAD.U32 R7, RZ, RZ, UR24 ;  /* 0x00000018ff077e24 */ /* 0x000fe2000f8e00ff */
[----:B0-----:R-:W-:-:S07]  /*b0c0*/  DADD R22, R28, R20 ;  /* 0x000000001c167229 */ /* 0x001fce0000000014 */
[----:B------:R-:W0:Y:S02]  /*b0d0*/  ATOMS.CAST.SPIN.64 P1, [R7+0x20], R20, R22 ;  /* 0x000020140700758d */ /* 0x000e240001820416 */
[----:B0-----:R-:W-:Y:S05]  /*b0e0*/  @!P1 BRA `(.L_x_289) ;  /* 0xfffffffc00ec9947 */ /* 0x001fea000383ffff */
.L_x_288:
[----:B------:R-:W-:Y:S05]  /*b0f0*/  BSYNC.RECONVERGENT B2 ;  /* 0x0000000000027941 */ /* 0x000fea0003800200 */
.L_x_287:
        /* <DEDUP_REMOVED lines=17> */
.L_x_292:
[----:B------:R-:W0:Y:S01]  /*b210*/  LDS.64 R20, [UR24+0x28] ;  /* 0x00002818ff147984 */ /* 0x000e220008000a00 */
[----:B------:R-:W-:Y:S01]  /*b220*/  IMAD.U32 R7, RZ, RZ, UR24 ;  /* 0x00000018ff077e24 */ /* 0x000fe2000f8e00ff */
[----:B0-----:R-:W-:-:S07]  /*b230*/  DADD R22, R24, R20 ;  /* 0x0000000018167229 */ /* 0x001fce0000000014 */
[----:B------:R-:W0:Y:S02]  /*b240*/  ATOMS.CAST.SPIN.64 P0, [R7+0x28], R20, R22 ;  /* 0x000028140700758d */ /* 0x000e240001800416 */
[----:B0-----:R-:W-:Y:S05]  /*b250*/  @!P0 BRA `(.L_x_292) ;  /* 0xfffffffc00ec8947 */ /* 0x001fea000383ffff */
.L_x_291:
[----:B------:R-:W-:Y:S05]  /*b260*/  BSYNC.RECONVERGENT B2 ;  /* 0x0000000000027941 */ /* 0x000fea0003800200 */
.L_x_290:
[----:B------:R-:W-:-:S04]  /*b270*/  UIADD3 UR33, UPT, UPT, UR33, 0x6, URZ ;  /* 0x0000000621217890 */ /* 0x000fc8000fffe0ff */
[----:B------:R-:W-:-:S09]  /*b280*/  UISETP.GE.AND UP1, UPT, UR33, UR7, UPT ;  /* 0x000000072100728c */ /* 0x000fd2000bf26270 */
[----:B------:R-:W-:Y:S05]  /*b290*/  BRA.U !UP1, `(.L_x_293) ;  /* 0xfffffff1090c7547 */ /* 0x000fea000b83ffff */
.L_x_268:
[----:B------:R-:W-:-:S04]  /*b2a0*/  UISETP.LT.AND UP1, UPT, UR7, UR32, UPT ;  /* 0x000000200700728c */ /* 0x000fc8000bf21270 */
[----:B------:R-:W-:-:S12]  /*b2b0*/  USEL UR32, UR7, UR32, !UP1 ;  /* 0x0000002007207287 */ /* 0x000fd8000c800000 */
.L_x_267:
[----:B------:R-:W0:Y:S02]  /*b2c0*/  LDCU UR24, c[0x0][0x3b0] ;  /* 0x00007600ff1877ac */ /* 0x000e240008000800 */
[----:B0-----:R-:W-:-:S04]  /*b2d0*/  UIADD3 UR24, UPT, UPT, -UR32, UR24, URZ ;  /* 0x0000001820187290 */ /* 0x001fc8000fffe1ff */
[----:B------:R-:W-:-:S09]  /*b2e0*/  UISETP.GE.AND UP1, UPT, UR24, 0x5, UPT ;  /* 0x000000051800788c */ /* 0x000fd2000bf26270 */
[----:B------:R-:W-:Y:S05]  /*b2f0*/  BRA.U !UP1, `(.L_x_294) ;  /* 0x0000000d09987547 */ /* 0x000fea000b800000 */
[----:B------:R-:W-:-:S09]  /*b300*/  UISETP.GE.AND UP1, UPT, UR32, UR5, UPT ;  /* 0x000000052000728c */ /* 0x000fd2000bf26270 */
[----:B------:R-:W-:Y:S05]  /*b310*/  BRA.U UP1, `(.L_x_295) ;  /* 0x0000000d01887547 */ /* 0x000fea000b800000 */
[----:B------:R-:W-:-:S05]  /*b320*/  UMOV UR33, UR32 ;  /* 0x0000002000217c82 */ /* 0x000fca0008000000 */
.L_x_317:
        /* <DEDUP_REMOVED lines=12> */
[----:B------:R-:W-:Y:S01]  /*b3f0*/  IMAD.MOV.U32 R12, RZ, RZ, R16 ;  /* 0x000000ffff0c7224 */ /* 0x000fe200078e0010 */
[----:B------:R-:W-:Y:S02]  /*b400*/  MOV R21, R5 ;  /* 0x0000000500157202 */ /* 0x000fe40000000f00 */
[----:B------:R-:W-:-:S07]  /*b410*/  CS2R R24, SRZ ;  /* 0x0000000000187805 */ /* 0x000fce000001ff00 */
.L_x_301:
        /* <DEDUP_REMOVED lines=27> */
.L_x_299:
        /* <DEDUP_REMOVED lines=16> */
.L_x_300:
[----:B-12---:R-:W-:Y:S05]  /*b6d0*/  BSYNC.RECONVERGENT B3 ;  /* 0x0000000000037941 */ /* 0x006fea0003800200 */
.L_x_298:
        /* <DEDUP_REMOVED lines=9> */
[----:B------:R-:W-:Y:S02]  /*b770*/  MOV R39, UR14 ;  /* 0x0000000e00277c02 */ /* 0x000fe40008000f00 */
[----:B------:R-:W-:Y:S01]  /*b780*/  LEA.HI.X.SX32 R23, R11, R28, 0x1, P0 ;  /* 0x0000001c0b177211 */ /* 0x000fe200000f0eff */
[----:B------:R-:W-:-:S04]  /*b790*/  IMAD R28, R13, UR38, RZ ;  /* 0x000000260d1c7c24 */ /* 0x000fc8000f8e02ff */
[C---:B------:R-:W-:Y:S02]  /*b7a0*/  IMAD R11, R9.reuse, UR39, R28 ;  /* 0x00000027090b7c24 */ /* 0x040fe4000f8e021c */
[----:B------:R-:W-:-:S05]  /*b7b0*/  IMAD.WIDE.U32 R28, R9, UR38, R22 ;  /* 0x00000026091c7c25 */ /* 0x000fca000f8e0016 */
[----:B------:R-:W-:Y:S01]  /*b7c0*/  IADD3 R11, PT, PT, R29, R11, RZ ;  /* 0x0000000b1d0b7210 */ /* 0x000fe20007ffe0ff */
[----:B------:R-:W-:Y:S01]  /*b7d0*/  IMAD.U32 R29, RZ, RZ, UR15 ;  /* 0x0000000fff1d7e24 */ /* 0x000fe2000f8e00ff */
        /* <DEDUP_REMOVED lines=8> */
[----:B------:R-:W-:Y:S02]  /*b860*/  IMAD.WIDE R38, R39, 0x8, R22 ;  /* 0x0000000827267825 */ /* 0x000fe400078e0216 */
[----:B------:R-:W4:Y:S04]  /*b870*/  LDG.E.64 R32, desc[UR22][R32.64] ;  /* 0x0000001620207981 */ /* 0x000f28000c1e1b00 */
        /* <DEDUP_REMOVED lines=14> */
[----:B------:R-:W-:-:S04]  /*b960*/  DFMA R24, R26, R38, R24 ;  /* 0x000000261a18722b */ /* 0x000fc80000000018 */
[----:B------:R-:W-:Y:S07]  /*b970*/  @!P0 BRA `(.L_x_301) ;  /* 0xfffffff800a88947 */ /* 0x000fee000383ffff */
.L_x_297:
[----:B012---:R-:W-:Y:S05]  /*b980*/  BSYNC.RECONVERGENT B2 ;  /* 0x0000000000027941 */ /* 0x007fea0003800200 */
.L_x_296:
        /* <DEDUP_REMOVED lines=22> */
.L_x_304:
[----:B------:R-:W0:Y:S01]  /*baf0*/  LDS.64 R20, [UR24] ;  /* 0x00000018ff147984 */ /* 0x000e220008000a00 */
[----:B------:R-:W-:Y:S01]  /*bb00*/  IMAD.U32 R7, RZ, RZ, UR24 ;  /* 0x00000018ff077e24 */ /* 0x000fe2000f8e00ff */
[----:B0-----:R-:W-:-:S07]  /*bb10*/  DADD R22, R28, R20 ;  /* 0x000000001c167229 */ /* 0x001fce0000000014 */
[----:B------:R-:W0:Y:S02]  /*bb20*/  ATOMS.CAST.SPIN.64 P1, [R7], R20, R22 ;  /* 0x000000140700758d */ /* 0x000e240001820416 */
[----:B0-----:R-:W-:Y:S05]  /*bb30*/  @!P1 BRA `(.L_x_304) ;  /* 0xfffffffc00ec9947 */ /* 0x001fea000383ffff */
.L_x_303:
[----:B------:R-:W-:Y:S05]  /*bb40*/  BSYNC.RECONVERGENT B2 ;  /* 0x0000000000027941 */ /* 0x000fea0003800200 */
.L_x_302:
        /* <DEDUP_REMOVED lines=17> */
.L_x_307:
[----:B------:R-:W0:Y:S01]  /*bc60*/  LDS.64 R20, [UR24+0x8] ;  /* 0x00000818ff147984 */ /* 0x000e220008000a00 */
[----:B------:R-:W-:Y:S01]  /*bc70*/  IMAD.U32 R7, RZ, RZ, UR24 ;  /* 0x00000018ff077e24 */ /* 0x000fe2000f8e00ff */
[----:B0-----:R-:W-:-:S07]  /*bc80*/  DADD R22, R28, R20 ;  /* 0x000000001c167229 */ /* 0x001fce0000000014 */
[----:B------:R-:W0:Y:S02]  /*bc90*/  ATOMS.CAST.SPIN.64 P1, [R7+0x8], R20, R22 ;  /* 0x000008140700758d */ /* 0x000e240001820416 */
[----:B0-----:R-:W-:Y:S05]  /*bca0*/  @!P1 BRA `(.L_x_307) ;  /* 0xfffffffc00ec9947 */ /* 0x001fea000383ffff */
.L_x_306:
[----:B------:R-:W-:Y:S05]  /*bcb0*/  BSYNC.RECONVERGENT B2 ;  /* 0x0000000000027941 */ /* 0x000fea0003800200 */
.L_x_305:
        /* <DEDUP_REMOVED lines=17> */
.L_x_310:
[----:B------:R-:W0:Y:S01]  /*bdd0*/  LDS.64 R20, [UR24+0x10] ;  /* 0x00001018ff147984 */ /* 0x000e220008000a00 */
[----:B------:R-:W-:Y:S01]  /*bde0*/  MOV R7, UR24 ;  /* 0x0000001800077c02 */ /* 0x000fe20008000f00 */
[----:B0-----:R-:W-:-:S07]  /*bdf0*/  DADD R22, R28, R20 ;  /* 0x000000001c167229 */ /* 0x001fce0000000014 */
[----:B------:R-:W0:Y:S02]  /*be00*/  ATOMS.CAST.SPIN.64 P1, [R7+0x10], R20, R22 ;  /* 0x000010140700758d */ /* 0x000e240001820416 */
[----:B0-----:R-:W-:Y:S05]  /*be10*/  @!P1 BRA `(.L_x_310) ;  /* 0xfffffffc00ec9947 */ /* 0x001fea000383ffff */
.L_x_309:
[----:B------:R-:W-:Y:S05]  /*be20*/  BSYNC.RECONVERGENT B2 ;  /* 0x0000000000027941 */ /* 0x000fea0003800200 */
.L_x_308:
        /* <DEDUP_REMOVED lines=17> */
.L_x_313:
[----:B------:R-:W0:Y:S01]  /*bf40*/  LDS.64 R20, [UR24+0x18] ;  /* 0x00001818ff147984 */ /* 0x000e220008000a00 */
[----:B------:R-:W-:Y:S01]  /*bf50*/  IMAD.U32 R7, RZ, RZ, UR24 ;  /* 0x00000018ff077e24 */ /* 0x000fe2000f8e00ff */
[----:B0-----:R-:W-:-:S07]  /*bf60*/  DADD R22, R28, R20 ;  /* 0x000000001c167229 */ /* 0x001fce0000000014 */
[----:B------:R-:W0:Y:S02]  /*bf70*/  ATOMS.CAST.SPIN.64 P1, [R7+0x18], R20, R22 ;  /* 0x000018140700758d */ /* 0x000e240001820416 */
[----:B0-----:R-:W-:Y:S05]  /*bf80*/  @!P1 BRA `(.L_x_313) ;  /* 0xfffffffc00ec9947 */ /* 0x001fea000383ffff */
.L_x_312:
[----:B------:R-:W-:Y:S05]  /*bf90*/  BSYNC.RECONVERGENT B2 ;  /* 0x0000000000027941 */ /* 0x000fea0003800200 */
.L_x_311:
        /* <DEDUP_REMOVED lines=17> */
.L_x_316:
[----:B------:R-:W0:Y:S01]  /*c0b0*/  LDS.64 R20, [UR24+0x20] ;  /* 0x00002018ff147984 */ /* 0x000e220008000a00 */
[----:B------:R-:W-:Y:S01]  /*c0c0*/  IMAD.U32 R7, RZ, RZ, UR24 ;  /* 0x00000018ff077e24 */ /* 0x000fe2000f8e00ff */
[----:B0-----:R-:W-:-:S07]  /*c0d0*/  DADD R22, R24, R20 ;  /* 0x0000000018167229 */ /* 0x001fce0000000014 */
[----:B------:R-:W0:Y:S02]  /*c0e0*/  ATOMS.CAST.SPIN.64 P0, [R7+0x20], R20, R22 ;  /* 0x000020140700758d */ /* 0x000e240001800416 */
[----:B0-----:R-:W-:Y:S05]  /*c0f0*/  @!P0 BRA `(.L_x_316) ;  /* 0xfffffffc00ec8947 */ /* 0x001fea000383ffff */
.L_x_315:
[----:B------:R-:W-:Y:S05]  /*c100*/  BSYNC.RECONVERGENT B2 ;  /* 0x0000000000027941 */ /* 0x000fea0003800200 */
.L_x_314:
[----:B------:R-:W-:-:S04]  /*c110*/  UIADD3 UR33, UPT, UPT, UR33, 0x5, URZ ;  /* 0x0000000521217890 */ /* 0x000fc8000fffe0ff */
[----:B------:R-:W-:-:S09]  /*c120*/  UISETP.GE.AND UP1, UPT, UR33, UR5, UPT ;  /* 0x000000052100728c */ /* 0x000fd2000bf26270 */
[----:B------:R-:W-:Y:S05]  /*c130*/  BRA.U !UP1, `(.L_x_317) ;  /* 0xfffffff1097c7547 */ /* 0x000fea000b83ffff */
.L_x_295:
[----:B------:R-:W-:-:S04]  /*c140*/  UISETP.LT.AND UP1, UPT, UR5, UR32, UPT ;  /* 0x000000200500728c */ /* 0x000fc8000bf21270 */
[----:B------:R-:W-:-:S12]  /*c150*/  USEL UR32, UR5, UR32, !UP1 ;  /* 0x0000002005207287 */ /* 0x000fd8000c800000 */
.L_x_294:
[----:B------:R-:W0:Y:S02]  /*c160*/  LDCU UR24, c[0x0][0x3b0] ;  /* 0x00007600ff1877ac */ /* 0x000e240008000800 */
[----:B0-----:R-:W-:-:S04]  /*c170*/  UIADD3 UR24, UPT, UPT, -UR32, UR24, URZ ;  /* 0x0000001820187290 */ /* 0x001fc8000fffe1ff */
[----:B------:R-:W-:-:S09]  /*c180*/  UISETP.GE.AND UP1, UPT, UR24, 0x4, UPT ;  /* 0x000000041800788c */ /* 0x000fd2000bf26270 */
[----:B------:R-:W-:Y:S05]  /*c190*/  BRA.U !UP1, `(.L_x_318) ;  /* 0x0000000d091c7547 */ /* 0x000fea000b800000 */
[----:B------:R-:W-:-:S09]  /*c1a0*/  UISETP.GE.AND UP1, UPT, UR32, UR8, UPT ;  /* 0x000000082000728c */ /* 0x000fd2000bf26270 */
[----:B------:R-:W-:Y:S05]  /*c1b0*/  BRA.U UP1, `(.L_x_319) ;  /* 0x0000000d010c7547 */ /* 0x000fea000b800000 */
[----:B------:R-:W-:-:S07]  /*c1c0*/  IMAD.U32 R11, RZ, RZ, UR32 ;  /* 0x00000020ff0b7e24 */ /* 0x000fce000f8e00ff */
.L_x_338:
        /* <DEDUP_REMOVED lines=12> */
[----:B------:R-:W-:Y:S01]  /*c290*/  MOV R24, R16 ;  /* 0x0000001000187202 */ /* 0x000fe20000000f00 */
[----:B------:R-:W-:Y:S01]  /*c2a0*/  IMAD.MOV.U32 R21, RZ, RZ, R5 ;  /* 0x000000ffff157224 */ /* 0x000fe200078e0005 */
[----:B------:R-:W-:Y:S01]  /*c2b0*/  CS2R R34, SRZ ;  /* 0x0000000000227805 */ /* 0x000fe2000001ff00 */
[----:B---3--:R-:W-:-:S05]  /*c2c0*/  IMAD R12, R11, UR33, RZ ;  /* 0x000000210b0c7c24 */ /* 0x008fca000f8e02ff */
[----:B------:R-:W-:-:S07]  /*c2d0*/  SHF.R.S32.HI R13, RZ, 0x1f, R12 ;  /* 0x0000001fff0d7819 */ /* 0x000fce000001140c */
.L_x_325:
        /* <DEDUP_REMOVED lines=26> */
.L_x_323:
[----:B------:R-:W3:Y:S01]  /*c480*/  LDCU UR33, c[0x0][0x3b4] ;  /* 0x00007680ff2177ac */ /* 0x000ee20008000800 */
[----:B------:R-:W-:Y:S01]  /*c490*/  IMAD.MOV.U32 R26, RZ, RZ, R24 ;  /* 0x000000ffff1a7224 */ /* 0x000fe200078e0018 */
[----:B------:R-:W-:Y:S02]  /*c4a0*/  MOV R7, UR18 ;  /* 0x0000001200077c02 */ /* 0x000fe40008000f00 */
[----:B------:R-:W-:Y:S01]  /*c4b0*/  MOV R20, 0xc4e0 ;  /* 0x0000c4e000147802 */ /* 0x000fe20000000f00 */
[----:B---3--:R-:W-:-:S07]  /*c4c0*/  IMAD.U32 R9, RZ, RZ, UR33 ;  /* 0x00000021ff097e24 */ /* 0x008fce000f8e00ff */
[----:B012---:R-:W-:Y:S05]  /*c4d0*/  CALL.REL.NOINC `($__internal_0_$__cuda_sm20_div_s64) ;  /* 0x0000010c00487944 */ /* 0x007fea0003c00000 */
        /* <DEDUP_REMOVED lines=10> */
.L_x_324:
[----:B-12---:R-:W-:Y:S05]  /*c580*/  BSYNC.RECONVERGENT B3 ;  /* 0x0000000000037941 */ /* 0x006fea0003800200 */
.L_x_322:
[----:B------:R-:W-:-:S04]  /*c590*/  SHF.R.S64 R30, RZ, 0x1e, R9 ;  /* 0x0000001eff1e7819 */ /* 0x000fc80000001009 */
[----:B------:R-:W-:-:S04]  /*c5a0*/  IADD3 R30, P0, PT, R30, UR24, RZ ;  /* 0x000000181e1e7c10 */ /* 0x000fc8000ff1e0ff */
[----:B------:R-:W-:-:S05]  /*c5b0*/  LEA.HI.X.SX32 R31, R9, UR25, 0x2, P0 ;  /* 0x00000019091f7c11 */ /* 0x000fca00080f16ff */
[----:B------:R0:W2:Y:S01]  /*c5c0*/  LDG.E.CONSTANT R20, desc[UR22][R30.64] ;  /* 0x000000161e147981 */ /* 0x0000a2000c1e9900 */
[----:B------:R-:W-:Y:S02]  /*c5d0*/  IADD3 R26, P0, PT, R12, R33, RZ ;  /* 0x000000210c1a7210 */ /* 0x000fe40007f1e0ff */
[----:B------:R-:W-:Y:S02]  /*c5e0*/  SHF.R.S32.HI R25, RZ, 0x1f, R9 ;  /* 0x0000001fff197819 */ /* 0x000fe40000011409 */
[----:B------:R-:W-:Y:S02]  /*c5f0*/  IADD3.X R27, PT, PT, R13, R22, RZ, P0, !PT ;  /* 0x000000160d1b7210 */ /* 0x000fe400007fe4ff */
[----:B------:R-:W1:Y:S01]  /*c600*/  LDC.64 R22, c[0x0][0x3a0] ;  /* 0x0000e800ff167b82 */ /* 0x000e620000000a00 */
        /* <DEDUP_REMOVED lines=8> */
[----:B0-----:R-:W-:Y:S01]  /*c690*/  LEA R30, P0, R7, R28, 0x3 ;  /* 0x0000001c071e7211 */ /* 0x001fe200078018ff */
[----:B------:R-:W-:-:S03]  /*c6a0*/  IMAD.WIDE R26, R27, 0x8, R28 ;  /* 0x000000081b1a7825 */ /* 0x000fc600078e021c */
[----:B------:R-:W-:-:S03]  /*c6b0*/  LEA.HI.X R31, R7, R29, R25, 0x3, P0 ;  /* 0x0000001d071f7211 */ /* 0x000fc600000f1c19 */
[----:B------:R-:W3:Y:S04]  /*c6c0*/  LDG.E.64 R26, desc[UR22][R26.64] ;  /* 0x000000161a1a7981 */ /* 0x000ee8000c1e1b00 */
[----:B------:R-:W4:Y:S01]  /*c6d0*/  LDG.E.64 R30, desc[UR22][R30.64] ;  /* 0x000000161e1e7981 */ /* 0x000f22000c1e1b00 */
[----:B--2---:R-:W-:Y:S01]  /*c6e0*/  IMAD R9, R20, R7, R33 ;  /* 0x0000000714097224 */ /* 0x004fe200078e0221 */
[----:B------:R-:W-:-:S03]  /*c6f0*/  MOV R33, UR15 ;  /* 0x0000000f00217c02 */ /* 0x000fc60008000f00 */
[----:B-1----:R-:W-:-:S04]  /*c700*/  IMAD.WIDE R22, R9, 0x8, R22 ;  /* 0x0000000809167825 */ /* 0x002fc800078e0216 */
[----:B------:R-:W-:Y:S02]  /*c710*/  IMAD.WIDE R32, R33, 0x8, R28 ;  /* 0x0000000821207825 */ /* 0x000fe400078e021c */
[----:B------:R-:W4:Y:S04]  /*c720*/  LDG.E.64 R22, desc[UR22][R22.64] ;  /* 0x0000001616167981 */ /* 0x000f28000c1e1b00 */
[----:B------:R-:W2:Y:S04]  /*c730*/  LDG.E.64 R28, desc[UR22][R28.64] ;  /* 0x000000161c1c7981 */ /* 0x000ea8000c1e1b00 */
[----:B------:R-:W5:Y:S01]  /*c740*/  LDG.E.64 R32, desc[UR22][R32.64] ;  /* 0x0000001620207981 */ /* 0x000f62000c1e1b00 */
[----:B------:R-:W-:-:S05]  /*c750*/  IADD3 R24, P0, PT, R24, UR10, RZ ;  /* 0x0000000a18187c10 */ /* 0x000fca000ff1e0ff */
[----:B------:R-:W-:Y:S01]  /*c760*/  IMAD.X R21, RZ, RZ, R21, P0 ;  /* 0x000000ffff157224 */ /* 0x000fe200000e0615 */
[----:B------:R-:W-:-:S04]  /*c770*/  ISETP.GE.U32.AND P0, PT, R24, R14, PT ;  /* 0x0000000e1800720c */ /* 0x000fc80003f06070 */
[----:B------:R-:W-:Y:S01]  /*c780*/  ISETP.GE.AND.EX P0, PT, R21, R10, PT, P0 ;  /* 0x0000000a1500720c */ /* 0x000fe20003f06300 */
[C---:B----4-:R-:W-:Y:S02]  /*c790*/  DFMA R42, R22.reuse, R30, R42 ;  /* 0x0000001e162a722b */ /* 0x050fe4000000002a */
[C---:B---3--:R-:W-:Y:S02]  /*c7a0*/  DFMA R40, R22.reuse, R26, R40 ;  /* 0x0000001a1628722b */ /* 0x048fe40000000028 */
[C---:B--2---:R-:W-:Y:S02]  /*c7b0*/  DFMA R44, R22.reuse, R28, R44 ;  /* 0x0000001c162c722b */ /* 0x044fe4000000002c */
[----:B-----5:R-:W-:-:S06]  /*c7c0*/  DFMA R34, R22, R32, R34 ;  /* 0x000000201622722b */ /* 0x020fcc0000000022 */
[----:B------:R-:W-:Y:S05]  /*c7d0*/  @!P0 BRA `(.L_x_325) ;  /* 0xfffffff800c08947 */ /* 0x000fea000383ffff */
.L_x_321:
[----:B012---:R-:W-:Y:S05]  /*c7e0*/  BSYNC.RECONVERGENT B2 ;  /* 0x0000000000027941 */ /* 0x007fea0003800200 */
.L_x_320:
        /* <DEDUP_REMOVED lines=22> */
.L_x_328:
[----:B------:R-:W0:Y:S02]  /*c950*/  LDS.64 R20, [R7] ;  /* 0x0000000007147984 */ /* 0x000e240000000a00 */
[----:B0-----:R-:W-:-:S07]  /*c960*/  DADD R22, R26, R20 ;  /* 0x000000001a167229 */ /* 0x001fce0000000014 */
[----:B------:R-:W0:Y:S02]  /*c970*/  ATOMS.CAST.SPIN.64 P0, [R7], R20, R22 ;  /* 0x000000140700758d */ /* 0x000e240001800416 */
[----:B0-----:R-:W-:Y:S05]  /*c980*/  @!P0 BRA `(.L_x_328) ;  /* 0xfffffffc00f08947 */ /* 0x001fea000383ffff */
.L_x_327:
[----:B------:R-:W-:Y:S05]  /*c990*/  BSYNC.RECONVERGENT B2 ;  /* 0x0000000000027941 */ /* 0x000fea0003800200 */
.L_x_326:
        /* <DEDUP_REMOVED lines=17> */
.L_x_331:
[----:B------:R-:W0:Y:S02]  /*cab0*/  LDS.64 R20, [R7+0x8] ;  /* 0x0000080007147984 */ /* 0x000e240000000a00 */
[----:B0-----:R-:W-:-:S07]  /*cac0*/  DADD R22, R26, R20 ;  /* 0x000000001a167229 */ /* 0x001fce0000000014 */
[----:B------:R-:W0:Y:S02]  /*cad0*/  ATOMS.CAST.SPIN.64 P0, [R7+0x8], R20, R22 ;  /* 0x000008140700758d */ /* 0x000e240001800416 */
[----:B0-----:R-:W-:Y:S05]  /*cae0*/  @!P0 BRA `(.L_x_331) ;  /* 0xfffffffc00f08947 */ /* 0x001fea000383ffff */
.L_x_330:
[----:B------:R-:W-:Y:S05]  /*caf0*/  BSYNC.RECONVERGENT B2 ;  /* 0x0000000000027941 */ /* 0x000fea0003800200 */
.L_x_329:
        /* <DEDUP_REMOVED lines=17> */
.L_x_334:
[----:B------:R-:W0:Y:S02]  /*cc10*/  LDS.64 R20, [R7+0x10] ;  /* 0x0000100007147984 */ /* 0x000e240000000a00 */
[----:B0-----:R-:W-:-:S07]  /*cc20*/  DADD R22, R26, R20 ;  /* 0x000000001a167229 */ /* 0x001fce0000000014 */
[----:B------:R-:W0:Y:S02]  /*cc30*/  ATOMS.CAST.SPIN.64 P0, [R7+0x10], R20, R22 ;  /* 0x000010140700758d */ /* 0x000e240001800416 */
[----:B0-----:R-:W-:Y:S05]  /*cc40*/  @!P0 BRA `(.L_x_334) ;  /* 0xfffffffc00f08947 */ /* 0x001fea000383ffff */
.L_x_333:
[----:B------:R-:W-:Y:S05]  /*cc50*/  BSYNC.RECONVERGENT B2 ;  /* 0x0000000000027941 */ /* 0x000fea0003800200 */
.L_x_332:
        /* <DEDUP_REMOVED lines=17> */
.L_x_337:
[----:B------:R-:W0:Y:S02]  /*cd70*/  LDS.64 R20, [R7+0x18] ;  /* 0x0000180007147984 */ /* 0x000e240000000a00 */
[----:B0-----:R-:W-:-:S07]  /*cd80*/  DADD R22, R26, R20 ;  /* 0x000000001a167229 */ /* 0x001fce0000000014 */
[----:B------:R-:W0:Y:S02]  /*cd90*/  ATOMS.CAST.SPIN.64 P0, [R7+0x18], R20, R22 ;  /* 0x000018140700758d */ /* 0x000e240001800416 */
[----:B0-----:R-:W-:Y:S05]  /*cda0*/  @!P0 BRA `(.L_x_337) ;  /* 0xfffffffc00f08947 */ /* 0x001fea000383ffff */
.L_x_336:
[----:B------:R-:W-:Y:S05]  /*cdb0*/  BSYNC.RECONVERGENT B2 ;  /* 0x0000000000027941 */ /* 0x000fea0003800200 */
.L_x_335:
[----:B------:R-:W-:-:S05]  /*cdc0*/  VIADD R11, R11, 0x4 ;  /* 0x000000040b0b7836 */ /* 0x000fca0000000000 */
[----:B------:R-:W-:-:S13]  /*cdd0*/  ISETP.GE.AND P0, PT, R11, UR8, PT ;  /* 0x000000080b007c0c */ /* 0x000fda000bf06270 */
[----:B------:R-:W-:Y:S05]  /*cde0*/  @!P0 BRA `(.L_x_338) ;  /* 0xfffffff000f88947 */ /* 0x000fea000383ffff */
.L_x_319:
[----:B------:R-:W-:-:S04]  /*cdf0*/  UISETP.LT.AND UP1, UPT, UR8, UR32, UPT ;  /* 0x000000200800728c */ /* 0x000fc8000bf21270 */
[----:B------:R-:W-:-:S12]  /*ce00*/  USEL UR32, UR8, UR32, !UP1 ;  /* 0x0000002008207287 */ /* 0x000fd8000c800000 */
.L_x_318:
[----:B------:R-:W0:Y:S02]  /*ce10*/  LDCU UR24, c[0x0][0x3b0] ;  /* 0x00007600ff1877ac */ /* 0x000e240008000800 */
[----:B0-----:R-:W-:-:S04]  /*ce20*/  UIADD3 UR24, UPT, UPT, -UR32, UR24, URZ ;  /* 0x0000001820187290 */ /* 0x001fc8000fffe1ff */
[----:B------:R-:W-:-:S09]  /*ce30*/  UISETP.GE.AND UP1, UPT, UR24, 0x3, UPT ;  /* 0x000000031800788c */ /* 0x000fd2000bf26270 */
[----:B------:R-:W-:Y:S05]  /*ce40*/  BRA.U !UP1, `(.L_x_339) ;  /* 0x0000000909b47547 */ /* 0x000fea000b800000 */
[----:B------:R-:W-:-:S09]  /*ce50*/  UISETP.GE.AND UP1, UPT, UR32, UR6, UPT ;  /* 0x000000062000728c */ /* 0x000fd2000bf26270 */
[----:B------:R-:W-:Y:S05]  /*ce60*/  BRA.U UP1, `(.L_x_340) ;  /* 0x0000000901a47547 */ /* 0x000fea000b800000 */
[----:B------:R-:W-:-:S07]  /*ce70*/  MOV R11, UR32 ;  /* 0x00000020000b7c02 */ /* 0x000fce0008000f00 */
.L_x_356:
        /* <DEDUP_REMOVED lines=12> */
[----:B------:R-:W-:Y:S01]  /*cf40*/  CS2R R34, SRZ ;  /* 0x0000000000227805 */ /* 0x000fe2000001ff00 */
[----:B------:R-:W-:Y:S02]  /*cf50*/  IMAD.MOV.U32 R21, RZ, RZ, R5 ;  /* 0x000000ffff157224 */ /* 0x000fe400078e0005 */
[----:B---3--:R-:W-:-:S05]  /*cf60*/  IMAD R13, R11, UR33, RZ ;  /* 0x000000210b0d7c24 */ /* 0x008fca000f8e02ff */
[----:B------:R-:W-:-:S07]  /*cf70*/  SHF.R.S32.HI R12, RZ, 0x1f, R13 ;  /* 0x0000001fff0c7819 */ /* 0x000fce000001140d */
.L_x_346:
        /* <DEDUP_REMOVED lines=27> */
.L_x_344:
[----:B------:R-:W3:Y:S01]  /*d130*/  LDCU UR33, c[0x0][0x3b4] ;  /* 0x00007680ff2177ac */ /* 0x000ee20008000800 */
[----:B------:R-:W-:Y:S01]  /*d140*/  IMAD.MOV.U32 R26, RZ, RZ, R24 ;  /* 0x000000ffff1a7224 */ /* 0x000fe200078e0018 */
[----:B------:R-:W-:Y:S01]  /*d150*/  MOV R20, 0xd190 ;  /* 0x0000d19000147802 */ /* 0x000fe20000000f00 */
[----:B------:R-:W-:Y:S02]  /*d160*/  IMAD.U32 R7, RZ, RZ, UR18 ;  /* 0x00000012ff077e24 */ /* 0x000fe4000f8e00ff */
[----:B---3--:R-:W-:-:S07]  /*d170*/  IMAD.U32 R9, RZ, RZ, UR33 ;  /* 0x00000021ff097e24 */ /* 0x008fce000f8e00ff */
[----:B012---:R-:W-:Y:S05]  /*d180*/  CALL.REL.NOINC `($__internal_0_$__cuda_sm20_div_s64) ;  /* 0x00000100001c7944 */ /* 0x007fea0003c00000 */
[----:B------:R-:W-:Y:S02]  /*d190*/  IADD3 R9, P0, PT, RZ, -R22, RZ ;  /* 0x80000016ff097210 */ /* 0x000fe40007f1e0ff */
[----:B------:R-:W-:-:S03]  /*d1a0*/  MOV R7, UR38 ;  /* 0x0000002600077c02 */ /* 0x000fc60008000f00 */
[----:B------:R-:W-:-:S04]  /*d1b0*/  IMAD.X R20, RZ, RZ, ~R23, P0 ;  /* 0x000000ffff147224 */ /* 0x000fc800000e0e17 */
[-C--:B------:R-:W-:Y:S02]  /*d1c0*/  IMAD R28, R20, R7.reuse, RZ ;  /* 0x00000007141c7224 */ /* 0x080fe400078e02ff */
[----:B------:R-:W-:Y:S02]  /*d1d0*/  IMAD.MOV.U32 R20, RZ, RZ, R24 ;  /* 0x000000ffff147224 */ /* 0x000fe400078e0018 */
[C---:B------:R-:W-:Y:S02]  /*d1e0*/  IMAD R23, R9.reuse, UR18, R28 ;  /* 0x0000001209177c24 */ /* 0x040fe4000f8e021c */
[----:B------:R-:W-:-:S04]  /*d1f0*/  IMAD.WIDE.U32 R26, R9, R7, R20 ;  /* 0x00000007091a7225 */ /* 0x000fc800078e0014 */
[----:B------:R-:W-:Y:S01]  /*d200*/  IMAD.MOV.U32 R9, RZ, RZ, R22 ;  /* 0x000000ffff097224 */ /* 0x000fe200078e0016 */
[----:B------:R-:W-:Y:S01]  /*d210*/  MOV R32, R26 ;  /* 0x0000001a00207202 */ /* 0x000fe20000000f00 */
[----:B------:R-:W-:-:S07]  /*d220*/  IMAD.IADD R23, R23, 0x1, R27 ;  /* 0x0000000117177824 */ /* 0x000fce00078e021b */
.L_x_345:
[----:B-12---:R-:W-:Y:S05]  /*d230*/  BSYNC.RECONVERGENT B3 ;  /* 0x0000000000037941 */ /* 0x006fea0003800200 */
.L_x_343:
[----:B------:R-:W-:Y:S01]  /*d240*/  SHF.R.S64 R30, RZ, 0x1e, R9 ;  /* 0x0000001eff1e7819 */ /* 0x000fe20000001009 */
[----:B------:R-:W0:Y:S03]  /*d250*/  LDC.64 R26, c[0x0][0x3a0] ;  /* 0x0000e800ff1a7b82 */ /* 0x000e260000000a00 */
[----:B------:R-:W-:-:S04]  /*d260*/  IADD3 R30, P0, PT, R30, UR24, RZ ;  /* 0x000000181e1e7c10 */ /* 0x000fc8000ff1e0ff */
[----:B------:R-:W-:-:S05]  /*d270*/  LEA.HI.X.SX32 R31, R9, UR25, 0x2, P0 ;  /* 0x00000019091f7c11 */ /* 0x000fca00080f16ff */
[----:B------:R1:W2:Y:S01]  /*d280*/  LDG.E.CONSTANT R30, desc[UR22][R30.64] ;  /* 0x000000161e1e7981 */ /* 0x0002a2000c1e9900 */
[----:B------:R-:W-:Y:S02]  /*d290*/  IADD3 R22, P0, PT, R13, R32, RZ ;  /* 0x000000200d167210 */ /* 0x000fe40007f1e0ff */
[----:B------:R-:W-:-:S03]  /*d2a0*/  SHF.R.S32.HI R20, RZ, 0x1f, R9 ;  /* 0x0000001fff147819 */ /* 0x000fc60000011409 */
[----:B------:R-:W-:Y:S02]  /*d2b0*/  IMAD.X R23, R12, 0x1, R23, P0 ;  /* 0x000000010c177824 */ /* 0x000fe400000e0617 */
[----:B------:R-:W-:Y:S02]  /*d2c0*/  IMAD R20, R20, UR34, RZ ;  /* 0x0000002214147c24 */ /* 0x000fe4000f8e02ff */
[----:B------:R-:W-:-:S04]  /*d2d0*/  IMAD.WIDE.U32 R28, R9, UR34, R22 ;  /* 0x00000022091c7c25 */ /* 0x000fc8000f8e0016 */
[----:B------:R-:W-:Y:S01]  /*d2e0*/  IMAD R25, R9, UR35, R20 ;  /* 0x0000002309197c24 */ /* 0x000fe2000f8e0214 */
[----:B------:R-:W-:Y:S01]  /*d2f0*/  LEA R22, P0, R28, UR26, 0x3 ;  /* 0x0000001a1c167c11 */ /* 0x000fe2000f8018ff */
[----:B-1----:R-:W-:Y:S01]  /*d300*/  IMAD.U32 R31, RZ, RZ, UR16 ;  /* 0x00000010ff1f7e24 */ /* 0x002fe2000f8e00ff */
[----:B------:R-:W-:Y:S01]  /*d310*/  MOV R20, UR18 ;  /* 0x0000001200147c02 */ /* 0x000fe20008000f00 */
[----:B------:R-:W-:-:S05]  /*d320*/  IMAD.IADD R9, R29, 0x1, R25 ;  /* 0x000000011d097824 */ /* 0x000fca00078e0219 */
[----:B------:R-:W-:Y:S02]  /*d330*/  LEA.HI.X R23, R28, UR27, R9, 0x3, P0 ;  /* 0x0000001b1c177c11 */ /* 0x000fe400080f1c09 */
[----:B------:R-:W-:-:S04]  /*d340*/  LEA R28, P0, R7, R22, 0x3 ;  /* 0x00000016071c7211 */ /* 0x000fc800078018ff */
[----:B------:R-:W-:-:S06]  /*d350*/  LEA.HI.X R29, R7, R23, R20, 0x3, P0 ;  /* 0x00000017071d7211 */ /* 0x000fcc00000f1c14 */
[----:B------:R-:W3:Y:S01]  /*d360*/  LDG.E.64 R28, desc[UR22][R28.64] ;  /* 0x000000161c1c7981 */ /* 0x000ee2000c1e1b00 */
[----:B--2---:R-:W-:Y:S02]  /*d370*/  IMAD R9, R30, R7, R32 ;  /* 0x000000071e097224 */ /* 0x004fe400078e0220 */
[----:B------:R-:W-:Y:S02]  /*d380*/  IMAD.WIDE R30, R31, 0x8, R22 ;  /* 0x000000081f1e7825 */ /* 0x000fe400078e0216 */
[----:B------:R-:W2:Y:S02]  /*d390*/  LDG.E.64 R22, desc[UR22][R22.64] ;  /* 0x0000001616167981 */ /* 0x000ea4000c1e1b00 */
[----:B0-----:R-:W-:Y:S02]  /*d3a0*/  IMAD.WIDE R26, R9, 0x8, R26 ;  /* 0x00000008091a7825 */ /* 0x001fe400078e021a */
[----:B------:R-:W4:Y:S04]  /*d3b0*/  LDG.E.64 R30, desc[UR22][R30.64] ;  /* 0x000000161e1e7981 */ /* 0x000f28000c1e1b00 */
[----:B------:R-:W3:Y:S01]  /*d3c0*/  LDG.E.64 R26, desc[UR22][R26.64] ;  /* 0x000000161a1a7981 */ /* 0x000ee2000c1e1b00 */
[----:B------:R-:W-:-:S05]  /*d3d0*/  IADD3 R24, P0, PT, R24, UR10, RZ ;  /* 0x0000000a18187c10 */ /* 0x000fca000ff1e0ff */
[----:B------:R-:W-:Y:S01]  /*d3e0*/  IMAD.X R21, RZ, RZ, R21, P0 ;  /* 0x000000ffff157224 */ /* 0x000fe200000e0615 */
[----:B------:R-:W-:-:S04]  /*d3f0*/  ISETP.GE.U32.AND P0, PT, R24, R14, PT ;  /* 0x0000000e1800720c */ /* 0x000fc80003f06070 */
[----:B------:R-:W-:Y:S01]  /*d400*/  ISETP.GE.AND.EX P0, PT, R21, R10, PT, P0 ;  /* 0x0000000a1500720c */ /* 0x000fe20003f06300 */
[C---:B---3--:R-:W-:Y:S02]  /*d410*/  DFMA R40, R26.reuse, R28, R40 ;  /* 0x0000001c1a28722b */ /* 0x048fe40000000028 */
[C---:B--2---:R-:W-:Y:S02]  /*d420*/  DFMA R42, R26.reuse, R22, R42 ;  /* 0x000000161a2a722b */ /* 0x044fe4000000002a */
[----:B----4-:R-:W-:-:S08]  /*d430*/  DFMA R34, R26, R30, R34 ;  /* 0x0000001e1a22722b */ /* 0x010fd00000000022 */
[----:B------:R-:W-:Y:S05]  /*d440*/  @!P0 BRA `(.L_x_346) ;  /* 0xfffffff800cc8947 */ /* 0x000fea000383ffff */
.L_x_342:
[----:B012---:R-:W-:Y:S05]  /*d450*/  BSYNC.RECONVERGENT B2 ;  /* 0x0000000000027941 */ /* 0x007fea0003800200 */
.L_x_341:
        /* <DEDUP_REMOVED lines=22> */
.L_x_349:
[----:B------:R-:W0:Y:S02]  /*d5c0*/  LDS.64 R20, [R7] ;  /* 0x0000000007147984 */ /* 0x000e240000000a00 */
[----:B0-----:R-:W-:-:S07]  /*d5d0*/  DADD R22, R26, R20 ;  /* 0x000000001a167229 */ /* 0x001fce0000000014 */
[----:B------:R-:W0:Y:S02]  /*d5e0*/  ATOMS.CAST.SPIN.64 P0, [R7], R20, R22 ;  /* 0x000000140700758d */ /* 0x000e240001800416 */
[----:B0-----:R-:W-:Y:S05]  /*d5f0*/  @!P0 BRA `(.L_x_349) ;  /* 0xfffffffc00f08947 */ /* 0x001fea000383ffff */
.L_x_348:
[----:B------:R-:W-:Y:S05]  /*d600*/  BSYNC.RECONVERGENT B2 ;  /* 0x0000000000027941 */ /* 0x000fea0003800200 */
.L_x_347:
        /* <DEDUP_REMOVED lines=17> */
.L_x_352:
[----:B------:R-:W0:Y:S02]  /*d720*/  LDS.64 R20, [R7+0x8] ;  /* 0x0000080007147984 */ /* 0x000e240000000a00 */
[----:B0-----:R-:W-:-:S07]  /*d730*/  DADD R22, R26, R20 ;  /* 0x000000001a167229 */ /* 0x001fce0000000014 */
[----:B------:R-:W0:Y:S02]  /*d740*/  ATOMS.CAST.SPIN.64 P0, [R7+0x8], R20, R22 ;  /* 0x000008140700758d */ /* 0x000e240001800416 */
[----:B0-----:R-:W-:Y:S05]  /*d750*/  @!P0 BRA `(.L_x_352) ;  /* 0xfffffffc00f08947 */ /* 0x001fea000383ffff */
.L_x_351:
[----:B------:R-:W-:Y:S05]  /*d760*/  BSYNC.RECONVERGENT B2 ;  /* 0x0000000000027941 */ /* 0x000fea0003800200 */
.L_x_350:
        /* <DEDUP_REMOVED lines=17> */
.L_x_355:
[----:B------:R-:W0:Y:S02]  /*d880*/  LDS.64 R20, [R7+0x10] ;  /* 0x0000100007147984 */ /* 0x000e240000000a00 */
[----:B0-----:R-:W-:-:S07]  /*d890*/  DADD R22, R26, R20 ;  /* 0x000000001a167229 */ /* 0x001fce0000000014 */
[----:B------:R-:W0:Y:S02]  /*d8a0*/  ATOMS.CAST.SPIN.64 P0, [R7+0x10], R20, R22 ;  /* 0x000010140700758d */ /* 0x000e240001800416 */
[----:B0-----:R-:W-:Y:S05]  /*d8b0*/  @!P0 BRA `(.L_x_355) ;  /* 0xfffffffc00f08947 */ /* 0x001fea000383ffff */
.L_x_354:
[----:B------:R-:W-:Y:S05]  /*d8c0*/  BSYNC.RECONVERGENT B2 ;  /* 0x0000000000027941 */ /* 0x000fea0003800200 */
.L_x_353:
[----:B------:R-:W-:-:S04]  /*d8d0*/  IADD3 R11, PT, PT, R11, 0x3, RZ ;  /* 0x000000030b0b7810 */ /* 0x000fc80007ffe0ff */
[----:B------:R-:W-:-:S13]  /*d8e0*/  ISETP.GE.AND P0, PT, R11, UR6, PT ;  /* 0x000000060b007c0c */ /* 0x000fda000bf06270 */
[----:B------:R-:W-:Y:S05]  /*d8f0*/  @!P0 BRA `(.L_x_356) ;  /* 0xfffffff400608947 */ /* 0x000fea000383ffff */
.L_x_340:
[----:B------:R-:W-:-:S04]  /*d900*/  UISETP.LT.AND UP1, UPT, UR6, UR32, UPT ;  /* 0x000000200600728c */ /* 0x000fc8000bf21270 */
[----:B------:R-:W-:-:S12]  /*d910*/  USEL UR32, UR6, UR32, !UP1 ;  /* 0x0000002006207287 */ /* 0x000fd8000c800000 */
.L_x_339:
[----:B------:R-:W0:Y:S02]  /*d920*/  LDCU UR24, c[0x0][0x3b0] ;  /* 0x00007600ff1877ac */ /* 0x000e240008000800 */
[----:B0-----:R-:W-:-:S04]  /*d930*/  UIADD3 UR24, UPT, UPT, -UR32, UR24, URZ ;  /* 0x0000001820187290 */ /* 0x001fc8000fffe1ff */
[----:B------:R-:W-:-:S09]  /*d940*/  UISETP.GE.AND UP1, UPT, UR24, 0x2, UPT ;  /* 0x000000021800788c */ /* 0x000fd2000bf26270 */
[----:B------:R-:W-:Y:S05]  /*d950*/  BRA.U !UP1, `(.L_x_357) ;  /* 0x0000000909487547 */ /* 0x000fea000b800000 */
[----:B------:R-:W-:-:S09]  /*d960*/  UISETP.GE.AND UP1, UPT, UR32, UR9, UPT ;  /* 0x000000092000728c */ /* 0x000fd2000bf26270 */
[----:B------:R-:W-:Y:S05]  /*d970*/  BRA.U UP1, `(.L_x_358) ;  /* 0x0000000901387547 */ /* 0x000fea000b800000 */
[----:B------:R-:W-:-:S07]  /*d980*/  IMAD.U32 R11, RZ, RZ, UR32 ;  /* 0x00000020ff0b7e24 */ /* 0x000fce000f8e00ff */
.L_x_371:
        /* <DEDUP_REMOVED lines=10> */
[----:B------:R-:W-:Y:S01]  /*da30*/  IMAD.MOV.U32 R24, RZ, RZ, R16 ;  /* 0x000000ffff187224 */ /* 0x000fe200078e0010 */
[----:B------:R-:W-:Y:S01]  /*da40*/  CS2R R34, SRZ ;  /* 0x0000000000227805 */ /* 0x000fe2000001ff00 */
[----:B------:R-:W-:Y:S02]  /*da50*/  IMAD.MOV.U32 R21, RZ, RZ, R5 ;  /* 0x000000ffff157224 */ /* 0x000fe400078e0005 */
[----:B---3--:R-:W-:-:S05]  /*da60*/  IMAD R13, R11, UR33, RZ ;  /* 0x000000210b0d7c24 */ /* 0x008fca000f8e02ff */
[----:B------:R-:W-:-:S07]  /*da70*/  SHF.R.S32.HI R12, RZ, 0x1f, R13 ;  /* 0x0000001fff0c7819 */ /* 0x000fce000001140d */
.L_x_364:
[----:B------:R-:W-:Y:S01]  /*da80*/  LOP3.LUT R7, R21, UR18, RZ, 0xfc, !PT ;  /* 0x0000001215077c12 */ /* 0x000fe2000f8efcff */
[----:B------:R-:W-:Y:S03]  /*da90*/  BSSY.RECONVERGENT B3, `(.L_x_361) ;  /* 0x000002a000037945 */ /* 0x000fe60003800200 */
[----:B------:R-:W-:-:S13]  /*daa0*/  ISETP.NE.U32.AND P0, PT, R7, RZ, PT ;  /* 0x000000ff0700720c */ /* 0x000fda0003f05070 */
[----:B------:R-:W-:Y:S05]  /*dab0*/  @P0 BRA `(.L_x_362) ;  /* 0x00000000005c0947 */ /* 0x000fea0003800000 */
[----:B0-----:R-:W-:-:S04]  /*dac0*/  MOV R7, UR38 ;  /* 0x0000002600077c02 */ /* 0x001fc80008000f00 */
[----:B------:R-:W0:Y:S01]  /*dad0*/  I2F.U32.RP R25, R7 ;  /* 0x0000000700197306 */ /* 0x000e220000209000 */
[----:B------:R-:W-:-:S07]  /*dae0*/  ISETP.NE.U32.AND P2, PT, R7, RZ, PT ;  /* 0x000000ff0700720c */ /* 0x000fce0003f45070 */
[----:B0-----:R-:W0:Y:S02]  /*daf0*/  MUFU.RCP R25, R25 ;  /* 0x0000001900197308 */ /* 0x001e240000001000 */
[----:B0-----:R-:W-:Y:S02]  /*db00*/  VIADD R22, R25, 0xffffffe ;  /* 0x0ffffffe19167836 */ /* 0x001fe40000000000 */
[----:B------:R-:W-:-:S04]  /*db10*/  IMAD.MOV.U32 R25, RZ, RZ, RZ ;  /* 0x000000ffff197224 */ /* 0x000fc800078e00ff */
[----:B------:R0:W3:Y:S02]  /*db20*/  F2I.FTZ.U32.TRUNC.NTZ R23, R22 ;  /* 0x0000001600177305 */ /* 0x0000e4000021f000 */
[----:B0-----:R-:W-:Y:S02]  /*db30*/  IMAD.MOV.U32 R22, RZ, RZ, RZ ;  /* 0x000000ffff167224 */ /* 0x001fe400078e00ff */
[----:B---3--:R-:W-:-:S04]  /*db40*/  IMAD R9, R23, R7, RZ ;  /* 0x0000000717097224 */ /* 0x008fc800078e02ff */
[----:B------:R-:W-:-:S04]  /*db50*/  IMAD.MOV R9, RZ, RZ, -R9 ;  /* 0x000000ffff097224 */ /* 0x000fc800078e0a09 */
[----:B------:R-:W-:-:S06]  /*db60*/  IMAD.HI.U32 R9, R23, R9, R22 ;  /* 0x0000000917097227 */ /* 0x000fcc00078e0016 */
[----:B------:R-:W-:-:S05]  /*db70*/  IMAD.HI.U32 R9, R9, R24, RZ ;  /* 0x0000001809097227 */ /* 0x000fca00078e00ff */
[----:B------:R-:W-:-:S05]  /*db80*/  IADD3 R20, PT, PT, -R9, RZ, RZ ;  /* 0x000000ff09147210 */ /* 0x000fca0007ffe1ff */
[----:B------:R-:W-:-:S05]  /*db90*/  IMAD R20, R7, R20, R24 ;  /* 0x0000001407147224 */ /* 0x000fca00078e0218 */
[----:B------:R-:W-:-:S13]  /*dba0*/  ISETP.GE.U32.AND P0, PT, R20, R7, PT ;  /* 0x000000071400720c */ /* 0x000fda0003f06070 */
[----:B------:R-:W-:Y:S02]  /*dbb0*/  @P0 IMAD.IADD R20, R20, 0x1, -R7 ;  /* 0x0000000114140824 */ /* 0x000fe400078e0a07 */
[----:B------:R-:W-:-:S03]  /*dbc0*/  @P0 VIADD R9, R9, 0x1 ;  /* 0x0000000109090836 */ /* 0x000fc60000000000 */
[----:B------:R-:W-:-:S13]  /*dbd0*/  ISETP.GE.U32.AND P1, PT, R20, R7, PT ;  /* 0x000000071400720c */ /* 0x000fda0003f26070 */
[----:B------:R-:W-:Y:S01]  /*dbe0*/  @P1 VIADD R9, R9, 0x1 ;  /* 0x0000000109091836 */ /* 0x000fe20000000000 */
[----:B------:R-:W-:-:S04]  /*dbf0*/  @!P2 LOP3.LUT R9, RZ, R7, RZ, 0x33, !PT ;  /* 0x00000007ff09a212 */ /* 0x000fc800078e33ff */
[----:B------:R-:W-:-:S05]  /*dc00*/  IADD3 R32, PT, PT, -R9, RZ, RZ ;  /* 0x000000ff09207210 */ /* 0x000fca0007ffe1ff */
[----:B------:R-:W-:Y:S01]  /*dc10*/  IMAD R32, R7, R32, R24 ;  /* 0x0000002007207224 */ /* 0x000fe200078e0218 */
[----:B------:R-:W-:Y:S06]  /*dc20*/  BRA `(.L_x_363) ;  /* 0x0000000000407947 */ /* 0x000fec0003800000 */
.L_x_362:
[----:B------:R-:W3:Y:S01]  /*dc30*/  LDCU UR33, c[0x0][0x3b4] ;  /* 0x00007680ff2177ac */ /* 0x000ee20008000800 */
[----:B------:R-:W-:Y:S01]  /*dc40*/  IMAD.MOV.U32 R26, RZ, RZ, R24 ;  /* 0x000000ffff1a7224 */ /* 0x000fe200078e0018 */
[----:B------:R-:W-:Y:S01]  /*dc50*/  MOV R20, 0xdc90 ;  /* 0x0000dc9000147802 */ /* 0x000fe20000000f00 */
[----:B------:R-:W-:Y:S01]  /*dc60*/  IMAD.U32 R7, RZ, RZ, UR18 ;  /* 0x00000012ff077e24 */ /* 0x000fe2000f8e00ff */
[----:B---3--:R-:W-:-:S07]  /*dc70*/  MOV R9, UR33 ;  /* 0x0000002100097c02 */ /* 0x008fce0008000f00 */
[----:B012---:R-:W-:Y:S05]  /*dc80*/  CALL.REL.NOINC `($__internal_0_$__cuda_sm20_div_s64) ;  /* 0x000000f4005c7944 */ /* 0x007fea0003c00000 */
[----:B------:R-:W-:Y:S01]  /*dc90*/  IADD3 R9, P0, PT, RZ, -R22, RZ ;  /* 0x80000016ff097210 */ /* 0x000fe20007f1e0ff */
[----:B------:R-:W-:-:S04]  /*dca0*/  IMAD.U32 R7, RZ, RZ, UR38 ;  /* 0x00000026ff077e24 */ /* 0x000fc8000f8e00ff */
[----:B------:R-:W-:-:S04]  /*dcb0*/  IMAD.X R20, RZ, RZ, ~R23, P0 ;  /* 0x000000ffff147224 */ /* 0x000fc800000e0e17 */
[-C--:B------:R-:W-:Y:S02]  /*dcc0*/  IMAD R28, R20, R7.reuse, RZ ;  /* 0x00000007141c7224 */ /* 0x080fe400078e02ff */
[----:B------:R-:W-:Y:S02]  /*dcd0*/  IMAD.MOV.U32 R20, RZ, RZ, R24 ;  /* 0x000000ffff147224 */ /* 0x000fe400078e0018 */
[C---:B------:R-:W-:Y:S02]  /*dce0*/  IMAD R25, R9.reuse, UR18, R28 ;  /* 0x0000001209197c24 */ /* 0x040fe4000f8e021c */
[----:B------:R-:W-:Y:S01]  /*dcf0*/  IMAD.WIDE.U32 R26, R9, R7, R20 ;  /* 0x00000007091a7225 */ /* 0x000fe200078e0014 */
[----:B------:R-:W-:-:S03]  /*dd00*/  MOV R9, R22 ;  /* 0x0000001600097202 */ /* 0x000fc60000000f00 */
[----:B------:R-:W-:Y:S02]  /*dd10*/  IMAD.MOV.U32 R32, RZ, RZ, R26 ;  /* 0x000000ffff207224 */ /* 0x000fe400078e001a */
[----:B------:R-:W-:-:S07]  /*dd20*/  IMAD.IADD R25, R25, 0x1, R27 ;  /* 0x0000000119197824 */ /* 0x000fce00078e021b */
.L_x_363:
[----:B-12---:R-:W-:Y:S05]  /*dd30*/  BSYNC.RECONVERGENT B3 ;  /* 0x0000000000037941 */ /* 0x006fea0003800200 */
.L_x_361:
        /* <DEDUP_REMOVED lines=11> */
[----:B------:R-:W-:Y:S01]  /*ddf0*/  LEA R26, P0, R30, UR26, 0x3 ;  /* 0x0000001a1e1a7c11 */ /* 0x000fe2000f8018ff */
[----:B------:R-:W-:-:S03]  /*de00*/  IMAD.U32 R20, RZ, RZ, UR18 ;  /* 0x00000012ff147e24 */ /* 0x000fc6000f8e00ff */
[----:B------:R-:W-:-:S04]  /*de10*/  IADD3 R9, PT, PT, R31, R25, RZ ;  /* 0x000000191f097210 */ /* 0x000fc80007ffe0ff */
[----:B------:R-:W-:Y:S01]  /*de20*/  LEA.HI.X R27, R30, UR27, R9, 0x3, P0 ;  /* 0x0000001b1e1b7c11 */ /* 0x000fe200080f1c09 */
[----:B--2---:R-:W-:Y:S01]  /*de30*/  IMAD R9, R28, R7, R32 ;  /* 0x000000071c097224 */ /* 0x004fe200078e0220 */
[----:B------:R-:W-:-:S03]  /*de40*/  LEA R28, P0, R7, R26, 0x3 ;  /* 0x0000001a071c7211 */ /* 0x000fc600078018ff */
[----:B0-----:R-:W-:Y:S01]  /*de50*/  IMAD.WIDE R22, R9, 0x8, R22 ;  /* 0x0000000809167825 */ /* 0x001fe200078e0216 */
[----:B------:R-:W-:Y:S02]  /*de60*/  LEA.HI.X R29, R7, R27, R20, 0x3, P0 ;  /* 0x0000001b071d7211 */ /* 0x000fe400000f1c14 */
[----:B------:R-:W2:Y:S04]  /*de70*/  LDG.E.64 R26, desc[UR22][R26.64] ;  /* 0x000000161a1a7981 */ /* 0x000ea8000c1e1b00 */
[----:B------:R-:W2:Y:S04]  /*de80*/  LDG.E.64 R22, desc[UR22][R22.64] ;  /* 0x0000001616167981 */ /* 0x000ea8000c1e1b00 */
[----:B------:R-:W3:Y:S01]  /*de90*/  LDG.E.64 R28, desc[UR22][R28.64] ;  /* 0x000000161c1c7981 */ /* 0x000ee2000c1e1b00 */
[----:B------:R-:W-:-:S05]  /*dea0*/  IADD3 R24, P0, PT, R24, UR10, RZ ;  /* 0x0000000a18187c10 */ /* 0x000fca000ff1e0ff */
[----:B------:R-:W-:Y:S01]  /*deb0*/  IMAD.X R21, RZ, RZ, R21, P0 ;  /* 0x000000ffff157224 */ /* 0x000fe200000e0615 */
[----:B------:R-:W-:-:S04]  /*dec0*/  ISETP.GE.U32.AND P0, PT, R24, R14, PT ;  /* 0x0000000e1800720c */ /* 0x000fc80003f06070 */
[----:B------:R-:W-:Y:S01]  /*ded0*/  ISETP.GE.AND.EX P0, PT, R21, R10, PT, P0 ;  /* 0x0000000a1500720c */ /* 0x000fe20003f06300 */
[C---:B--2---:R-:W-:Y:S02]  /*dee0*/  DFMA R40, R22.reuse, R26, R40 ;  /* 0x0000001a1628722b */ /* 0x044fe40000000028 */
[----:B---3--:R-:W-:-:S10]  /*def0*/  DFMA R34, R22, R28, R34 ;  /* 0x0000001c1622722b */ /* 0x008fd40000000022 */
[----:B------:R-:W-:Y:S05]  /*df00*/  @!P0 BRA `(.L_x_364) ;  /* 0xfffffff800dc8947 */ /* 0x000fea000383ffff */
.L_x_360:
[----:B012---:R-:W-:Y:S05]  /*df10*/  BSYNC.RECONVERGENT B2 ;  /* 0x0000000000027941 */ /* 0x007fea0003800200 */
.L_x_359:
        /* <DEDUP_REMOVED lines=22> */
.L_x_367:
[----:B------:R-:W0:Y:S02]  /*e080*/  LDS.64 R20, [R7] ;  /* 0x0000000007147984 */ /* 0x000e240000000a00 */
[----:B0-----:R-:W-:-:S07]  /*e090*/  DADD R22, R26, R20 ;  /* 0x000000001a167229 */ /* 0x001fce0000000014 */
[----:B------:R-:W0:Y:S02]  /*e0a0*/  ATOMS.CAST.SPIN.64 P0, [R7], R20, R22 ;  /* 0x000000140700758d */ /* 0x000e240001800416 */
[----:B0-----:R-:W-:Y:S05]  /*e0b0*/  @!P0 BRA `(.L_x_367) ;  /* 0xfffffffc00f08947 */ /* 0x001fea000383ffff */
.L_x_366:
[----:B------:R-:W-:Y:S05]  /*e0c0*/  BSYNC.RECONVERGENT B2 ;  /* 0x0000000000027941 */ /* 0x000fea0003800200 */
.L_x_365:
        /* <DEDUP_REMOVED lines=17> */
.L_x_370:
[----:B------:R-:W0:Y:S02]  /*e1e0*/  LDS.64 R20, [R7+0x8] ;  /* 0x0000080007147984 */ /* 0x000e240000000a00 */
[----:B0-----:R-:W-:-:S07]  /*e1f0*/  DADD R22, R26, R20 ;  /* 0x000000001a167229 */ /* 0x001fce0000000014 */
[----:B------:R-:W0:Y:S02]  /*e200*/  ATOMS.CAST.SPIN.64 P0, [R7+0x8], R20, R22 ;  /* 0x000008140700758d */ /* 0x000e240001800416 */
[----:B0-----:R-:W-:Y:S05]  /*e210*/  @!P0 BRA `(.L_x_370) ;  /* 0xfffffffc00f08947 */ /* 0x001fea000383ffff */
.L_x_369:
[----:B------:R-:W-:Y:S05]  /*e220*/  BSYNC.RECONVERGENT B2 ;  /* 0x0000000000027941 */ /* 0x000fea0003800200 */
.L_x_368:
[----:B------:R-:W-:-:S04]  /*e230*/  IADD3 R11, PT, PT, R11, 0x2, RZ ;  /* 0x000000020b0b7810 */ /* 0x000fc80007ffe0ff */
[----:B------:R-:W-:-:S13]  /*e240*/  ISETP.GE.AND P0, PT, R11, UR9, PT ;  /* 0x000000090b007c0c */ /* 0x000fda000bf06270 */
[----:B------:R-:W-:Y:S05]  /*e250*/  @!P0 BRA `(.L_x_371) ;  /* 0xfffffff400cc8947 */ /* 0x000fea000383ffff */
.L_x_358:
[----:B------:R-:W-:-:S04]  /*e260*/  UISETP.LT.AND UP1, UPT, UR9, UR32, UPT ;  /* 0x000000200900728c */ /* 0x000fc8000bf21270 */
[----:B------:R-:W-:-:S12]  /*e270*/  USEL UR32, UR9, UR32, !UP1 ;  /* 0x0000002009207287 */ /* 0x000fd8000c800000 */
.L_x_357:
[----:B------:R-:W0:Y:S02]  /*e280*/  LDCU UR25, c[0x0][0x3b0] ;  /* 0x00007600ff1977ac */ /* 0x000e240008000800 */
[----:B0-----:R-:W-:-:S09]  /*e290*/  UISETP.GE.AND UP1, UPT, UR32, UR25, UPT ;  /* 0x000000192000728c */ /* 0x001fd2000bf26270 */
[----:B------:R-:W-:Y:S05]  /*e2a0*/  BRA.U UP1, `(.L_x_372) ;  /* 0x0000000501d07547 */ /* 0x000fea000b800000 */
.L_x_382:
        /* <DEDUP_REMOVED lines=9> */
[----:B------:R-:W-:Y:S01]  /*e340*/  IMAD.MOV.U32 R24, RZ, RZ, R16 ;  /* 0x000000ffff187224 */ /* 0x000fe200078e0010 */
[----:B------:R-:W-:Y:S01]  /*e350*/  CS2R R34, SRZ ;  /* 0x0000000000227805 */ /* 0x000fe2000001ff00 */
[----:B------:R-:W-:Y:S02]  /*e360*/  IMAD.MOV.U32 R21, RZ, RZ, R5 ;  /* 0x000000ffff157224 */ /* 0x000fe400078e0005 */
[----:B---3--:R-:W-:-:S04]  /*e370*/  IMAD.U32 R12, RZ, RZ, UR33 ;  /* 0x00000021ff0c7e24 */ /* 0x008fc8000f8e00ff */
[----:B------:R-:W-:-:S05]  /*e380*/  IMAD R12, R12, UR32, RZ ;  /* 0x000000200c0c7c24 */ /* 0x000fca000f8e02ff */
[----:B------:R-:W-:-:S07]  /*e390*/  SHF.R.S32.HI R11, RZ, 0x1f, R12 ;  /* 0x0000001fff0b7819 */ /* 0x000fce000001140c */
.L_x_378:
        /* <DEDUP_REMOVED lines=8> */
[----:B0-----:R-:W-:-:S06]  /*e420*/  VIADD R22, R13, 0xffffffe ;  /* 0x0ffffffe0d167836 */ /* 0x001fcc0000000000 */
        /* <DEDUP_REMOVED lines=11> */
[----:B------:R-:W-:Y:S01]  /*e4e0*/  ISETP.GE.U32.AND P1, PT, R20, R7, PT ;  /* 0x000000071400720c */ /* 0x000fe20003f26070 */
[----:B------:R-:W-:-:S12]  /*e4f0*/  IMAD.MOV.U32 R20, RZ, RZ, RZ ;  /* 0x000000ffff147224 */ /* 0x000fd800078e00ff */
[----:B------:R-:W-:Y:S01]  /*e500*/  @P1 VIADD R9, R9, 0x1 ;  /* 0x0000000109091836 */ /* 0x000fe20000000000 */
[----:B------:R-:W-:-:S04]  /*e510*/  @!P2 LOP3.LUT R9, RZ, R7, RZ, 0x33, !PT ;  /* 0x00000007ff09a212 */ /* 0x000fc800078e33ff */
[----:B------:R-:W-:-:S05]  /*e520*/  IADD3 R25, PT, PT, -R9, RZ, RZ ;  /* 0x000000ff09197210 */ /* 0x000fca0007ffe1ff */
[----:B------:R-:W-:Y:S01]  /*e530*/  IMAD R25, R7, R25, R24 ;  /* 0x0000001907197224 */ /* 0x000fe200078e0218 */
[----:B------:R-:W-:Y:S06]  /*e540*/  BRA `(.L_x_377) ;  /* 0x0000000000407947 */ /* 0x000fec0003800000 */
.L_x_376:
        /* <DEDUP_REMOVED lines=16> */
.L_x_377:
[----:B-12---:R-:W-:Y:S05]  /*e650*/  BSYNC.RECONVERGENT B3 ;  /* 0x0000000000037941 */ /* 0x006fea0003800200 */
.L_x_375:
        /* <DEDUP_REMOVED lines=11> */
[----:B------:R-:W-:-:S04]  /*e710*/  LEA R30, P0, R28, UR26, 0x3 ;  /* 0x0000001a1c1e7c11 */ /* 0x000fc8000f8018ff */
[----:B------:R-:W-:-:S04]  /*e720*/  IADD3 R9, PT, PT, R29, R13, RZ ;  /* 0x0000000d1d097210 */ /* 0x000fc80007ffe0ff */
[----:B------:R-:W-:Y:S01]  /*e730*/  LEA.HI.X R31, R28, UR27, R9, 0x3, P0 ;  /* 0x0000001b1c1f7c11 */ /* 0x000fe200080f1c09 */
[----:B--2---:R-:W-:-:S04]  /*e740*/  IMAD R7, R26, R7, R25 ;  /* 0x000000071a077224 */ /* 0x004fc800078e0219 */
[----:B------:R-:W2:Y:S01]  /*e750*/  LDG.E.64 R26, desc[UR22][R30.64] ;  /* 0x000000161e1a7981 */ /* 0x000ea2000c1e1b00 */
[----:B0-----:R-:W-:-:S06]  /*e760*/  IMAD.WIDE R22, R7, 0x8, R22 ;  /* 0x0000000807167825 */ /* 0x001fcc00078e0216 */
[----:B------:R-:W2:Y:S01]  /*e770*/  LDG.E.64 R22, desc[UR22][R22.64] ;  /* 0x0000001616167981 */ /* 0x000ea2000c1e1b00 */
[----:B------:R-:W-:-:S05]  /*e780*/  IADD3 R24, P0, PT, R24, UR10, RZ ;  /* 0x0000000a18187c10 */ /* 0x000fca000ff1e0ff */
[----:B------:R-:W-:Y:S01]  /*e790*/  IMAD.X R21, RZ, RZ, R21, P0 ;  /* 0x000000ffff157224 */ /* 0x000fe200000e0615 */
[----:B------:R-:W-:-:S04]  /*e7a0*/  ISETP.GE.U32.AND P0, PT, R24, R14, PT ;  /* 0x0000000e1800720c */ /* 0x000fc80003f06070 */
[----:B------:R-:W-:Y:S01]  /*e7b0*/  ISETP.GE.AND.EX P0, PT, R21, R10, PT, P0 ;  /* 0x0000000a1500720c */ /* 0x000fe20003f06300 */
[----:B--2---:R-:W-:-:S12]  /*e7c0*/  DFMA R34, R22, R26, R34 ;  /* 0x0000001a1622722b */ /* 0x004fd80000000022 */
[----:B------:R-:W-:Y:S05]  /*e7d0*/  @!P0 BRA `(.L_x_378) ;  /* 0xfffffff800f08947 */ /* 0x000fea000383ffff */
.L_x_374:
[----:B012---:R-:W-:Y:S05]  /*e7e0*/  BSYNC.RECONVERGENT B2 ;  /* 0x0000000000027941 */ /* 0x007fea0003800200 */
.L_x_373:
        /* <DEDUP_REMOVED lines=20> */
[----:B------:R-:W-:Y:S01]  /*e930*/  IMAD.U32 R7, RZ, RZ, UR32 ;  /* 0x00000020ff077e24 */ /* 0x000fe2000f8e00ff */
[----:B0-----:R-:W-:-:S06]  /*e940*/  ULEA UR24, UR25, UR24, 0x18 ;  /* 0x0000001819187291 */ /* 0x001fcc000f8ec0ff */
[----:B------:R-:W-:-:S07]  /*e950*/  LEA R7, R7, UR24, 0x3 ;  /* 0x0000001807077c11 */ /* 0x000fce000f8e18ff */
.L_x_381:
[----:B------:R-:W0:Y:S02]  /*e960*/  LDS.64 R20, [R7] ;  /* 0x0000000007147984 */ /* 0x000e240000000a00 */
[----:B0-----:R-:W-:-:S07]  /*e970*/  DADD R22, R26, R20 ;  /* 0x000000001a167229 */ /* 0x001fce0000000014 */
[----:B------:R-:W0:Y:S02]  /*e980*/  ATOMS.CAST.SPIN.64 P0, [R7], R20, R22 ;  /* 0x000000140700758d */ /* 0x000e240001800416 */
[----:B0-----:R-:W-:Y:S05]  /*e990*/  @!P0 BRA `(.L_x_381) ;  /* 0xfffffffc00f08947 */ /* 0x001fea000383ffff */
.L_x_380:
[----:B------:R-:W-:Y:S05]  /*e9a0*/  BSYNC.RECONVERGENT B2 ;  /* 0x0000000000027941 */ /* 0x000fea0003800200 */
.L_x_379:
[----:B------:R-:W0:Y:S01]  /*e9b0*/  LDCU UR25, c[0x0][0x3b0] ;  /* 0x00007600ff1977ac */ /* 0x000e220008000800 */
[----:B------:R-:W-:-:S04]  /*e9c0*/  UIADD3 UR32, UPT, UPT, UR32, 0x1, URZ ;  /* 0x0000000120207890 */ /* 0x000fc8000fffe0ff */
[----:B0-----:R-:W-:-:S09]  /*e9d0*/  UISETP.GE.AND UP1, UPT, UR32, UR25, UPT ;  /* 0x000000192000728c */ /* 0x001fd2000bf26270 */
[----:B------:R-:W-:Y:S05]  /*e9e0*/  BRA.U !UP1, `(.L_x_382) ;  /* 0xfffffff909307547 */ /* 0x000fea000b83ffff */
.L_x_372:
[----:B------:R-:W-:Y:S01]  /*e9f0*/  BAR.SYNC.DEFER_BLOCKING 0x0 ;  /* 0x0000000000007b1d */ /* 0x000fe20000010000 */
[----:B------:R-:W-:Y:S02]  /*ea00*/  ISETP.GE.AND P0, PT, R6, UR25, PT ;  /* 0x0000001906007c0c */ /* 0x000fe4000bf06270 */
[----:B------:R-:W-:-:S03]  /*ea10*/  ISETP.GE.AND P1, PT, R0, R3, PT ;  /* 0x000000030000720c */ /* 0x000fc60003f26270 */
[----:B------:R-:W0:Y:S01]  /*ea20*/  LDCU.64 UR32, c[0x0][0x3d8] ;  /* 0x00007b00ff2077ac */ /* 0x000e220008000a00 */
[----:B------:R-:W-:Y:S01]  /*ea30*/  BSSY B2, `(.L_x_383) ;  /* 0x0000019000027945 */ /* 0x000fe20003800000 */
[----:B------:R-:W1:Y:S06]  /*ea40*/  LDCU.64 UR34, c[0x0][0x3a8] ;  /* 0x00007500ff2277ac */ /* 0x000e6c0008000a00 */
[----:B------:R-:W-:Y:S05]  /*ea50*/  @P0 BRA `(.L_x_384) ;  /* 0x0000000000580947 */ /* 0x000fea0003800000 */
[----:B------:R-:W2:Y:S01]  /*ea60*/  S2R R10, SR_CgaCtaId ;  /* 0x00000000000a7919 */ /* 0x000ea20000008800 */
[----:B------:R-:W-:Y:S01]  /*ea70*/  SHF.R.S32.HI R5, RZ, 0x1f, R8 ;  /* 0x0000001fff057819 */ /* 0x000fe20000011408 */
[----:B------:R-:W-:Y:S02]  /*ea80*/  USHF.R.S32.HI UR24, URZ, 0x1f, UR25 ;  /* 0x0000001fff187899 */ /* 0x000fe40008011419 */
[----:B------:R-:W-:Y:S01]  /*ea90*/  IMAD.WIDE.U32 R12, R8, UR25, RZ ;  /* 0x00000019080c7c25 */ /* 0x000fe2000f8e00ff */
[----:B------:R-:W-:-:S03]  /*eaa0*/  MOV R9, 0x400 ;  /* 0x0000040000097802 */ /* 0x000fc60000000f00 */
[----:B------:R-:W-:-:S04]  /*eab0*/  IMAD R5, R5, UR25, RZ ;  /* 0x0000001905057c24 */ /* 0x000fc8000f8e02ff */
[----:B------:R-:W-:Y:S02]  /*eac0*/  IMAD R7, R8, UR24, R5 ;  /* 0x0000001808077c24 */ /* 0x000fe4000f8e0205 */
[----:B------:R-:W-:-:S03]  /*ead0*/  IMAD.MOV.U32 R5, RZ, RZ, R6 ;  /* 0x000000ffff057224 */ /* 0x000fc600078e0006 */
[----:B------:R-:W-:Y:S02]  /*eae0*/  IADD3 R16, PT, PT, R13, R7, RZ ;  /* 0x000000070d107210 */ /* 0x000fe40007ffe0ff */
[----:B--2---:R-:W-:-:S07]  /*eaf0*/  LEA R20, R10, R9, 0x18 ;  /* 0x000000090a147211 */ /* 0x004fce00078ec0ff */
.L_x_385:
[C---:B------:R-:W-:Y:S01]  /*eb00*/  IMAD R7, R5.reuse, 0x8, R20 ;  /* 0x0000000805077824 */ /* 0x040fe200078e0214 */
[C---:B--2---:R-:W-:Y:S01]  /*eb10*/  IADD3 R11, P2, PT, R5.reuse, R12, RZ ;  /* 0x0000000c050b7210 */ /* 0x044fe20007f5e0ff */
[----:B------:R-:W-:Y:S05]  /*eb20*/  YIELD ;  /* 0x0000000000007946 */ /* 0x000fea0003800000 */
[----:B------:R-:W0:Y:S01]  /*eb30*/  LDS.64 R8, [R7] ;  /* 0x0000000007087984 */ /* 0x000e220000000a00 */
[C---:B------:R-:W-:Y:S01]  /*eb40*/  LEA.HI.X.SX32 R14, R5.reuse, R16, 0x1, P2 ;  /* 0x00000010050e7211 */ /* 0x040fe200010f0eff */
[----:B------:R-:W-:Y:S01]  /*eb50*/  VIADD R5, R5, UR10 ;  /* 0x0000000a05057c36 */ /* 0x000fe20008000000 */
[----:B-1----:R-:W-:-:S04]  /*eb60*/  LEA R10, P2, R11, UR34, 0x3 ;  /* 0x000000220b0a7c11 */ /* 0x002fc8000f8418ff */
[----:B------:R-:W-:Y:S02]  /*eb70*/  LEA.HI.X R11, R11, UR35, R14, 0x3, P2 ;  /* 0x000000230b0b7c11 */ /* 0x000fe400090f1c0e */
[----:B------:R-:W-:Y:S01]  /*eb80*/  ISETP.GE.AND P2, PT, R5, UR25, PT ;  /* 0x0000001905007c0c */ /* 0x000fe2000bf46270 */
[----:B0-----:R-:W-:-:S07]  /*eb90*/  DMUL R8, R8, UR32 ;  /* 0x0000002008087c28 */ /* 0x001fce0008000000 */
[----:B------:R2:W-:Y:S05]  /*eba0*/  REDG.E.ADD.F64.RN.STRONG.GPU desc[UR22][R10.64], R8 ;  /* 0x000000080a0079a6 */ /* 0x0005ea000c12ff16 */
[----:B------:R-:W-:Y:S05]  /*ebb0*/  @!P2 BRA `(.L_x_385) ;  /* 0xfffffffc00d0a947 */ /* 0x000fea000383ffff */
.L_x_384:
[----:B01----:R-:W-:Y:S05]  /*ebc0*/  BSYNC B2 ;  /* 0x0000000000027941 */ /* 0x003fea0003800000 */
.L_x_383:
[----:B------:R-:W-:Y:S05]  /*ebd0*/  @P1 BRA `(.L_x_386) ;  /* 0x0000007000701947 */ /* 0x000fea0003800000 */
.L_x_571:
[----:B--2---:R-:W0:Y:S08]  /*ebe0*/  LDC R10, c[0x0][0x3b0] ;  /* 0x0000ec00ff0a7b82 */ /* 0x004e300000000800 */
[----:B------:R-:W1:Y:S01]  /*ebf0*/  LDC.64 R8, c[0x0][0x388] ;  /* 0x0000e200ff087b82 */ /* 0x000e620000000a00 */
[----:B------:R-:W-:Y:S05]  /*ec00*/  WARPSYNC.ALL ;  /* 0x0000000000007948 */ /* 0x000fea0003800000 */
[----:B0-----:R-:W-:Y:S01]  /*ec10*/  ISETP.GE.AND P0, PT, R6, R10, PT ;  /* 0x0000000a0600720c */ /* 0x001fe20003f06270 */
[----:B------:R-:W-:Y:S01]  /*ec20*/  BSSY.RECONVERGENT B2, `(.L_x_387) ;  /* 0x000000f000027945 */ /* 0x000fe20003800200 */
[----:B-1----:R-:W-:-:S05]  /*ec30*/  IMAD.WIDE R8, R0, 0x4, R8 ;  /* 0x0000000400087825 */ /* 0x002fca00078e0208 */
[----:B------:R0:W5:Y:S04]  /*ec40*/  LDG.E R13, desc[UR22][R8.64] ;  /* 0x00000016080d7981 */ /* 0x000168000c1e1900 */
[----:B------:R0:W5:Y:S01]  /*ec50*/  LDG.E R12, desc[UR22][R8.64+0x4] ;  /* 0x00000416080c7981 */ /* 0x000162000c1e1900 */
[----:B------:R-:W-:Y:S06]  /*ec60*/  BAR.SYNC.DEFER_BLOCKING 0x0 ;  /* 0x0000000000007b1d */ /* 0x000fec0000010000 */
[----:B------:R-:W-:Y:S05]  /*ec70*/  @P0 BRA `(.L_x_388) ;  /* 0x0000000000240947 */ /* 0x000fea0003800000 */
[----:B0-----:R-:W0:Y:S01]  /*ec80*/  S2R R8, SR_CgaCtaId ;  /* 0x0000000000087919 */ /* 0x001e220000008800 */
[----:B------:R-:W-:Y:S01]  /*ec90*/  MOV R7, 0x400 ;  /* 0x0000040000077802 */ /* 0x000fe20000000f00 */
[----:B------:R-:W-:-:S03]  /*eca0*/  IMAD.MOV.U32 R5, RZ, RZ, R6 ;  /* 0x000000ffff057224 */ /* 0x000fc600078e0006 */
[----:B0-----:R-:W-:-:S07]  /*ecb0*/  LEA R8, R8, R7, 0x18 ;  /* 0x0000000708087211 */ /* 0x001fce00078ec0ff */
.L_x_389:
[C---:B------:R-:W-:Y:S01]  /*ecc0*/  LEA R7, R5.reuse, R8, 0x3 ;  /* 0x0000000805077211 */ /* 0x040fe200078e18ff */
[----:B------:R-:W-:-:S04]  /*ecd0*/  VIADD R5, R5, UR10 ;  /* 0x0000000a05057c36 */ /* 0x000fc80008000000 */
[----:B------:R1:W-:Y:S01]  /*ece0*/  STS.64 [R7], RZ ;  /* 0x000000ff07007388 */ /* 0x0003e20000000a00 */
[----:B------:R-:W-:-:S13]  /*ecf0*/  ISETP.GE.AND P0, PT, R5, R10, PT ;  /* 0x0000000a0500720c */ /* 0x000fda0003f06270 */
[----:B-1----:R-:W-:Y:S05]  /*ed00*/  @!P0 BRA `(.L_x_389) ;  /* 0xfffffffc00ec8947 */ /* 0x002fea000383ffff */
.L_x_388:
[----:B------:R-:W-:Y:S05]  /*ed10*/  BSYNC.RECONVERGENT B2 ;  /* 0x0000000000027941 */ /* 0x000fea0003800200 */
.L_x_387:
[----:B------:R-:W0:Y:S01]  /*ed20*/  LDCU UR20, c[0x0][0x3b4] ;  /* 0x00007680ff1477ac */ /* 0x000e220008000800 */
[----:B-----5:R-:W-:Y:S02]  /*ed30*/  SHF.R.S32.HI R7, RZ, 0x1f, R13 ;  /* 0x0000001fff077819 */ /* 0x020fe4000001140d */
[----:B------:R-:W-:-:S03]  /*ed40*/  SHF.R.S32.HI R5, RZ, 0x1f, R12 ;  /* 0x0000001fff057819 */ /* 0x000fc6000001140c */
[----:B0-----:R-:W-:Y:S02]  /*ed50*/  IMAD R8, R7, UR20, RZ ;  /* 0x0000001407087c24 */ /* 0x001fe4000f8e02ff */
[----:B------:R-:W-:Y:S02]  /*ed60*/  IMAD.MOV.U32 R7, RZ, RZ, RZ ;  /* 0x000000ffff077224 */ /* 0x000fe400078e00ff */
[----:B------:R-:W-:Y:S02]  /*ed70*/  IMAD R5, R5, UR20, RZ ;  /* 0x0000001405057c24 */ /* 0x000fe4000f8e02ff */
[----:B------:R-:W-:-:S04]  /*ed80*/  IMAD.WIDE.U32 R10, R13, UR20, R6 ;  /* 0x000000140d0a7c25 */ /* 0x000fc8000f8e0006 */
[----:B------:R-:W-:Y:S02]  /*ed90*/  IMAD R9, R13, UR18, R8 ;  /* 0x000000120d097c24 */ /* 0x000fe4000f8e0208 */
[C---:B------:R-:W-:Y:S02]  /*eda0*/  IMAD R7, R12.reuse, UR18, R5 ;  /* 0x000000120c077c24 */ /* 0x040fe4000f8e0205 */
[----:B------:R-:W-:Y:S01]  /*edb0*/  IMAD.WIDE.U32 R12, R12, UR20, RZ ;  /* 0x000000140c0c7c25 */ /* 0x000fe2000f8e00ff */
[----:B------:R-:W-:-:S03]  /*edc0*/  UMOV UR20, URZ ;  /* 0x000000ff00147c82 */ /* 0x000fc60008000000 */
[----:B------:R-:W-:Y:S01]  /*edd0*/  IMAD.IADD R5, R11, 0x1, R9 ;  /* 0x000000010b057824 */ /* 0x000fe200078e0209 */
[----:B------:R-:W-:Y:S01]  /*ede0*/  IADD3 R8, PT, PT, R13, R7, RZ ;  /* 0x000000070d087210 */ /* 0x000fe20007ffe0ff */
[----:B------:R-:W-:Y:S06]  /*edf0*/  BAR.SYNC.DEFER_BLOCKING 0x0 ;  /* 0x0000000000007b1d */ /* 0x000fec0000010000 */
[----:B------:R-:W-:Y:S05]  /*ee00*/  BRA.U UP0, `(.L_x_390) ;  /* 0x0000001100e47547 */ /* 0x000fea000b800000 */
[----:B------:R-:W-:-:S05]  /*ee10*/  UMOV UR20, URZ ;  /* 0x000000ff00147c82 */ /* 0x000fca0008000000 */
.L_x_421:
        /* <DEDUP_REMOVED lines=15> */
[----:B------:R-:W0:Y:S01]  /*ef10*/  LDC R32, c[0x0][0x3b4] ;  /* 0x0000ed00ff207b82 */ /* 0x000e220000000800 */
[----:B------:R-:W-:Y:S01]  /*ef20*/  IMAD.MOV.U32 R35, RZ, RZ, R10 ;  /* 0x000000ffff237224 */ /* 0x000fe200078e000a */
[----:B------:R-:W-:Y:S01]  /*ef30*/  CS2R R14, SRZ ;  /* 0x00000000000e7805 */ /* 0x000fe2000001ff00 */
[----:B------:R-:W-:Y:S02]  /*ef40*/  IMAD.MOV.U32 R21, RZ, RZ, R5 ;  /* 0x000000ffff157224 */ /* 0x000fe400078e0005 */
[----:B0-----:R-:W-:-:S05]  /*ef50*/  IMAD R32, R32, UR20, RZ ;  /* 0x0000001420207c24 */ /* 0x001fca000f8e02ff */
[----:B------:R-:W-:-:S07]  /*ef60*/  SHF.R.S32.HI R34, RZ, 0x1f, R32 ;  /* 0x0000001fff227819 */ /* 0x000fce0000011420 */
.L_x_396:
[----:B------:R-:W-:Y:S01]  /*ef70*/  LOP3.LUT R7, R21, UR18, RZ, 0xfc, !PT ;  /* 0x0000001215077c12 */ /* 0x000fe2000f8efcff */
[----:B------:R-:W-:Y:S03]  /*ef80*/  BSSY.RECONVERGENT B3, `(.L_x_393) ;  /* 0x000002a000037945 */ /* 0x000fe60003800200 */
[----:B------:R-:W-:-:S13]  /*ef90*/  ISETP.NE.U32.AND P0, PT, R7, RZ, PT ;  /* 0x000000ff0700720c */ /* 0x000fda0003f05070 */
[----:B------:R-:W-:Y:S05]  /*efa0*/  @P0 BRA `(.L_x_394) ;  /* 0x0000000000600947 */ /* 0x000fea0003800000 */
[----:B------:R-:W-:-:S04]  /*efb0*/  IMAD.U32 R7, RZ, RZ, UR38 ;  /* 0x00000026ff077e24 */ /* 0x000fc8000f8e00ff */
        /* <DEDUP_REMOVED lines=8> */
[----:B------:R-:W-:-:S04]  /*f040*/  IMAD.HI.U32 R20, R23, R9, R22 ;  /* 0x0000000917147227 */ /* 0x000fc800078e0016 */
[----:B------:R-:W-:Y:S02]  /*f050*/  HFMA2 R23, -RZ, RZ, 0, 0 ;  /* 0x00000000ff177431 */ /* 0x000fe400000001ff */
        /* <DEDUP_REMOVED lines=13> */
.L_x_394:
[----:B------:R-:W0:Y:S01]  /*f130*/  LDCU UR21, c[0x0][0x3b4] ;  /* 0x00007680ff1577ac */ /* 0x000e220008000800 */
[----:B------:R-:W-:Y:S01]  /*f140*/  IMAD.MOV.U32 R26, RZ, RZ, R35 ;  /* 0x000000ffff1a7224 */ /* 0x000fe200078e0023 */
[----:B------:R-:W-:Y:S01]  /*f150*/  MOV R20, 0xf190 ;  /* 0x0000f19000147802 */ /* 0x000fe20000000f00 */
[----:B------:R-:W-:Y:S01]  /*f160*/  IMAD.U32 R7, RZ, RZ, UR18 ;  /* 0x00000012ff077e24 */ /* 0x000fe2000f8e00ff */
[----:B0-----:R-:W-:-:S07]  /*f170*/  MOV R9, UR21 ;  /* 0x0000001500097c02 */ /* 0x001fce0008000f00 */
[----:B-12---:R-:W-:Y:S05]  /*f180*/  CALL.REL.NOINC `($__internal_0_$__cuda_sm20_div_s64) ;  /* 0x000000e0001c7944 */ /* 0x006fea0003c00000 */
[----:B------:R-:W-:Y:S01]  /*f190*/  IADD3 R9, P0, PT, RZ, -R22, RZ ;  /* 0x80000016ff097210 */ /* 0x000fe20007f1e0ff */
[----:B------:R-:W-:-:S04]  /*f1a0*/  IMAD.U32 R7, RZ, RZ, UR38 ;  /* 0x00000026ff077e24 */ /* 0x000fc8000f8e00ff */
[----:B------:R-:W-:-:S04]  /*f1b0*/  IMAD.X R20, RZ, RZ, ~R23, P0 ;  /* 0x000000ffff147224 */ /* 0x000fc800000e0e17 */
[-C--:B------:R-:W-:Y:S02]  /*f1c0*/  IMAD R28, R20, R7.reuse, RZ ;  /* 0x00000007141c7224 */ /* 0x080fe400078e02ff */
[----:B------:R-:W-:Y:S02]  /*f1d0*/  IMAD.MOV.U32 R20, RZ, RZ, R35 ;  /* 0x000000ffff147224 */ /* 0x000fe400078e0023 */
[C---:B------:R-:W-:Y:S02]  /*f1e0*/  IMAD R23, R9.reuse, UR18, R28 ;  /* 0x0000001209177c24 */ /* 0x040fe4000f8e021c */
[----:B------:R-:W-:-:S04]  /*f1f0*/  IMAD.WIDE.U32 R26, R9, R7, R20 ;  /* 0x00000007091a7225 */ /* 0x000fc800078e0014 */
[----:B------:R-:W-:Y:S01]  /*f200*/  IMAD.IADD R23, R23, 0x1, R27 ;  /* 0x0000000117177824 */ /* 0x000fe200078e021b */
[----:B------:R-:W-:-:S07]  /*f210*/  MOV R9, R26 ;  /* 0x0000001a00097202 */ /* 0x000fce0000000f00 */
.L_x_395:
[----:B-12---:R-:W-:Y:S05]  /*f220*/  BSYNC.RECONVERGENT B3 ;  /* 0x0000000000037941 */ /* 0x006fea0003800200 */
.L_x_393:
[----:B------:R-:W-:Y:S01]  /*f230*/  SHF.R.S64 R30, RZ, 0x1e, R22 ;  /* 0x0000001eff1e7819 */ /* 0x000fe20000001016 */
[----:B------:R-:W0:Y:S03]  /*f240*/  LDC.64 R26, c[0x0][0x3a0] ;  /* 0x0000e800ff1a7b82 */ /* 0x000e260000000a00 */
[----:B------:R-:W-:-:S04]  /*f250*/  IADD3 R30, P0, PT, R30, UR24, RZ ;  /* 0x000000181e1e7c10 */ /* 0x000fc8000ff1e0ff */
[----:B------:R-:W-:-:S05]  /*f260*/  LEA.HI.X.SX32 R31, R22, UR25, 0x2, P0 ;  /* 0x00000019161f7c11 */ /* 0x000fca00080f16ff */
[----:B------:R-:W2:Y:S01]  /*f270*/  LDG.E.CONSTANT R30, desc[UR22][R30.64] ;  /* 0x000000161e1e7981 */ /* 0x000ea2000c1e9900 */
[----:B------:R-:W-:Y:S01]  /*f280*/  IADD3 R28, P0, PT, R32, R9, RZ ;  /* 0x00000009201c7210 */ /* 0x000fe20007f1e0ff */
[----:B------:R-:W-:Y:S01]  /*f290*/  IMAD.U32 R51, RZ, RZ, UR16 ;  /* 0x00000010ff337e24 */ /* 0x000fe2000f8e00ff */
        /* <DEDUP_REMOVED lines=9> */
[----:B------:R-:W-:Y:S01]  /*f330*/  LEA R38, P0, R7, R22, 0x3 ;  /* 0x0000001607267211 */ /* 0x000fe200078018ff */
[----:B------:R-:W-:-:S04]  /*f340*/  IMAD.WIDE R52, R53, 0x8, R22 ;  /* 0x0000000835347825 */ /* 0x000fc800078e0216 */
[----:B------:R-:W-:Y:S01]  /*f350*/  IMAD.WIDE R50, R51, 0x8, R22 ;  /* 0x0000000833327825 */ /* 0x000fe200078e0216 */
[----:B------:R-:W3:Y:S05]  /*f360*/  LDG.E.64 R28, desc[UR22][R52.64] ;  /* 0x00000016341c7981 */ /* 0x000eea000c1e1b00 */
[----:B------:R-:W4:Y:S01]  /*f370*/  LDG.E.64 R50, desc[UR22][R50.64] ;  /* 0x0000001632327981 */ /* 0x000f22000c1e1b00 */
[----:B--2---:R-:W-:Y:S01]  /*f380*/  IMAD R37, R30, R7, R9 ;  /* 0x000000071e257224 */ /* 0x004fe200078e0209 */
[----:B------:R-:W-:Y:S02]  /*f390*/  MOV R9, UR18 ;  /* 0x0000001200097c02 */ /* 0x000fe40008000f00 */
[----:B------:R-:W2:Y:S01]  /*f3a0*/  LDG.E.64 R30, desc[UR22][R22.64] ;  /* 0x00000016161e7981 */ /* 0x000ea2000c1e1b00 */
[----:B0-----:R-:W-:Y:S01]  /*f3b0*/  IMAD.WIDE R36, R37, 0x8, R26 ;  /* 0x0000000825247825 */ /* 0x001fe200078e021a */
[----:B------:R-:W-:-:S03]  /*f3c0*/  LEA.HI.X R39, R7, R23, R9, 0x3, P0 ;  /* 0x0000001707277211 */ /* 0x000fc600000f1c09 */
[----:B------:R-:W-:Y:S02]  /*f3d0*/  IMAD.U32 R27, RZ, RZ, UR15 ;  /* 0x0000000fff1b7e24 */ /* 0x000fe4000f8e00ff */
[----:B------:R-:W3:Y:S04]  /*f3e0*/  LDG.E.64 R36, desc[UR22][R36.64] ;  /* 0x0000001624247981 */ /* 0x000ee8000c1e1b00 */
[----:B------:R-:W5:Y:S01]  /*f3f0*/  LDG.E.64 R38, desc[UR22][R38.64] ;  /* 0x0000001626267981 */ /* 0x000f62000c1e1b00 */
[----:B------:R-:W-:-:S06]  /*f400*/  IMAD.WIDE R26, R27, 0x8, R22 ;  /* 0x000000081b1a7825 */ /* 0x000fcc00078e0216 */
[----:B------:R-:W4:Y:S01]  /*f410*/  LDG.E.64 R26, desc[UR22][R26.64] ;  /* 0x000000161a1a7981 */ /* 0x000f22000c1e1b00 */
[----:B------:R-:W-:Y:S01]  /*f420*/  IADD3 R35, P0, PT, R35, UR10, RZ ;  /* 0x0000000a23237c10 */ /* 0x000fe2000ff1e0ff */
[C---:B---3--:R-:W-:Y:S02]  /*f430*/  DFMA R40, R36.reuse, R28, R40 ;  /* 0x0000001c2428722b */ /* 0x048fe40000000028 */
[C---:B--2---:R-:W-:Y:S01]  /*f440*/  DFMA R48, R36.reuse, R30, R48 ;  /* 0x0000001e2430722b */ /* 0x044fe20000000030 */
[----:B------:R-:W-:Y:S01]  /*f450*/  IMAD.U32 R29, RZ, RZ, UR12 ;  /* 0x0000000cff1d7e24 */ /* 0x000fe2000f8e00ff */
[----:B-----5:R-:W-:Y:S01]  /*f460*/  DFMA R46, R36, R38, R46 ;  /* 0x00000026242e722b */ /* 0x020fe2000000002e */
[----:B------:R-:W-:Y:S01]  /*f470*/  IMAD.U32 R31, RZ, RZ, UR11 ;  /* 0x0000000bff1f7e24 */ /* 0x000fe2000f8e00ff */
[----:B------:R-:W-:Y:S01]  /*f480*/  MOV R39, UR13 ;  /* 0x0000000d00277c02 */ /* 0x000fe20008000f00 */
[----:B------:R-:W-:-:S04]  /*f490*/  IMAD.WIDE R28, R29, 0x8, R22 ;  /* 0x000000081d1c7825 */ /* 0x000fc800078e0216 */
[--C-:B------:R-:W-:Y:S01]  /*f4a0*/  IMAD.WIDE R30, R31, 0x8, R22.reuse ;  /* 0x000000081f1e7825 */ /* 0x100fe200078e0216 */
[----:B----4-:R-:W-:Y:S01]  /*f4b0*/  DFMA R42, R36, R26, R42 ;  /* 0x0000001a242a722b */ /* 0x010fe2000000002a */
[----:B------:R-:W2:Y:S02]  /*f4c0*/  LDG.E.64 R28, desc[UR22][R28.64] ;  /* 0x000000161c1c7981 */ /* 0x000ea4000c1e1b00 */
[----:B------:R-:W-:Y:S02]  /*f4d0*/  IMAD.WIDE R38, R39, 0x8, R22 ;  /* 0x0000000827267825 */ /* 0x000fe400078e0216 */
[----:B------:R-:W3:Y:S04]  /*f4e0*/  LDG.E.64 R30, desc[UR22][R30.64] ;  /* 0x000000161e1e7981 */ /* 0x000ee8000c1e1b00 */
[----:B------:R-:W4:Y:S01]  /*f4f0*/  LDG.E.64 R26, desc[UR22][R38.64] ;  /* 0x00000016261a7981 */ /* 0x000f22000c1e1b00 */
[----:B------:R-:W-:Y:S01]  /*f500*/  IMAD.X R21, RZ, RZ, R21, P0 ;  /* 0x000000ffff157224 */ /* 0x000fe200000e0615 */
[----:B------:R-:W-:-:S04]  /*f510*/  ISETP.GE.U32.AND P0, PT, R35, R12, PT ;  /* 0x0000000c2300720c */ /* 0x000fc80003f06070 */
[----:B------:R-:W-:Y:S01]  /*f520*/  ISETP.GE.AND.EX P0, PT, R21, R8, PT, P0 ;  /* 0x000000081500720c */ /* 0x000fe20003f06300 */
[C---:B------:R-:W-:Y:S02]  /*f530*/  DFMA R44, R36.reuse, R50, R44 ;  /* 0x00000032242c722b */ /* 0x040fe4000000002c */
[C---:B--2---:R-:W-:Y:S02]  /*f540*/  DFMA R16, R36.reuse, R28, R16 ;  /* 0x0000001c2410722b */ /* 0x044fe40000000010 */
[C---:B---3--:R-:W-:Y:S02]  /*f550*/  DFMA R14, R36.reuse, R30, R14 ;  /* 0x0000001e240e722b */ /* 0x048fe4000000000e */
[----:B----4-:R-:W-:-:S06]  /*f560*/  DFMA R24, R36, R26, R24 ;  /* 0x0000001a2418722b */ /* 0x010fcc0000000018 */
[----:B------:R-:W-:Y:S05]  /*f570*/  @!P0 BRA `(.L_x_396) ;  /* 0xfffffff8007c8947 */ /* 0x000fea000383ffff */
.L_x_392:
[----:B-12---:R-:W-:Y:S05]  /*f580*/  BSYNC.RECONVERGENT B2 ;  /* 0x0000000000027941 */ /* 0x006fea0003800200 */
.L_x_391:
        /* <DEDUP_REMOVED lines=22> */
.L_x_399:
[----:B------:R-:W0:Y:S01]  /*f6f0*/  LDS.64 R20, [UR21] ;  /* 0x00000015ff147984 */ /* 0x000e220008000a00 */
[----:B------:R-:W-:Y:S01]  /*f700*/  MOV R7, UR21 ;  /* 0x0000001500077c02 */ /* 0x000fe20008000f00 */
[----:B0-----:R-:W-:-:S07]  /*f710*/  DADD R22, R30, R20 ;  /* 0x000000001e167229 */ /* 0x001fce0000000014 */
[----:B------:R-:W0:Y:S02]  /*f720*/  ATOMS.CAST.SPIN.64 P1, [R7], R20, R22 ;  /* 0x000000140700758d */ /* 0x000e240001820416 */
[----:B0-----:R-:W-:Y:S05]  /*f730*/  @!P1 BRA `(.L_x_399) ;  /* 0xfffffffc00ec9947 */ /* 0x001fea000383ffff */
.L_x_398:
[----:B------:R-:W-:Y:S05]  /*f740*/  BSYNC.RECONVERGENT B2 ;  /* 0x0000000000027941 */ /* 0x000fea0003800200 */
.L_x_397:
        /* <DEDUP_REMOVED lines=17> */
.L_x_402:
[----:B------:R-:W0:Y:S01]  /*f860*/  LDS.64 R20, [UR21+0x8] ;  /* 0x00000815ff147984 */ /* 0x000e220008000a00 */
[----:B------:R-:W-:Y:S01]  /*f870*/  IMAD.U32 R7, RZ, RZ, UR21 ;  /* 0x00000015ff077e24 */ /* 0x000fe2000f8e00ff */
[----:B0-----:R-:W-:-:S07]  /*f880*/  DADD R22, R30, R20 ;  /* 0x000000001e167229 */ /* 0x001fce0000000014 */
[----:B------:R-:W0:Y:S02]  /*f890*/  ATOMS.CAST.SPIN.64 P1, [R7+0x8], R20, R22 ;  /* 0x000008140700758d */ /* 0x000e240001820416 */
[----:B0-----:R-:W-:Y:S05]  /*f8a0*/  @!P1 BRA `(.L_x_402) ;  /* 0xfffffffc00ec9947 */ /* 0x001fea000383ffff */
.L_x_401:
[----:B------:R-:W-:Y:S05]  /*f8b0*/  BSYNC.RECONVERGENT B2 ;  /* 0x0000000000027941 */ /* 0x000fea0003800200 */
.L_x_400:
        /* <DEDUP_REMOVED lines=17> */
.L_x_405:
[----:B------:R-:W0:Y:S01]  /*f9d0*/  LDS.64 R20, [UR21+0x10] ;  /* 0x00001015ff147984 */ /* 0x000e220008000a00 */
[----:B------:R-:W-:Y:S01]  /*f9e0*/  IMAD.U32 R7, RZ, RZ, UR21 ;  /* 0x00000015ff077e24 */ /* 0x000fe2000f8e00ff */
[----:B0-----:R-:W-:-:S07]  /*f9f0*/  DADD R22, R30, R20 ;  /* 0x000000001e167229 */ /* 0x001fce0000000014 */
[----:B------:R-:W0:Y:S02]  /*fa00*/  ATOMS.CAST.SPIN.64 P1, [R7+0x10], R20, R22 ;  /* 0x000010140700758d */ /* 0x000e240001820416 */
[----:B0-----:R-:W-:Y:S05]  /*fa10*/  @!P1 BRA `(.L_x_405) ;  /* 0xfffffffc00ec9947 */ /* 0x001fea000383ffff */
.L_x_404:
[----:B------:R-:W-:Y:S05]  /*fa20*/  BSYNC.RECONVERGENT B2 ;  /* 0x0000000000027941 */ /* 0x000fea0003800200 */
.L_x_403:
        /* <DEDUP_REMOVED lines=17> */
.L_x_408:
[----:B------:R-:W0:Y:S01]  /*fb40*/  LDS.64 R20, [UR21+0x18] ;  /* 0x00001815ff147984 */ /* 0x000e220008000a00 */
[----:B------:R-:W-:Y:S01]  /*fb50*/  IMAD.U32 R7, RZ, RZ, UR21 ;  /* 0x00000015ff077e24 */ /* 0x000fe2000f8e00ff */
[----:B0-----:R-:W-:-:S07]  /*fb60*/  DADD R22, R30, R20 ;  /* 0x000000001e167229 */ /* 0x001fce0000000014 */
[----:B------:R-:W0:Y:S02]  /*fb70*/  ATOMS.CAST.SPIN.64 P1, [R7+0x18], R20, R22 ;  /* 0x000018140700758d */ /* 0x000e240001820416 */
[----:B0-----:R-:W-:Y:S05]  /*fb80*/  @!P1 BRA `(.L_x_408) ;  /* 0xfffffffc00ec9947 */ /* 0x001fea000383ffff */
.L_x_407:
[----:B------:R-:W-:Y:S05]  /*fb90*/  BSYNC.RECONVERGENT B2 ;  /* 0x0000000000027941 */ /* 0x000fea0003800200 */
.L_x_406:
        /* <DEDUP_REMOVED lines=17> */
.L_x_411:
[----:B------:R-:W0:Y:S01]  /*fcb0*/  LDS.64 R20, [UR21+0x20] ;  /* 0x00002015ff147984 */ /* 0x000e220008000a00 */
[----:B------:R-:W-:Y:S01]  /*fcc0*/  MOV R7, UR21 ;  /* 0x0000001500077c02 */ /* 0x000fe20008000f00 */
[----:B0-----:R-:W-:-:S07]  /*fcd0*/  DADD R22, R30, R20 ;  /* 0x000000001e167229 */ /* 0x001fce0000000014 */
[----:B------:R-:W0:Y:S02]  /*fce0*/  ATOMS.CAST.SPIN.64 P1, [R7+0x20], R20, R22 ;  /* 0x000020140700758d */ /* 0x000e240001820416 */
[----:B0-----:R-:W-:Y:S05]  /*fcf0*/  @!P1 BRA `(.L_x_411) ;  /* 0xfffffffc00ec9947 */ /* 0x001fea000383ffff */
.L_x_410:
[----:B------:R-:W-:Y:S05]  /*fd00*/  BSYNC.RECONVERGENT B2 ;  /* 0x0000000000027941 */ /* 0x000fea0003800200 */
.L_x_409:
        /* <DEDUP_REMOVED lines=17> */
.L_x_414:
[----:B------:R-:W0:Y:S01]  /*fe20*/  LDS.64 R20, [UR21+0x28] ;  /* 0x00002815ff147984 */ /* 0x000e220008000a00 */
[----:B------:R-:W-:Y:S01]  /*fe30*/  IMAD.U32 R7, RZ, RZ, UR21 ;  /* 0x00000015ff077e24 */ /* 0x000fe2000f8e00ff */
[----:B0-----:R-:W-:-:S07]  /*fe40*/  DADD R22, R24, R20 ;  /* 0x0000000018167229 */ /* 0x001fce0000000014 */
[----:B------:R-:W0:Y:S02]  /*fe50*/  ATOMS.CAST.SPIN.64 P1, [R7+0x28], R20, R22 ;  /* 0x000028140700758d */ /* 0x000e240001820416 */
[----:B0-----:R-:W-:Y:S05]  /*fe60*/  @!P1 BRA `(.L_x_414) ;  /* 0xfffffffc00ec9947 */ /* 0x001fea000383ffff */
.L_x_413:
[----:B------:R-:W-:Y:S05]  /*fe70*/  BSYNC.RECONVERGENT B2 ;  /* 0x0000000000027941 */ /* 0x000fea0003800200 */
.L_x_412:
        /* <DEDUP_REMOVED lines=17> */
.L_x_417:
[----:B------:R-:W0:Y:S01]  /*ff90*/  LDS.64 R20, [UR21+0x30] ;  /* 0x00003015ff147984 */ /* 0x000e220008000a00 */
[----:B------:R-:W-:Y:S01]  /*ffa0*/  IMAD.U32 R7, RZ, RZ, UR21 ;  /* 0x00000015ff077e24 */ /* 0x000fe2000f8e00ff */
[----:B0-----:R-:W-:-:S07]  /*ffb0*/  DADD R22, R16, R20 ;  /* 0x0000000010167229 */ /* 0x001fce0000000014 */
[----:B------:R-:W0:Y:S02]  /*ffc0*/  ATOMS.CAST.SPIN.64 P1, [R7+0x30], R20, R22 ;  /* 0x000030140700758d */ /* 0x000e240001820416 */
[----:B0-----:R-:W-:Y:S05]  /*ffd0*/  @!P1 BRA `(.L_x_417) ;  /* 0xfffffffc00ec9947 */ /* 0x001fea000383ffff */
.L_x_416:
[----:B------:R-:W-:Y:S05]  /*ffe0*/  BSYNC.RECONVERGENT B2 ;  /* 0x0000000000027941 */ /* 0x000fea0003800200 */
.L_x_415:
        /* <DEDUP_REMOVED lines=17> */
.L_x_420:
[----:B------:R-:W0:Y:S01]  /*10100*/  LDS.64 R20, [UR21+0x38] ;  /* 0x00003815ff147984 */ /* 0x000e220008000a00 */
[----:B------:R-:W-:Y:S01]  /*10110*/  IMAD.U32 R7, RZ, RZ, UR21 ;  /* 0x00000015ff077e24 */ /* 0x000fe2000f8e00ff */
[----:B0-----:R-:W-:-:S07]  /*10120*/  DADD R22, R14, R20 ;  /* 0x000000000e167229 */ /* 0x001fce0000000014 */
[----:B------:R-:W0:Y:S02]  /*10130*/  ATOMS.CAST.SPIN.64 P0, [R7+0x38], R20, R22 ;  /* 0x000038140700758d */ /* 0x000e240001800416 */
[----:B0-----:R-:W-:Y:S05]  /*10140*/  @!P0 BRA `(.L_x_420) ;  /* 0xfffffffc00ec8947 */ /* 0x001fea000383ffff */
.L_x_419:
[----:B------:R-:W-:Y:S05]  /*10150*/  BSYNC.RECONVERGENT B2 ;  /* 0x0000000000027941 */ /* 0x000fea0003800200 */
.L_x_418:
[----:B------:R-:W-:-:S04]  /*10160*/  UIADD3 UR20, UPT, UPT, UR20, 0x8, URZ ;  /* 0x0000000814147890 */ /* 0x000fc8000fffe0ff */
[----:B------:R-:W-:-:S09]  /*10170*/  UISETP.GE.U32.AND UP1, UPT, UR20, UR17, UPT ;  /* 0x000000111400728c */ /* 0x000fd2000bf26070 */
[----:B------:R-:W-:Y:S05]  /*10180*/  BRA.U !UP1, `(.L_x_421) ;  /* 0xffffffed09247547 */ /* 0x000fea000b83ffff */
[----:B------:R-:W-:-:S05]  /*10190*/  UMOV UR20, UR17 ;  /* 0x0000001100147c82 */ /* 0x000fca0008000000 */
.L_x_390:
[----:B------:R-:W0:Y:S02]  /*101a0*/  LDCU UR21, c[0x0][0x3b0] ;  /* 0x00007600ff1577ac */ /* 0x000e240008000800 */
[----:B0-----:R-:W-:-:S04]  /*101b0*/  UIADD3 UR21, UPT, UPT, -UR20, UR21, URZ ;  /* 0x0000001514157290 */ /* 0x001fc8000fffe1ff */
[----:B------:R-:W-:-:S09]  /*101c0*/  UISETP.GE.AND UP1, UPT, UR21, 0x7, UPT ;  /* 0x000000071500788c */ /* 0x000fd2000bf26270 */
[----:B------:R-:W-:Y:S05]  /*101d0*/  BRA.U !UP1, `(.L_x_422) ;  /* 0x0000001109847547 */ /* 0x000fea000b800000 */
[----:B------:R-:W-:-:S09]  /*101e0*/  UISETP.GE.AND UP1, UPT, UR20, UR4, UPT ;  /* 0x000000041400728c */ /* 0x000fd2000bf26270 */
[----:B------:R-:W-:Y:S05]  /*101f0*/  BRA.U UP1, `(.L_x_423) ;  /* 0x0000001101747547 */ /* 0x000fea000b800000 */
[----:B------:R-:W-:-:S05]  /*10200*/  UMOV UR21, UR20 ;  /* 0x0000001400157c82 */ /* 0x000fca0008000000 */
.L_x_451:
        /* <DEDUP_REMOVED lines=14> */
[----:B------:R-:W3:Y:S01]  /*102f0*/  LDCU UR30, c[0x0][0x3b4] ;  /* 0x00007680ff1e77ac */ /* 0x000ee20008000800 */
[----:B------:R-:W-:Y:S01]  /*10300*/  IMAD.MOV.U32 R16, RZ, RZ, R10 ;  /* 0x000000ffff107224 */ /* 0x000fe200078e000a */
[----:B------:R-:W-:Y:S01]  /*10310*/  CS2R R34, SRZ ;  /* 0x0000000000227805 */ /* 0x000fe2000001ff00 */
[----:B------:R-:W-:Y:S01]  /*10320*/  IMAD.MOV.U32 R21, RZ, RZ, R5 ;  /* 0x000000ffff157224 */ /* 0x000fe200078e0005 */
[----:B---3--:R-:W-:-:S05]  /*10330*/  MOV R15, UR30 ;  /* 0x0000001e000f7c02 */ /* 0x008fca0008000f00 */
[----:B------:R-:W-:-:S05]  /*10340*/  IMAD R15, R15, UR21, RZ ;  /* 0x000000150f0f7c24 */ /* 0x000fca000f8e02ff */
[----:B------:R-:W-:-:S07]  /*10350*/  SHF.R.S32.HI R14, RZ, 0x1f, R15 ;  /* 0x0000001fff0e7819 */ /* 0x000fce000001140f */
.L_x_429:
        /* <DEDUP_REMOVED lines=27> */
.L_x_427:
        /* <DEDUP_REMOVED lines=16> */
.L_x_428:
[----:B-12---:R-:W-:Y:S05]  /*10610*/  BSYNC.RECONVERGENT B3 ;  /* 0x0000000000037941 */ /* 0x006fea0003800200 */
.L_x_426:
[----:B------:R-:W-:-:S04]  /*10620*/  SHF.R.S64 R28, RZ, 0x1e, R9 ;  /* 0x0000001eff1c7819 */ /* 0x000fc80000001009 */
[----:B------:R-:W-:-:S04]  /*10630*/  IADD3 R28, P0, PT, R28, UR24, RZ ;  /* 0x000000181c1c7c10 */ /* 0x000fc8000ff1e0ff */
[----:B------:R-:W-:-:S05]  /*10640*/  LEA.HI.X.SX32 R29, R9, UR25, 0x2, P0 ;  /* 0x00000019091d7c11 */ /* 0x000fca00080f16ff */
[----:B------:R-:W2:Y:S01]  /*10650*/  LDG.E.CONSTANT R28, desc[UR22][R28.64] ;  /* 0x000000161c1c7981 */ /* 0x000ea2000c1e9900 */
[----:B------:R-:W-:Y:S02]  /*10660*/  IADD3 R26, P0, PT, R15, R20, RZ ;  /* 0x000000140f1a7210 */ /* 0x000fe40007f1e0ff */
[----:B------:R-:W-:Y:S02]  /*10670*/  SHF.R.S32.HI R17, RZ, 0x1f, R9 ;  /* 0x0000001fff117819 */ /* 0x000fe40000011409 */
[----:B------:R-:W-:Y:S02]  /*10680*/  IADD3.X R27, PT, PT, R14, R23, RZ, P0, !PT ;  /* 0x000000170e1b7210 */ /* 0x000fe400007fe4ff */
[----:B------:R-:W0:Y:S01]  /*10690*/  LDC.64 R22, c[0x0][0x3a0] ;  /* 0x0000e800ff167b82 */ /* 0x000e220000000a00 */
[----:B------:R-:W-:Y:S01]  /*106a0*/  IMAD R30, R17, UR38, RZ ;  /* 0x00000026111e7c24 */ /* 0x000fe2000f8e02ff */
[----:B------:R-:W-:Y:S01]  /*106b0*/  MOV R39, UR16 ;  /* 0x0000001000277c02 */ /* 0x000fe20008000f00 */
[----:B------:R-:W-:-:S04]  /*106c0*/  IMAD.WIDE.U32 R26, R9, UR38, R26 ;  /* 0x00000026091a7c25 */ /* 0x000fc8000f8e001a */
[----:B------:R-:W-:Y:S01]  /*106d0*/  IMAD R17, R9, UR39, R30 ;  /* 0x0000002709117c24 */ /* 0x000fe2000f8e021e */
[----:B------:R-:W-:-:S03]  /*106e0*/  LEA R32, P0, R26, UR26, 0x3 ;  /* 0x0000001a1a207c11 */ /* 0x000fc6000f8018ff */
[----:B------:R-:W-:Y:S02]  /*106f0*/  IMAD.IADD R9, R27, 0x1, R17 ;  /* 0x000000011b097824 */ /* 0x000fe400078e0211 */
[----:B------:R-:W-:-:S03]  /*10700*/  IMAD.U32 R17, RZ, RZ, UR18 ;  /* 0x00000012ff117e24 */ /* 0x000fc6000f8e00ff */
[----:B------:R-:W-:-:S05]  /*10710*/  LEA.HI.X R33, R26, UR27, R9, 0x3, P0 ;  /* 0x0000001b1a217c11 */ /* 0x000fca00080f1c09 */
[----:B------:R-:W3:Y:S01]  /*10720*/  LDG.E.64 R30, desc[UR22][R32.64] ;  /* 0x00000016201e7981 */ /* 0x000ee2000c1e1b00 */
[----:B------:R-:W-:-:S05]  /*10730*/  IMAD.WIDE R38, R39, 0x8, R32 ;  /* 0x0000000827267825 */ /* 0x000fca00078e0220 */
[----:B------:R-:W4:Y:S01]  /*10740*/  LDG.E.64 R26, desc[UR22][R38.64] ;  /* 0x00000016261a7981 */ /* 0x000f22000c1e1b00 */
[----:B--2---:R-:W-:Y:S01]  /*10750*/  IMAD R9, R28, R7, R20 ;  /* 0x000000071c097224 */ /* 0x004fe200078e0214 */
[----:B------:R-:W-:-:S03]  /*10760*/  LEA R28, P0, R7, R32, 0x3 ;  /* 0x00000020071c7211 */ /* 0x000fc600078018ff */
[----:B0-----:R-:W-:Y:S01]  /*10770*/  IMAD.WIDE R22, R9, 0x8, R22 ;  /* 0x0000000809167825 */ /* 0x001fe200078e0216 */
[----:B------:R-:W-:-:S05]  /*10780*/  LEA.HI.X R29, R7, R33, R17, 0x3, P0 ;  /* 0x00000021071d7211 */ /* 0x000fca00000f1c11 */
[----:B------:R-:W3:Y:S04]  /*10790*/  LDG.E.64 R22, desc[UR22][R22.64] ;  /* 0x0000001616167981 */ /* 0x000ee8000c1e1b00 */
[----:B------:R-:W2:Y:S01]  /*107a0*/  LDG.E.64 R28, desc[UR22][R28.64] ;  /* 0x000000161c1c7981 */ /* 0x000ea2000c1e1b00 */
[----:B------:R-:W-:Y:S02]  /*107b0*/  IMAD.U32 R37, RZ, RZ, UR15 ;  /* 0x0000000fff257e24 */ /* 0x000fe4000f8e00ff */
[----:B------:R-:W-:Y:S02]  /*107c0*/  IMAD.U32 R7, RZ, RZ, UR14 ;  /* 0x0000000eff077e24 */ /* 0x000fe4000f8e00ff */
[----:B------:R-:W-:Y:S02]  /*107d0*/  IMAD.U32 R9, RZ, RZ, UR12 ;  /* 0x0000000cff097e24 */ /* 0x000fe4000f8e00ff */
[--C-:B------:R-:W-:Y:S01]  /*107e0*/  IMAD.WIDE R36, R37, 0x8, R32.reuse ;  /* 0x0000000825247825 */ /* 0x100fe200078e0220 */
[C---:B---3--:R-:W-:Y:S01]  /*107f0*/  DFMA R48, R22.reuse, R30, R48 ;  /* 0x0000001e1630722b */ /* 0x048fe20000000030 */
[----:B------:R-:W-:Y:S01]  /*10800*/  MOV R31, UR13 ;  /* 0x0000000d001f7c02 */ /* 0x000fe20008000f00 */
        /* <DEDUP_REMOVED lines=9> */
[----:B------:R-:W-:-:S05]  /*108a0*/  IADD3 R16, P0, PT, R16, UR10, RZ ;  /* 0x0000000a10107c10 */ /* 0x000fca000ff1e0ff */
        /* <DEDUP_REMOVED lines=8> */
.L_x_425:
[----:B012---:R-:W-:Y:S05]  /*10930*/  BSYNC.RECONVERGENT B2 ;  /* 0x0000000000027941 */ /* 0x007fea0003800200 */
.L_x_424:
        /* <DEDUP_REMOVED lines=22> */
.L_x_432:
[----:B------:R-:W0:Y:S01]  /*10aa0*/  LDS.64 R20, [UR24] ;  /* 0x00000018ff147984 */ /* 0x000e220008000a00 */
[----:B------:R-:W-:Y:S01]  /*10ab0*/  MOV R7, UR24 ;  /* 0x0000001800077c02 */ /* 0x000fe20008000f00 */
[----:B0-----:R-:W-:-:S07]  /*10ac0*/  DADD R22, R26, R20 ;  /* 0x000000001a167229 */ /* 0x001fce0000000014 */
[----:B------:R-:W0:Y:S02]  /*10ad0*/  ATOMS.CAST.SPIN.64 P1, [R7], R20, R22 ;  /* 0x000000140700758d */ /* 0x000e240001820416 */
[----:B0-----:R-:W-:Y:S05]  /*10ae0*/  @!P1 BRA `(.L_x_432) ;  /* 0xfffffffc00ec9947 */ /* 0x001fea000383ffff */
.L_x_431:
[----:B------:R-:W-:Y:S05]  /*10af0*/  BSYNC.RECONVERGENT B2 ;  /* 0x0000000000027941 */ /* 0x000fea0003800200 */
.L_x_430:
        /* <DEDUP_REMOVED lines=17> */
.L_x_435:
[----:B------:R-:W0:Y:S01]  /*10c10*/  LDS.64 R20, [UR24+0x8] ;  /* 0x00000818ff147984 */ /* 0x000e220008000a00 */
[----:B------:R-:W-:Y:S01]  /*10c20*/  IMAD.U32 R7, RZ, RZ, UR24 ;  /* 0x00000018ff077e24 */ /* 0x000fe2000f8e00ff */
[----:B0-----:R-:W-:-:S07]  /*10c30*/  DADD R22, R26, R20 ;  /* 0x000000001a167229 */ /* 0x001fce0000000014 */
[----:B------:R-:W0:Y:S02]  /*10c40*/  ATOMS.CAST.SPIN.64 P1, [R7+0x8], R20, R22 ;  /* 0x000008140700758d */ /* 0x000e240001820416 */
[----:B0-----:R-:W-:Y:S05]  /*10c50*/  @!P1 BRA `(.L_x_435) ;  /* 0xfffffffc00ec9947 */ /* 0x001fea000383ffff */
.L_x_434:
[----:B------:R-:W-:Y:S05]  /*10c60*/  BSYNC.RECONVERGENT B2 ;  /* 0x0000000000027941 */ /* 0x000fea0003800200 */
.L_x_433:
        /* <DEDUP_REMOVED lines=17> */
.L_x_438:
[----:B------:R-:W0:Y:S01]  /*10d80*/  LDS.64 R20, [UR24+0x10] ;  /* 0x00001018ff147984 */ /* 0x000e220008000a00 */
[----:B------:R-:W-:Y:S01]  /*10d90*/  IMAD.U32 R7, RZ, RZ, UR24 ;  /* 0x00000018ff077e24 */ /* 0x000fe2000f8e00ff */
[----:B0-----:R-:W-:-:S07]  /*10da0*/  DADD R22, R26, R20 ;  /* 0x000000001a167229 */ /* 0x001fce0000000014 */
[----:B------:R-:W0:Y:S02]  /*10db0*/  ATOMS.CAST.SPIN.64 P1, [R7+0x10], R20, R22 ;  /* 0x000010140700758d */ /* 0x000e240001820416 */
[----:B0-----:R-:W-:Y:S05]  /*10dc0*/  @!P1 BRA `(.L_x_438) ;  /* 0xfffffffc00ec9947 */ /* 0x001fea000383ffff */
.L_x_437:
[----:B------:R-:W-:Y:S05]  /*10dd0*/  BSYNC.RECONVERGENT B2 ;  /* 0x0000000000027941 */ /* 0x000fea0003800200 */
.L_x_436:
        /* <DEDUP_REMOVED lines=17> */
.L_x_441:
[----:B------:R-:W0:Y:S01]  /*10ef0*/  LDS.64 R20, [UR24+0x18] ;  /* 0x00001818ff147984 */ /* 0x000e220008000a00 */
[----:B------:R-:W-:Y:S01]  /*10f00*/  MOV R7, UR24 ;  /* 0x0000001800077c02 */ /* 0x000fe20008000f00 */
[----:B0-----:R-:W-:-:S07]  /*10f10*/  DADD R22, R26, R20 ;  /* 0x000000001a167229 */ /* 0x001fce0000000014 */
[----:B------:R-:W0:Y:S02]  /*10f20*/  ATOMS.CAST.SPIN.64 P1, [R7+0x18], R20, R22 ;  /* 0x000018140700758d */ /* 0x000e240001820416 */
[----:B0-----:R-:W-:Y:S05]  /*10f30*/  @!P1 BRA `(.L_x_441) ;  /* 0xfffffffc00ec9947 */ /* 0x001fea000383ffff */
.L_x_440:
[----:B------:R-:W-:Y:S05]  /*10f40*/  BSYNC.RECONVERGENT B2 ;  /* 0x0000000000027941 */ /* 0x000fea0003800200 */
.L_x_439:
        /* <DEDUP_REMOVED lines=17> */
.L_x_444:
[----:B------:R-:W0:Y:S01]  /*11060*/  LDS.64 R20, [UR24+0x20] ;  /* 0x00002018ff147984 */ /* 0x000e220008000a00 */
[----:B------:R-:W-:Y:S01]  /*11070*/  IMAD.U32 R7, RZ, RZ, UR24 ;  /* 0x00000018ff077e24 */ /* 0x000fe2000f8e00ff */
[----:B0-----:R-:W-:-:S07]  /*11080*/  DADD R22, R26, R20 ;  /* 0x000000001a167229 */ /* 0x001fce0000000014 */
[----:B------:R-:W0:Y:S02]  /*11090*/  ATOMS.CAST.SPIN.64 P1, [R7+0x20], R20, R22 ;  /* 0x000020140700758d */ /* 0x000e240001820416 */
[----:B0-----:R-:W-:Y:S05]  /*110a0*/  @!P1 BRA `(.L_x_444) ;  /* 0xfffffffc00ec9947 */ /* 0x001fea000383ffff */
.L_x_443:
[----:B------:R-:W-:Y:S05]  /*110b0*/  BSYNC.RECONVERGENT B2 ;  /* 0x0000000000027941 */ /* 0x000fea0003800200 */
.L_x_442:
        /* <DEDUP_REMOVED lines=17> */
.L_x_447:
[----:B------:R-:W0:Y:S01]  /*111d0*/  LDS.64 R20, [UR24+0x28] ;  /* 0x00002818ff147984 */ /* 0x000e220008000a00 */
[----:B------:R-:W-:Y:S01]  /*111e0*/  IMAD.U32 R7, RZ, RZ, UR24 ;  /* 0x00000018ff077e24 */ /* 0x000fe2000f8e00ff */
[----:B0-----:R-:W-:-:S07]  /*111f0*/  DADD R22, R24, R20 ;  /* 0x0000000018167229 */ /* 0x001fce0000000014 */
[----:B------:R-:W0:Y:S02]  /*11200*/  ATOMS.CAST.SPIN.64 P1, [R7+0x28], R20, R22 ;  /* 0x000028140700758d */ /* 0x000e240001820416 */
[----:B0-----:R-:W-:Y:S05]  /*11210*/  @!P1 BRA `(.L_x_447) ;  /* 0xfffffffc00ec9947 */ /* 0x001fea000383ffff */
.L_x_446:
[----:B------:R-:W-:Y:S05]  /*11220*/  BSYNC.RECONVERGENT B2 ;  /* 0x0000000000027941 */ /* 0x000fea0003800200 */
.L_x_445:
        /* <DEDUP_REMOVED lines=17> */
.L_x_450:
[----:B------:R-:W0:Y:S01]  /*11340*/  LDS.64 R20, [UR24+0x30] ;  /* 0x00003018ff147984 */ /* 0x000e220008000a00 */
[----:B------:R-:W-:Y:S01]  /*11350*/  MOV R7, UR24 ;  /* 0x0000001800077c02 */ /* 0x000fe20008000f00 */
[----:B0-----:R-:W-:-:S07]  /*11360*/  DADD R22, R24, R20 ;  /* 0x0000000018167229 */ /* 0x001fce0000000014 */
[----:B------:R-:W0:Y:S02]  /*11370*/  ATOMS.CAST.SPIN.64 P0, [R7+0x30], R20, R22 ;  /* 0x000030140700758d */ /* 0x000e240001800416 */
[----:B0-----:R-:W-:Y:S05]  /*11380*/  @!P0 BRA `(.L_x_450) ;  /* 0xfffffffc00ec8947 */ /* 0x001fea000383ffff */
.L_x_449:
[----:B------:R-:W-:Y:S05]  /*11390*/  BSYNC.RECONVERGENT B2 ;  /* 0x0000000000027941 */ /* 0x000fea0003800200 */
.L_x_448:
[----:B------:R-:W-:-:S04]  /*113a0*/  UIADD3 UR21, UPT, UPT, UR21, 0x7, URZ ;  /* 0x0000000715157890 */ /* 0x000fc8000fffe0ff */
[----:B------:R-:W-:-:S09]  /*113b0*/  UISETP.GE.AND UP1, UPT, UR21, UR4, UPT ;  /* 0x000000041500728c */ /* 0x000fd2000bf26270 */
[----:B------:R-:W-:Y:S05]  /*113c0*/  BRA.U !UP1, `(.L_x_451) ;  /* 0xffffffed09907547 */ /* 0x000fea000b83ffff */
.L_x_423:
[----:B------:R-:W-:-:S04]  /*113d0*/  UISETP.LT.AND UP1, UPT, UR4, UR20, UPT ;  /* 0x000000140400728c */ /* 0x000fc8000bf21270 */
[----:B------:R-:W-:-:S12]  /*113e0*/  USEL UR20, UR4, UR20, !UP1 ;  /* 0x0000001404147287 */ /* 0x000fd8000c800000 */
.L_x_422:
[----:B------:R-:W0:Y:S02]  /*113f0*/  LDCU UR21, c[0x0][0x3b0] ;  /* 0x00007600ff1577ac */ /* 0x000e240008000800 */
[----:B0-----:R-:W-:-:S04]  /*11400*/  UIADD3 UR21, UPT, UPT, -UR20, UR21, URZ ;  /* 0x0000001514157290 */ /* 0x001fc8000fffe1ff */
[----:B------:R-:W-:-:S09]  /*11410*/  UISETP.GE.AND UP1, UPT, UR21, 0x6, UPT ;  /* 0x000000061500788c */ /* 0x000fd2000bf26270 */
[----:B------:R-:W-:Y:S05]  /*11420*/  BRA.U !UP1, `(.L_x_452) ;  /* 0x0000001109147547 */ /* 0x000fea000b800000 */
[----:B------:R-:W-:-:S09]  /*11430*/  UISETP.GE.AND UP1, UPT, UR20, UR7, UPT ;  /* 0x000000071400728c */ /* 0x000fd2000bf26270 */
[----:B------:R-:W-:Y:S05]  /*11440*/  BRA.U UP1, `(.L_x_453) ;  /* 0x0000001101047547 */ /* 0x000fea000b800000 */
[----:B------:R-:W-:-:S05]  /*11450*/  UMOV UR21, UR20 ;  /* 0x0000001400157c82 */ /* 0x000fca0008000000 */
.L_x_478:
        /* <DEDUP_REMOVED lines=20> */
.L_x_459:
        /* <DEDUP_REMOVED lines=23> */
[----:B------:R-:W-:-:S04]  /*11710*/  @!P2 LOP3.LUT R9, RZ, R7, RZ, 0x33, !PT ;  /* 0x00000007ff09a212 */ /* 0x000fc800078e33ff */
[----:B------:R-:W-:-:S05]  /*11720*/  IADD3 R20, PT, PT, -R9, RZ, RZ ;  /* 0x000000ff09147210 */ /* 0x000fca0007ffe1ff */
[----:B------:R-:W-:Y:S01]  /*11730*/  IMAD R20, R7, R20, R16 ;  /* 0x0000001407147224 */ /* 0x000fe200078e0210 */
[----:B------:R-:W-:Y:S06]  /*11740*/  BRA `(.L_x_458) ;  /* 0x0000000000407947 */ /* 0x000fec0003800000 */
.L_x_457:
[----:B------:R-:W3:Y:S01]  /*11750*/  LDCU UR30, c[0x0][0x3b4] ;  /* 0x00007680ff1e77ac */ /* 0x000ee20008000800 */
[----:B------:R-:W-:Y:S01]  /*11760*/  IMAD.MOV.U32 R26, RZ, RZ, R16 ;  /* 0x000000ffff1a7224 */ /* 0x000fe200078e0010 */
[----:B------:R-:W-:Y:S02]  /*11770*/  MOV R7, UR18 ;  /* 0x0000001200077c02 */ /* 0x000fe40008000f00 */
        /* <DEDUP_REMOVED lines=9> */
[----:B------:R-:W-:Y:S01]  /*11810*/  IMAD R17, R9, UR18, R20 ;  /* 0x0000001209117c24 */ /* 0x000fe2000f8e0214 */
[----:B------:R-:W-:Y:S01]  /*11820*/  MOV R20, R26 ;  /* 0x0000001a00147202 */ /* 0x000fe20000000f00 */
[----:B------:R-:W-:Y:S02]  /*11830*/  IMAD.MOV.U32 R9, RZ, RZ, R22 ;  /* 0x000000ffff097224 */ /* 0x000fe400078e0016 */
[----:B------:R-:W-:-:S07]  /*11840*/  IMAD.IADD R27, R17, 0x1, R27 ;  /* 0x00000001111b7824 */ /* 0x000fce00078e021b */
.L_x_458:
[----:B-12---:R-:W-:Y:S05]  /*11850*/  BSYNC.RECONVERGENT B3 ;  /* 0x0000000000037941 */ /* 0x006fea0003800200 */
.L_x_456:
        /* <DEDUP_REMOVED lines=11> */
[----:B------:R-:W-:-:S04]  /*11910*/  LEA R38, P0, R26, UR26, 0x3 ;  /* 0x0000001a1a267c11 */ /* 0x000fc8000f8018ff */
[----:B------:R-:W-:Y:S01]  /*11920*/  IADD3 R9, PT, PT, R27, R17, RZ ;  /* 0x000000111b097210 */ /* 0x000fe20007ffe0ff */
[----:B------:R-:W-:-:S03]  /*11930*/  IMAD.U32 R17, RZ, RZ, UR18 ;  /* 0x00000012ff117e24 */ /* 0x000fc6000f8e00ff */
[----:B------:R-:W-:Y:S02]  /*11940*/  LEA.HI.X R39, R26, UR27, R9, 0x3, P0 ;  /* 0x0000001b1a277c11 */ /* 0x000fe400080f1c09 */
[C---:B------:R-:W-:Y:S01]  /*11950*/  LEA R36, P0, R7.reuse, R38, 0x3 ;  /* 0x0000002607247211 */ /* 0x040fe200078018ff */
[----:B-1----:R-:W-:Y:S01]  /*11960*/  IMAD.U32 R29, RZ, RZ, UR16 ;  /* 0x00000010ff1d7e24 */ /* 0x002fe2000f8e00ff */
[----:B------:R-:W-:Y:S01]  /*11970*/  MOV R31, UR15 ;  /* 0x0000000f001f7c02 */ /* 0x000fe20008000f00 */
[----:B------:R-:W-:Y:S01]  /*11980*/  IMAD.U32 R33, RZ, RZ, UR14 ;  /* 0x0000000eff217e24 */ /* 0x000fe2000f8e00ff */
[----:B------:R-:W-:Y:S01]  /*11990*/  LEA.HI.X R37, R7, R39, R17, 0x3, P0 ;  /* 0x0000002707257211 */ /* 0x000fe200000f1c11 */
[----:B------:R-:W3:Y:S05]  /*119a0*/  LDG.E.64 R26, desc[UR22][R38.64] ;  /* 0x00000016261a7981 */ /* 0x000eea000c1e1b00 */
[----:B------:R-:W4:Y:S01]  /*119b0*/  LDG.E.64 R36, desc[UR22][R36.64] ;  /* 0x0000001624247981 */ /* 0x000f22000c1e1b00 */
[----:B--2---:R-:W-:-:S04]  /*119c0*/  IMAD R9, R28, R7, R20 ;  /* 0x000000071c097224 */ /* 0x004fc800078e0214 */
[----:B0-----:R-:W-:-:S06]  /*119d0*/  IMAD.WIDE R22, R9, 0x8, R22 ;  /* 0x0000000809167825 */ /* 0x001fcc00078e0216 */
[----:B------:R-:W4:Y:S01]  /*119e0*/  LDG.E.64 R22, desc[UR22][R22.64] ;  /* 0x0000001616167981 */ /* 0x000f22000c1e1b00 */
[----:B------:R-:W-:Y:S02]  /*119f0*/  IMAD.U32 R7, RZ, RZ, UR13 ;  /* 0x0000000dff077e24 */ /* 0x000fe4000f8e00ff */
[----:B------:R-:W-:-:S04]  /*11a00*/  IMAD.WIDE R28, R29, 0x8, R38 ;  /* 0x000000081d1c7825 */ /* 0x000fc800078e0226 */
[--C-:B------:R-:W-:Y:S02]  /*11a10*/  IMAD.WIDE R30, R31, 0x8, R38.reuse ;  /* 0x000000081f1e7825 */ /* 0x100fe400078e0226 */
[----:B------:R-:W2:Y:S02]  /*11a20*/  LDG.E.64 R28, desc[UR22][R28.64] ;  /* 0x000000161c1c7981 */ /* 0x000ea4000c1e1b00 */
[--C-:B------:R-:W-:Y:S02]  /*11a30*/  IMAD.WIDE R32, R33, 0x8, R38.reuse ;  /* 0x0000000821207825 */ /* 0x100fe400078e0226 */
[----:B------:R-:W5:Y:S04]  /*11a40*/  LDG.E.64 R30, desc[UR22][R30.64] ;  /* 0x000000161e1e7981 */ /* 0x000f68000c1e1b00 */
[----:B------:R-:W5:Y:S01]  /*11a50*/  LDG.E.64 R32, desc[UR22][R32.64] ;  /* 0x0000001620207981 */ /* 0x000f62000c1e1b00 */
[----:B----4-:R-:W-:Y:S01]  /*11a60*/  DFMA R44, R22, R36, R44 ;  /* 0x00000024162c722b */ /* 0x010fe2000000002c */
[----:B------:R-:W-:-:S06]  /*11a70*/  IMAD.WIDE R36, R7, 0x8, R38 ;  /* 0x0000000807247825 */ /* 0x000fcc00078e0226 */
[----:B------:R-:W4:Y:S01]  /*11a80*/  LDG.E.64 R36, desc[UR22][R36.64] ;  /* 0x0000001624247981 */ /* 0x000f22000c1e1b00 */
[----:B------:R-:W-:-:S04]  /*11a90*/  IADD3 R16, P0, PT, R16, UR10, RZ ;  /* 0x0000000a10107c10 */ /* 0x000fc8000ff1e0ff */
[----:B------:R-:W-:Y:S02]  /*11aa0*/  IADD3.X R21, PT, PT, RZ, R21, RZ, P0, !PT ;  /* 0x00000015ff157210 */ /* 0x000fe400007fe4ff */
[----:B------:R-:W-:-:S04]  /*11ab0*/  ISETP.GE.U32.AND P0, PT, R16, R12, PT ;  /* 0x0000000c1000720c */ /* 0x000fc80003f06070 */
[----:B------:R-:W-:Y:S01]  /*11ac0*/  ISETP.GE.AND.EX P0, PT, R21, R8, PT, P0 ;  /* 0x000000081500720c */ /* 0x000fe20003f06300 */
[C---:B---3--:R-:W-:Y:S02]  /*11ad0*/  DFMA R46, R22.reuse, R26, R46 ;  /* 0x0000001a162e722b */ /* 0x048fe4000000002e */
[C---:B--2---:R-:W-:Y:S02]  /*11ae0*/  DFMA R42, R22.reuse, R28, R42 ;  /* 0x0000001c162a722b */ /* 0x044fe4000000002a */
[C---:B-----5:R-:W-:Y:S02]  /*11af0*/  DFMA R40, R22.reuse, R30, R40 ;  /* 0x0000001e1628722b */ /* 0x060fe40000000028 */
[C---:B------:R-:W-:Y:S02]  /*11b00*/  DFMA R24, R22.reuse, R32, R24 ;  /* 0x000000201618722b */ /* 0x040fe40000000018 */
[----:B----4-:R-:W-:-:S04]  /*11b10*/  DFMA R34, R22, R36, R34 ;  /* 0x000000241622722b */ /* 0x010fc80000000022 */
[----:B------:R-:W-:Y:S07]  /*11b20*/  @!P0 BRA `(.L_x_459) ;  /* 0xfffffff8009c8947 */ /* 0x000fee000383ffff */
.L_x_455:
[----:B012---:R-:W-:Y:S05]  /*11b30*/  BSYNC.RECONVERGENT B2 ;  /* 0x0000000000027941 */ /* 0x007fea0003800200 */
.L_x_454:
        /* <DEDUP_REMOVED lines=22> */
.L_x_462:
[----:B------:R-:W0:Y:S01]  /*11ca0*/  LDS.64 R20, [UR24] ;  /* 0x00000018ff147984 */ /* 0x000e220008000a00 */
[----:B------:R-:W-:Y:S01]  /*11cb0*/  IMAD.U32 R7, RZ, RZ, UR24 ;  /* 0x00000018ff077e24 */ /* 0x000fe2000f8e00ff */
[----:B0-----:R-:W-:-:S07]  /*11cc0*/  DADD R22, R26, R20 ;  /* 0x000000001a167229 */ /* 0x001fce0000000014 */
[----:B------:R-:W0:Y:S02]  /*11cd0*/  ATOMS.CAST.SPIN.64 P1, [R7], R20, R22 ;  /* 0x000000140700758d */ /* 0x000e240001820416 */
[----:B0-----:R-:W-:Y:S05]  /*11ce0*/  @!P1 BRA `(.L_x_462) ;  /* 0xfffffffc00ec9947 */ /* 0x001fea000383ffff */
.L_x_461:
[----:B------:R-:W-:Y:S05]  /*11cf0*/  BSYNC.RECONVERGENT B2 ;  /* 0x0000000000027941 */ /* 0x000fea0003800200 */
.L_x_460:
        /* <DEDUP_REMOVED lines=17> */
.L_x_465:
[----:B------:R-:W0:Y:S01]  /*11e10*/  LDS.64 R20, [UR24+0x8] ;  /* 0x00000818ff147984 */ /* 0x000e220008000a00 */
[----:B------:R-:W-:Y:S01]  /*11e20*/  IMAD.U32 R7, RZ, RZ, UR24 ;  /* 0x00000018ff077e24 */ /* 0x000fe2000f8e00ff */
[----:B0-----:R-:W-:-:S07]  /*11e30*/  DADD R22, R26, R20 ;  /* 0x000000001a167229 */ /* 0x001fce0000000014 */
[----:B------:R-:W0:Y:S02]  /*11e40*/  ATOMS.CAST.SPIN.64 P1, [R7+0x8], R20, R22 ;  /* 0x000008140700758d */ /* 0x000e240001820416 */
[----:B0-----:R-:W-:Y:S05]  /*11e50*/  @!P1 BRA `(.L_x_465) ;  /* 0xfffffffc00ec9947 */ /* 0x001fea000383ffff */
.L_x_464:
[----:B------:R-:W-:Y:S05]  /*11e60*/  BSYNC.RECONVERGENT B2 ;  /* 0x0000000000027941 */ /* 0x000fea0003800200 */
.L_x_463:
        /* <DEDUP_REMOVED lines=17> */
.L_x_468:
[----:B------:R-:W0:Y:S01]  /*11f80*/  LDS.64 R20, [UR24+0x10] ;  /* 0x00001018ff147984 */ /* 0x000e220008000a00 */
[----:B------:R-:W-:Y:S01]  /*11f90*/  MOV R7, UR24 ;  /* 0x0000001800077c02 */ /* 0x000fe20008000f00 */
[----:B0-----:R-:W-:-:S07]  /*11fa0*/  DADD R22, R26, R20 ;  /* 0x000000001a167229 */ /* 0x001fce0000000014 */
[----:B------:R-:W0:Y:S02]  /*11fb0*/  ATOMS.CAST.SPIN.64 P1, [R7+0x10], R20, R22 ;  /* 0x000010140700758d */ /* 0x000e240001820416 */
[----:B0-----:R-:W-:Y:S05]  /*11fc0*/  @!P1 BRA `(.L_x_468) ;  /* 0xfffffffc00ec9947 */ /* 0x001fea000383ffff */
.L_x_467:
[----:B------:R-:W-:Y:S05]  /*11fd0*/  BSYNC.RECONVERGENT B2 ;  /* 0x0000000000027941 */ /* 0x000fea0003800200 */
.L_x_466:
        /* <DEDUP_REMOVED lines=17> */
.L_x_471:
[----:B------:R-:W0:Y:S01]  /*120f0*/  LDS.64 R20, [UR24+0x18] ;  /* 0x00001818ff147984 */ /* 0x000e220008000a00 */
[----:B------:R-:W-:Y:S01]  /*12100*/  IMAD.U32 R7, RZ, RZ, UR24 ;  /* 0x00000018ff077e24 */ /* 0x000fe2000f8e00ff */
[----:B0-----:R-:W-:-:S07]  /*12110*/  DADD R22, R26, R20 ;  /* 0x000000001a167229 */ /* 0x001fce0000000014 */
[----:B------:R-:W0:Y:S02]  /*12120*/  ATOMS.CAST.SPIN.64 P1, [R7+0x18], R20, R22 ;  /* 0x000018140700758d */ /* 0x000e240001820416 */
[----:B0-----:R-:W-:Y:S05]  /*12130*/  @!P1 BRA `(.L_x_471) ;  /* 0xfffffffc00ec9947 */ /* 0x001fea000383ffff */
.L_x_470:
[----:B------:R-:W-:Y:S05]  /*12140*/  BSYNC.RECONVERGENT B2 ;  /* 0x0000000000027941 */ /* 0x000fea0003800200 */
.L_x_469:
        /* <DEDUP_REMOVED lines=17> */
.L_x_474:
[----:B------:R-:W0:Y:S01]  /*12260*/  LDS.64 R20, [UR24+0x20] ;  /* 0x00002018ff147984 */ /* 0x000e220008000a00 */
[----:B------:R-:W-:Y:S01]  /*12270*/  IMAD.U32 R7, RZ, RZ, UR24 ;  /* 0x00000018ff077e24 */ /* 0x000fe2000f8e00ff */
[----:B0-----:R-:W-:-:S07]  /*12280*/  DADD R22, R24, R20 ;  /* 0x0000000018167229 */ /* 0x001fce0000000014 */
[----:B------:R-:W0:Y:S02]  /*12290*/  ATOMS.CAST.SPIN.64 P1, [R7+0x20], R20, R22 ;  /* 0x000020140700758d */ /* 0x000e240001820416 */
[----:B0-----:R-:W-:Y:S05]  /*122a0*/  @!P1 BRA `(.L_x_474) ;  /* 0xfffffffc00ec9947 */ /* 0x001fea000383ffff */
.L_x_473:
[----:B------:R-:W-:Y:S05]  /*122b0*/  BSYNC.RECONVERGENT B2 ;  /* 0x0000000000027941 */ /* 0x000fea0003800200 */
.L_x_472:
        /* <DEDUP_REMOVED lines=17> */
.L_x_477:
[----:B------:R-:W0:Y:S01]  /*123d0*/  LDS.64 R20, [UR24+0x28] ;  /* 0x00002818ff147984 */ /* 0x000e220008000a00 */
[----:B------:R-:W-:Y:S01]  /*123e0*/  MOV R7, UR24 ;  /* 0x0000001800077c02 */ /* 0x000fe20008000f00 */
[----:B0-----:R-:W-:-:S07]  /*123f0*/  DADD R22, R24, R20 ;  /* 0x0000000018167229 */ /* 0x001fce0000000014 */
[----:B------:R-:W0:Y:S02]  /*12400*/  ATOMS.CAST.SPIN.64 P0, [R7+0x28], R20, R22 ;  /* 0x000028140700758d */ /* 0x000e240001800416 */
[----:B0-----:R-:W-:Y:S05]  /*12410*/  @!P0 BRA `(.L_x_477) ;  /* 0xfffffffc00ec8947 */ /* 0x001fea000383ffff */
.L_x_476:
[----:B------:R-:W-:Y:S05]  /*12420*/  BSYNC.RECONVERGENT B2 ;  /* 0x0000000000027941 */ /* 0x000fea0003800200 */
.L_x_475:
[----:B------:R-:W-:-:S04]  /*12430*/  UIADD3 UR21, UPT, UPT, UR21, 0x6, URZ ;  /* 0x0000000615157890 */ /* 0x000fc8000fffe0ff */
[----:B------:R-:W-:-:S09]  /*12440*/  UISETP.GE.AND UP1, UPT, UR21, UR7, UPT ;  /* 0x000000071500728c */ /* 0x000fd2000bf26270 */
[----:B------:R-:W-:Y:S05]  /*12450*/  BRA.U !UP1, `(.L_x_478) ;  /* 0xfffffff109007547 */ /* 0x000fea000b83ffff */
.L_x_453:
[----:B------:R-:W-:-:S04]  /*12460*/  UISETP.LT.AND UP1, UPT, UR7, UR20, UPT ;  /* 0x000000140700728c */ /* 0x000fc8000bf21270 */
[----:B------:R-:W-:-:S12]  /*12470*/  USEL UR20, UR7, UR20, !UP1 ;  /* 0x0000001407147287 */ /* 0x000fd8000c800000 */
.L_x_452:
[----:B------:R-:W0:Y:S02]  /*12480*/  LDCU UR21, c[0x0][0x3b0] ;  /* 0x00007600ff1577ac */ /* 0x000e240008000800 */
[----:B0-----:R-:W-:-:S04]  /*12490*/  UIADD3 UR21, UPT, UPT, -UR20, UR21, URZ ;  /* 0x0000001514157290 */ /* 0x001fc8000fffe1ff */
[----:B------:R-:W-:-:S09]  /*124a0*/  UISETP.GE.AND UP1, UPT, UR21, 0x5, UPT ;  /* 0x000000051500788c */ /* 0x000fd2000bf26270 */
[----:B------:R-:W-:Y:S05]  /*124b0*/  BRA.U !UP1, `(.L_x_479) ;  /* 0x0000000d09a47547 */ /* 0x000fea000b800000 */
[----:B------:R-:W-:-:S09]  /*124c0*/  UISETP.GE.AND UP1, UPT, UR20, UR5, UPT ;  /* 0x000000051400728c */ /* 0x000fd2000bf26270 */
[----:B------:R-:W-:Y:S05]  /*124d0*/  BRA.U UP1, `(.L_x_480) ;  /* 0x0000000d01947547 */ /* 0x000fea000b800000 */
[----:B------:R-:W-:-:S05]  /*124e0*/  UMOV UR21, UR20 ;  /* 0x0000001400157c82 */ /* 0x000fca0008000000 */
.L_x_502:
        /* <DEDUP_REMOVED lines=19> */
.L_x_486:
        /* <DEDUP_REMOVED lines=13> */
[----:B------:R-:W-:-:S04]  /*126f0*/  IMAD.HI.U32 R9, R23, R9, R22 ;  /* 0x0000000917097227 */ /* 0x000fc800078e0016 */
[----:B------:R-:W-:Y:S02]  /*12700*/  IMAD.MOV.U32 R23, RZ, RZ, RZ ;  /* 0x000000ffff177224 */ /* 0x000fe400078e00ff */
        /* <DEDUP_REMOVED lines=12> */
.L_x_484:
        /* <DEDUP_REMOVED lines=16> */
.L_x_485:
[----:B-12---:R-:W-:Y:S05]  /*128d0*/  BSYNC.RECONVERGENT B3 ;  /* 0x0000000000037941 */ /* 0x006fea0003800200 */
.L_x_483:
[----:B------:R-:W-:-:S04]  /*128e0*/  SHF.R.S64 R28, RZ, 0x1e, R9 ;  /* 0x0000001eff1c7819 */ /* 0x000fc80000001009 */
[----:B------:R-:W-:-:S04]  /*128f0*/  IADD3 R28, P0, PT, R28, UR24, RZ ;  /* 0x000000181c1c7c10 */ /* 0x000fc8000ff1e0ff */
[----:B------:R-:W-:-:S05]  /*12900*/  LEA.HI.X.SX32 R29, R9, UR25, 0x2, P0 ;  /* 0x00000019091d7c11 */ /* 0x000fca00080f16ff */
[----:B------:R0:W2:Y:S01]  /*12910*/  LDG.E.CONSTANT R28, desc[UR22][R28.64] ;  /* 0x000000161c1c7981 */ /* 0x0000a2000c1e9900 */
[----:B------:R-:W-:Y:S01]  /*12920*/  IADD3 R26, P0, PT, R15, R20, RZ ;  /* 0x000000140f1a7210 */ /* 0x000fe20007f1e0ff */
[----:B------:R-:W-:Y:S01]  /*12930*/  IMAD.U32 R39, RZ, RZ, UR14 ;  /* 0x0000000eff277e24 */ /* 0x000fe2000f8e00ff */
[----:B------:R-:W-:-:S03]  /*12940*/  SHF.R.S32.HI R17, RZ, 0x1f, R9 ;  /* 0x0000001fff117819 */ /* 0x000fc60000011409 */
[----:B------:R-:W-:Y:S02]  /*12950*/  IMAD.X R27, R14, 0x1, R23, P0 ;  /* 0x000000010e1b7824 */ /* 0x000fe400000e0617 */
[----:B------:R-:W1:Y:S01]  /*12960*/  LDC.64 R22, c[0x0][0x3a0] ;  /* 0x0000e800ff167b82 */ /* 0x000e620000000a00 */
[----:B------:R-:W-:Y:S02]  /*12970*/  IMAD R30, R17, UR38, RZ ;  /* 0x00000026111e7c24 */ /* 0x000fe4000f8e02ff */
[----:B------:R-:W-:-:S04]  /*12980*/  IMAD.WIDE.U32 R26, R9, UR38, R26 ;  /* 0x00000026091a7c25 */ /* 0x000fc8000f8e001a */
[----:B------:R-:W-:Y:S01]  /*12990*/  IMAD R17, R9, UR39, R30 ;  /* 0x0000002709117c24 */ /* 0x000fe2000f8e021e */
[----:B------:R-:W-:Y:S01]  /*129a0*/  LEA R36, P0, R26, UR26, 0x3 ;  /* 0x0000001a1a247c11 */ /* 0x000fe2000f8018ff */
[----:B0-----:R-:W-:-:S03]  /*129b0*/  IMAD.U32 R29, RZ, RZ, UR16 ;  /* 0x00000010ff1d7e24 */ /* 0x001fc6000f8e00ff */
[----:B------:R-:W-:Y:S01]  /*129c0*/  IADD3 R9, PT, PT, R27, R17, RZ ;  /* 0x000000111b097210 */ /* 0x000fe20007ffe0ff */
[----:B------:R-:W-:Y:S01]  /*129d0*/  IMAD.U32 R17, RZ, RZ, UR18 ;  /* 0x00000012ff117e24 */ /* 0x000fe2000f8e00ff */
[----:B------:R-:W-:Y:S02]  /*129e0*/  MOV R27, UR15 ;  /* 0x0000000f001b7c02 */ /* 0x000fe40008000f00 */
        /* <DEDUP_REMOVED lines=11> */
[----:B-1----:R-:W-:Y:S02]  /*12aa0*/  IMAD.WIDE R22, R9, 0x8, R22 ;  /* 0x0000000809167825 */ /* 0x002fe400078e0216 */
        /* <DEDUP_REMOVED lines=8> */
[C---:B--2---:R-:W-:Y:S02]  /*12b30*/  DFMA R40, R22.reuse, R28, R40 ;  /* 0x0000001c1628722b */ /* 0x044fe40000000028 */
[C---:B----4-:R-:W-:Y:S02]  /*12b40*/  DFMA R24, R22.reuse, R26, R24 ;  /* 0x0000001a1618722b */ /* 0x050fe40000000018 */
[----:B------:R-:W-:-:S04]  /*12b50*/  DFMA R34, R22, R38, R34 ;  /* 0x000000261622722b */ /* 0x000fc80000000022 */
[----:B------:R-:W-:Y:S07]  /*12b60*/  @!P0 BRA `(.L_x_486) ;  /* 0xfffffff800ac8947 */ /* 0x000fee000383ffff */
.L_x_482:
[----:B012---:R-:W-:Y:S05]  /*12b70*/  BSYNC.RECONVERGENT B2 ;  /* 0x0000000000027941 */ /* 0x007fea0003800200 */
.L_x_481:
        /* <DEDUP_REMOVED lines=22> */
.L_x_489:
[----:B------:R-:W0:Y:S01]  /*12ce0*/  LDS.64 R20, [UR24] ;  /* 0x00000018ff147984 */ /* 0x000e220008000a00 */
[----:B------:R-:W-:Y:S01]  /*12cf0*/  MOV R7, UR24 ;  /* 0x0000001800077c02 */ /* 0x000fe20008000f00 */
[----:B0-----:R-:W-:-:S07]  /*12d00*/  DADD R22, R26, R20 ;  /* 0x000000001a167229 */ /* 0x001fce0000000014 */
[----:B------:R-:W0:Y:S02]  /*12d10*/  ATOMS.CAST.SPIN.64 P1, [R7], R20, R22 ;  /* 0x000000140700758d */ /* 0x000e240001820416 */
[----:B0-----:R-:W-:Y:S05]  /*12d20*/  @!P1 BRA `(.L_x_489) ;  /* 0xfffffffc00ec9947 */ /* 0x001fea000383ffff */
.L_x_488:
[----:B------:R-:W-:Y:S05]  /*12d30*/  BSYNC.RECONVERGENT B2 ;  /* 0x0000000000027941 */ /* 0x000fea0003800200 */
.L_x_487:
        /* <DEDUP_REMOVED lines=17> */
.L_x_492:
[----:B------:R-:W0:Y:S01]  /*12e50*/  LDS.64 R20, [UR24+0x8] ;  /* 0x00000818ff147984 */ /* 0x000e220008000a00 */
[----:B------:R-:W-:Y:S01]  /*12e60*/  IMAD.U32 R7, RZ, RZ, UR24 ;  /* 0x00000018ff077e24 */ /* 0x000fe2000f8e00ff */
[----:B0-----:R-:W-:-:S07]  /*12e70*/  DADD R22, R26, R20 ;  /* 0x000000001a167229 */ /* 0x001fce0000000014 */
[----:B------:R-:W0:Y:S02]  /*12e80*/  ATOMS.CAST.SPIN.64 P1, [R7+0x8], R20, R22 ;  /* 0x000008140700758d */ /* 0x000e240001820416 */
[----:B0-----:R-:W-:Y:S05]  /*12e90*/  @!P1 BRA `(.L_x_492) ;  /* 0xfffffffc00ec9947 */ /* 0x001fea000383ffff */
.L_x_491:
[----:B------:R-:W-:Y:S05]  /*12ea0*/  BSYNC.RECONVERGENT B2 ;  /* 0x0000000000027941 */ /* 0x000fea0003800200 */
.L_x_490:
        /* <DEDUP_REMOVED lines=17> */
.L_x_495:
[----:B------:R-:W0:Y:S01]  /*12fc0*/  LDS.64 R20, [UR24+0x10] ;  /* 0x00001018ff147984 */ /* 0x000e220008000a00 */
[----:B------:R-:W-:Y:S01]  /*12fd0*/  IMAD.U32 R7, RZ, RZ, UR24 ;  /* 0x00000018ff077e24 */ /* 0x000fe2000f8e00ff */
[----:B0-----:R-:W-:-:S07]  /*12fe0*/  DADD R22, R26, R20 ;  /* 0x000000001a167229 */ /* 0x001fce0000000014 */
[----:B------:R-:W0:Y:S02]  /*12ff0*/  ATOMS.CAST.SPIN.64 P1, [R7+0x10], R20, R22 ;  /* 0x000010140700758d */ /* 0x000e240001820416 */
[----:B0-----:R-:W-:Y:S05]  /*13000*/  @!P1 BRA `(.L_x_495) ;  /* 0xfffffffc00ec9947 */ /* 0x001fea000383ffff */
.L_x_494:
[----:B------:R-:W-:Y:S05]  /*13010*/  BSYNC.RECONVERGENT B2 ;  /* 0x0000000000027941 */ /* 0x000fea0003800200 */
.L_x_493:
        /* <DEDUP_REMOVED lines=17> */
.L_x_498:
[----:B------:R-:W0:Y:S01]  /*13130*/  LDS.64 R20, [UR24+0x18] ;  /* 0x00001818ff147984 */ /* 0x000e220008000a00 */
[----:B------:R-:W-:Y:S01]  /*13140*/  MOV R7, UR24 ;  /* 0x0000001800077c02 */ /* 0x000fe20008000f00 */
[----:B0-----:R-:W-:-:S07]  /*13150*/  DADD R22, R24, R20 ;  /* 0x0000000018167229 */ /* 0x001fce0000000014 */
[----:B------:R-:W0:Y:S02]  /*13160*/  ATOMS.CAST.SPIN.64 P1, [R7+0x18], R20, R22 ;  /* 0x000018140700758d */ /* 0x000e240001820416 */
[----:B0-----:R-:W-:Y:S05]  /*13170*/  @!P1 BRA `(.L_x_498) ;  /* 0xfffffffc00ec9947 */ /* 0x001fea000383ffff */
.L_x_497:
[----:B------:R-:W-:Y:S05]  /*13180*/  BSYNC.RECONVERGENT B2 ;  /* 0x0000000000027941 */ /* 0x000fea0003800200 */
.L_x_496:
        /* <DEDUP_REMOVED lines=17> */
.L_x_501:
[----:B------:R-:W0:Y:S01]  /*132a0*/  LDS.64 R20, [UR24+0x20] ;  /* 0x00002018ff147984 */ /* 0x000e220008000a00 */
[----:B------:R-:W-:Y:S01]  /*132b0*/  IMAD.U32 R7, RZ, RZ, UR24 ;  /* 0x00000018ff077e24 */ /* 0x000fe2000f8e00ff */
[----:B0-----:R-:W-:-:S07]  /*132c0*/  DADD R22, R24, R20 ;  /* 0x0000000018167229 */ /* 0x001fce0000000014 */
[----:B------:R-:W0:Y:S02]  /*132d0*/  ATOMS.CAST.SPIN.64 P0, [R7+0x20], R20, R22 ;  /* 0x000020140700758d */ /* 0x000e240001800416 */
[----:B0-----:R-:W-:Y:S05]  /*132e0*/  @!P0 BRA `(.L_x_501) ;  /* 0xfffffffc00ec8947 */ /* 0x001fea000383ffff */
.L_x_500:
[----:B------:R-:W-:Y:S05]  /*132f0*/  BSYNC.RECONVERGENT B2 ;  /* 0x0000000000027941 */ /* 0x000fea0003800200 */
.L_x_499:
[----:B------:R-:W-:-:S04]  /*13300*/  UIADD3 UR21, UPT, UPT, UR21, 0x5, URZ ;  /* 0x0000000515157890 */ /* 0x000fc8000fffe0ff */
[----:B------:R-:W-:-:S09]  /*13310*/  UISETP.GE.AND UP1, UPT, UR21, UR5, UPT ;  /* 0x000000051500728c */ /* 0x000fd2000bf26270 */
[----:B------:R-:W-:Y:S05]  /*13320*/  BRA.U !UP1, `(.L_x_502) ;  /* 0xfffffff109707547 */ /* 0x000fea000b83ffff */
.L_x_480:
[----:B------:R-:W-:-:S04]  /*13330*/  UISETP.LT.AND UP1, UPT, UR5, UR20, UPT ;  /* 0x000000140500728c */ /* 0x000fc8000bf21270 */
[----:B------:R-:W-:-:S12]  /*13340*/  USEL UR20, UR5, UR20, !UP1 ;  /* 0x0000001405147287 */ /* 0x000fd8000c800000 */
.L_x_479:
[----:B------:R-:W0:Y:S02]  /*13350*/  LDCU UR21, c[0x0][0x3b0] ;  /* 0x00007600ff1577ac */ /* 0x000e240008000800 */
[----:B0-----:R-:W-:-:S04]  /*13360*/  UIADD3 UR21, UPT, UPT, -UR20, UR21, URZ ;  /* 0x0000001514157290 */ /* 0x001fc8000fffe1ff */
[----:B------:R-:W-:-:S09]  /*13370*/  UISETP.GE.AND UP1, UPT, UR21, 0x4, UPT ;  /* 0x000000041500788c */ /* 0x000fd2000bf26270 */
[----:B------:R-:W-:Y:S05]  /*13380*/  BRA.U !UP1, `(.L_x_503) ;  /* 0x0000000d09207547 */ /* 0x000fea000b800000 */
[----:B------:R-:W-:-:S09]  /*13390*/  UISETP.GE.AND UP1, UPT, UR20, UR8, UPT ;  /* 0x000000081400728c */ /* 0x000fd2000bf26270 */
[----:B------:R-:W-:Y:S05]  /*133a0*/  BRA.U UP1, `(.L_x_504) ;  /* 0x0000000d01107547 */ /* 0x000fea000b800000 */
[----:B------:R-:W-:-:S07]  /*133b0*/  IMAD.U32 R16, RZ, RZ, UR20 ;  /* 0x00000014ff107e24 */ /* 0x000fce000f8e00ff */
.L_x_523:
        /* <DEDUP_REMOVED lines=17> */
.L_x_510:
        /* <DEDUP_REMOVED lines=14> */
[----:B------:R-:W-:Y:S02]  /*135b0*/  IMAD.MOV.U32 R23, RZ, RZ, RZ ;  /* 0x000000ffff177224 */ /* 0x000fe400078e00ff */
[----:B------:R-:W-:-:S05]  /*135c0*/  IMAD.HI.U32 R9, R9, R24, RZ ;  /* 0x0000001809097227 */ /* 0x000fca00078e00ff */
[----:B------:R-:W-:-:S05]  /*135d0*/  IADD3 R20, PT, PT, -R9, RZ, RZ ;  /* 0x000000ff09147210 */ /* 0x000fca0007ffe1ff */
        /* <DEDUP_REMOVED lines=10> */
.L_x_508:
[----:B------:R-:W3:Y:S01]  /*13680*/  LDCU UR21, c[0x0][0x3b4] ;  /* 0x00007680ff1577ac */ /* 0x000ee20008000800 */
[----:B------:R-:W-:Y:S01]  /*13690*/  MOV R26, R24 ;  /* 0x00000018001a7202 */ /* 0x000fe20000000f00 */
[----:B------:R-:W-:Y:S01]  /*136a0*/  IMAD.U32 R7, RZ, RZ, UR18 ;  /* 0x00000012ff077e24 */ /* 0x000fe2000f8e00ff */
[----:B------:R-:W-:Y:S01]  /*136b0*/  MOV R20, 0x136e0 ;  /* 0x000136e000147802 */ /* 0x000fe20000000f00 */
        /* <DEDUP_REMOVED lines=12> */
.L_x_509:
[----:B-12---:R-:W-:Y:S05]  /*13780*/  BSYNC.RECONVERGENT B3 ;  /* 0x0000000000037941 */ /* 0x006fea0003800200 */
.L_x_507:
        /* <DEDUP_REMOVED lines=8> */
[----:B------:R-:W-:Y:S01]  /*13810*/  IMAD R28, R17, UR30, RZ ;  /* 0x0000001e111c7c24 */ /* 0x000fe2000f8e02ff */
[----:B------:R-:W-:-:S03]  /*13820*/  IADD3.X R23, PT, PT, R14, R23, RZ, P0, !PT ;  /* 0x000000170e177210 */ /* 0x000fc600007fe4ff */
        /* <DEDUP_REMOVED lines=27> */
.L_x_506:
[----:B012---:R-:W-:Y:S05]  /*139e0*/  BSYNC.RECONVERGENT B2 ;  /* 0x0000000000027941 */ /* 0x007fea0003800200 */
.L_x_505:
        /* <DEDUP_REMOVED lines=22> */
.L_x_513:
[----:B------:R-:W0:Y:S02]  /*13b50*/  LDS.64 R20, [R7] ;  /* 0x0000000007147984 */ /* 0x000e240000000a00 */
[----:B0-----:R-:W-:-:S07]  /*13b60*/  DADD R22, R26, R20 ;  /* 0x000000001a167229 */ /* 0x001fce0000000014 */
[----:B------:R-:W0:Y:S02]  /*13b70*/  ATOMS.CAST.SPIN.64 P0, [R7], R20, R22 ;  /* 0x000000140700758d */ /* 0x000e240001800416 */
[----:B0-----:R-:W-:Y:S05]  /*13b80*/  @!P0 BRA `(.L_x_513) ;  /* 0xfffffffc00f08947 */ /* 0x001fea000383ffff */
.L_x_512:
[----:B------:R-:W-:Y:S05]  /*13b90*/  BSYNC.RECONVERGENT B2 ;  /* 0x0000000000027941 */ /* 0x000fea0003800200 */
.L_x_511:
        /* <DEDUP_REMOVED lines=17> */
.L_x_516:
[----:B------:R-:W0:Y:S02]  /*13cb0*/  LDS.64 R20, [R7+0x8] ;  /* 0x0000080007147984 */ /* 0x000e240000000a00 */
[----:B0-----:R-:W-:-:S07]  /*13cc0*/  DADD R22, R26, R20 ;  /* 0x000000001a167229 */ /* 0x001fce0000000014 */
[----:B------:R-:W0:Y:S02]  /*13cd0*/  ATOMS.CAST.SPIN.64 P0, [R7+0x8], R20, R22 ;  /* 0x000008140700758d */ /* 0x000e240001800416 */
[----:B0-----:R-:W-:Y:S05]  /*13ce0*/  @!P0 BRA `(.L_x_516) ;  /* 0xfffffffc00f08947 */ /* 0x001fea000383ffff */
.L_x_515:
[----:B------:R-:W-:Y:S05]  /*13cf0*/  BSYNC.RECONVERGENT B2 ;  /* 0x0000000000027941 */ /* 0x000fea0003800200 */
.L_x_514:
        /* <DEDUP_REMOVED lines=17> */
.L_x_519:
[----:B------:R-:W0:Y:S02]  /*13e10*/  LDS.64 R20, [R7+0x10] ;  /* 0x0000100007147984 */ /* 0x000e240000000a00 */
[----:B0-----:R-:W-:-:S07]  /*13e20*/  DADD R22, R26, R20 ;  /* 0x000000001a167229 */ /* 0x001fce0000000014 */
[----:B------:R-:W0:Y:S02]  /*13e30*/  ATOMS.CAST.SPIN.64 P0, [R7+0x10], R20, R22 ;  /* 0x000010140700758d */ /* 0x000e240001800416 */
[----:B0-----:R-:W-:Y:S05]  /*13e40*/  @!P0 BRA `(.L_x_519) ;  /* 0xfffffffc00f08947 */ /* 0x001fea000383ffff */
.L_x_518:
[----:B------:R-:W-:Y:S05]  /*13e50*/  BSYNC.RECONVERGENT B2 ;  /* 0x0000000000027941 */ /* 0x000fea0003800200 */
.L_x_517:
        /* <DEDUP_REMOVED lines=17> */
.L_x_522:
[----:B------:R-:W0:Y:S02]  /*13f70*/  LDS.64 R20, [R7+0x18] ;  /* 0x0000180007147984 */ /* 0x000e240000000a00 */
[----:B0-----:R-:W-:-:S07]  /*13f80*/  DADD R22, R26, R20 ;  /* 0x000000001a167229 */ /* 0x001fce0000000014 */
[----:B------:R-:W0:Y:S02]  /*13f90*/  ATOMS.CAST.SPIN.64 P0, [R7+0x18], R20, R22 ;  /* 0x000018140700758d */ /* 0x000e240001800416 */
[----:B0-----:R-:W-:Y:S05]  /*13fa0*/  @!P0 BRA `(.L_x_522) ;  /* 0xfffffffc00f08947 */ /* 0x001fea000383ffff */
.L_x_521:
[----:B------:R-:W-:Y:S05]  /*13fb0*/  BSYNC.RECONVERGENT B2 ;  /* 0x0000000000027941 */ /* 0x000fea0003800200 */
.L_x_520:
[----:B------:R-:W-:-:S05]  /*13fc0*/  VIADD R16, R16, 0x4 ;  /* 0x0000000410107836 */ /* 0x000fca0000000000 */
[----:B------:R-:W-:-:S13]  /*13fd0*/  ISETP.GE.AND P0, PT, R16, UR8, PT ;  /* 0x0000000810007c0c */ /* 0x000fda000bf06270 */
[----:B------:R-:W-:Y:S05]  /*13fe0*/  @!P0 BRA `(.L_x_523) ;  /* 0xfffffff000f48947 */ /* 0x000fea000383ffff */
.L_x_504:
[----:B------:R-:W-:-:S04]  /*13ff0*/  UISETP.LT.AND UP1, UPT, UR8, UR20, UPT ;  /* 0x000000140800728c */ /* 0x000fc8000bf21270 */
[----:B------:R-:W-:-:S12]  /*14000*/  USEL UR20, UR8, UR20, !UP1 ;  /* 0x0000001408147287 */ /* 0x000fd8000c800000 */
.L_x_503:
[----:B------:R-:W0:Y:S02]  /*14010*/  LDCU UR21, c[0x0][0x3b0] ;  /* 0x00007600ff1577ac */ /* 0x000e240008000800 */
[----:B0-----:R-:W-:-:S04]  /*14020*/  UIADD3 UR21, UPT, UPT, -UR20, UR21, URZ ;  /* 0x0000001514157290 */ /* 0x001fc8000fffe1ff */
[----:B------:R-:W-:-:S09]  /*14030*/  UISETP.GE.AND UP1, UPT, UR21, 0x3, UPT ;  /* 0x000000031500788c */ /* 0x000fd2000bf26270 */
[----:B------:R-:W-:Y:S05]  /*14040*/  BRA.U !UP1, `(.L_x_524) ;  /* 0x0000000909b47547 */ /* 0x000fea000b800000 */
[----:B------:R-:W-:-:S09]  /*14050*/  UISETP.GE.AND UP1, UPT, UR20, UR6, UPT ;  /* 0x000000061400728c */ /* 0x000fd2000bf26270 */
[----:B------:R-:W-:Y:S05]  /*14060*/  BRA.U UP1, `(.L_x_525) ;  /* 0x0000000901a47547 */ /* 0x000fea000b800000 */
[----:B------:R-:W-:-:S07]  /*14070*/  IMAD.U32 R16, RZ, RZ, UR20 ;  /* 0x00000014ff107e24 */ /* 0x000fce000f8e00ff */
.L_x_541:
        /* <DEDUP_REMOVED lines=11> */
[----:B------:R-:W-:Y:S01]  /*14130*/  MOV R24, R10 ;  /* 0x0000000a00187202 */ /* 0x000fe20000000f00 */
[----:B------:R-:W-:Y:S01]  /*14140*/  IMAD.MOV.U32 R21, RZ, RZ, R5 ;  /* 0x000000ffff157224 */ /* 0x000fe200078e0005 */
[----:B------:R-:W-:Y:S01]  /*14150*/  CS2R R34, SRZ ;  /* 0x0000000000227805 */ /* 0x000fe2000001ff00 */
[----:B---3--:R-:W-:-:S05]  /*14160*/  IMAD R15, R16, UR21, RZ ;  /* 0x00000015100f7c24 */ /* 0x008fca000f8e02ff */
[----:B------:R-:W-:-:S07]  /*14170*/  SHF.R.S32.HI R14, RZ, 0x1f, R15 ;  /* 0x0000001fff0e7819 */ /* 0x000fce000001140f */
.L_x_531:
        /* <DEDUP_REMOVED lines=27> */
.L_x_529:
        /* <DEDUP_REMOVED lines=16> */
.L_x_530:
[----:B-12---:R-:W-:Y:S05]  /*14430*/  BSYNC.RECONVERGENT B3 ;  /* 0x0000000000037941 */ /* 0x006fea0003800200 */
.L_x_528:
[----:B------:R-:W-:Y:S01]  /*14440*/  SHF.R.S64 R26, RZ, 0x1e, R9 ;  /* 0x0000001eff1a7819 */ /* 0x000fe20000001009 */
[----:B------:R-:W0:Y:S03]  /*14450*/  LDC.64 R28, c[0x0][0x3a0] ;  /* 0x0000e800ff1c7b82 */ /* 0x000e260000000a00 */
[----:B------:R-:W-:-:S04]  /*14460*/  IADD3 R26, P0, PT, R26, UR24, RZ ;  /* 0x000000181a1a7c10 */ /* 0x000fc8000ff1e0ff */
[----:B------:R-:W-:-:S05]  /*14470*/  LEA.HI.X.SX32 R27, R9, UR25, 0x2, P0 ;  /* 0x00000019091b7c11 */ /* 0x000fca00080f16ff */
[----:B------:R1:W2:Y:S01]  /*14480*/  LDG.E.CONSTANT R20, desc[UR22][R26.64] ;  /* 0x000000161a147981 */ /* 0x0002a2000c1e9900 */
[----:B------:R-:W-:Y:S02]  /*14490*/  SHF.R.S32.HI R17, RZ, 0x1f, R9 ;  /* 0x0000001fff117819 */ /* 0x000fe40000011409 */
        /* <DEDUP_REMOVED lines=19> */
[----:B------:R-:W-:-:S05]  /*145d0*/  IADD3 R24, P0, PT, R24, UR10, RZ ;  /* 0x0000000a18187c10 */ /* 0x000fca000ff1e0ff */
[----:B------:R-:W-:Y:S01]  /*145e0*/  IMAD.X R21, RZ, RZ, R21, P0 ;  /* 0x000000ffff157224 */ /* 0x000fe200000e0615 */
[----:B------:R-:W-:-:S04]  /*145f0*/  ISETP.GE.U32.AND P0, PT, R24, R12, PT ;  /* 0x0000000c1800720c */ /* 0x000fc80003f06070 */
[----:B------:R-:W-:Y:S01]  /*14600*/  ISETP.GE.AND.EX P0, PT, R21, R8, PT, P0 ;  /* 0x000000081500720c */ /* 0x000fe20003f06300 */
[C---:B----4-:R-:W-:Y:S02]  /*14610*/  DFMA R40, R28.reuse, R26, R40 ;  /* 0x0000001a1c28722b */ /* 0x050fe40000000028 */
[C---:B---3--:R-:W-:Y:S02]  /*14620*/  DFMA R42, R28.reuse, R22, R42 ;  /* 0x000000161c2a722b */ /* 0x048fe4000000002a */
[----:B-----5:R-:W-:-:S08]  /*14630*/  DFMA R34, R28, R30, R34 ;  /* 0x0000001e1c22722b */ /* 0x020fd00000000022 */
[----:B------:R-:W-:Y:S05]  /*14640*/  @!P0 BRA `(.L_x_531) ;  /* 0xfffffff800cc8947 */ /* 0x000fea000383ffff */
.L_x_527:
[----:B012---:R-:W-:Y:S05]  /*14650*/  BSYNC.RECONVERGENT B2 ;  /* 0x0000000000027941 */ /* 0x007fea0003800200 */
.L_x_526:
        /* <DEDUP_REMOVED lines=22> */
.L_x_534:
[----:B------:R-:W0:Y:S02]  /*147c0*/  LDS.64 R20, [R7] ;  /* 0x0000000007147984 */ /* 0x000e240000000a00 */
[----:B0-----:R-:W-:-:S07]  /*147d0*/  DADD R22, R26, R20 ;  /* 0x000000001a167229 */ /* 0x001fce0000000014 */
[----:B------:R-:W0:Y:S02]  /*147e0*/  ATOMS.CAST.SPIN.64 P0, [R7], R20, R22 ;  /* 0x000000140700758d */ /* 0x000e240001800416 */
[----:B0-----:R-:W-:Y:S05]  /*147f0*/  @!P0 BRA `(.L_x_534) ;  /* 0xfffffffc00f08947 */ /* 0x001fea000383ffff */
.L_x_533:
[----:B------:R-:W-:Y:S05]  /*14800*/  BSYNC.RECONVERGENT B2 ;  /* 0x0000000000027941 */ /* 0x000fea0003800200 */
.L_x_532:
        /* <DEDUP_REMOVED lines=17> */
.L_x_537:
[----:B------:R-:W0:Y:S02]  /*14920*/  LDS.64 R20, [R7+0x8] ;  /* 0x0000080007147984 */ /* 0x000e240000000a00 */
[----:B0-----:R-:W-:-:S07]  /*14930*/  DADD R22, R26, R20 ;  /* 0x000000001a167229 */ /* 0x001fce0000000014 */
[----:B------:R-:W0:Y:S02]  /*14940*/  ATOMS.CAST.SPIN.64 P0, [R7+0x8], R20, R22 ;  /* 0x000008140700758d */ /* 0x000e240001800416 */
[----:B0-----:R-:W-:Y:S05]  /*14950*/  @!P0 BRA `(.L_x_537) ;  /* 0xfffffffc00f08947 */ /* 0x001fea000383ffff */
.L_x_536:
[----:B------:R-:W-:Y:S05]  /*14960*/  BSYNC.RECONVERGENT B2 ;  /* 0x0000000000027941 */ /* 0x000fea0003800200 */
.L_x_535:
        /* <DEDUP_REMOVED lines=17> */
.L_x_540:
[----:B------:R-:W0:Y:S02]  /*14a80*/  LDS.64 R20, [R7+0x10] ;  /* 0x0000100007147984 */ /* 0x000e240000000a00 */
[----:B0-----:R-:W-:-:S07]  /*14a90*/  DADD R22, R26, R20 ;  /* 0x000000001a167229 */ /* 0x001fce0000000014 */
[----:B------:R-:W0:Y:S02]  /*14aa0*/  ATOMS.CAST.SPIN.64 P0, [R7+0x10], R20, R22 ;  /* 0x000010140700758d */ /* 0x000e240001800416 */
[----:B0-----:R-:W-:Y:S05]  /*14ab0*/  @!P0 BRA `(.L_x_540) ;  /* 0xfffffffc00f08947 */ /* 0x001fea000383ffff */
.L_x_539:
[----:B------:R-:W-:Y:S05]  /*14ac0*/  BSYNC.RECONVERGENT B2 ;  /* 0x0000000000027941 */ /* 0x000fea0003800200 */
.L_x_538:
[----:B------:R-:W-:-:S04]  /*14ad0*/  IADD3 R16, PT, PT, R16, 0x3, RZ ;  /* 0x0000000310107810 */ /* 0x000fc80007ffe0ff */
[----:B------:R-:W-:-:S13]  /*14ae0*/  ISETP.GE.AND P0, PT, R16, UR6, PT ;  /* 0x0000000610007c0c */ /* 0x000fda000bf06270 */
[----:B------:R-:W-:Y:S05]  /*14af0*/  @!P0 BRA `(.L_x_541) ;  /* 0xfffffff400608947 */ /* 0x000fea000383ffff */
.L_x_525:
[----:B------:R-:W-:-:S04]  /*14b00*/  UISETP.LT.AND UP1, UPT, UR6, UR20, UPT ;  /* 0x000000140600728c */ /* 0x000fc8000bf21270 */
[----:B------:R-:W-:-:S12]  /*14b10*/  USEL UR20, UR6, UR20, !UP1 ;  /* 0x0000001406147287 */ /* 0x000fd8000c800000 */
.L_x_524:
[----:B------:R-:W0:Y:S02]  /*14b20*/  LDCU UR21, c[0x0][0x3b0] ;  /* 0x00007600ff1577ac */ /* 0x000e240008000800 */
[----:B0-----:R-:W-:-:S04]  /*14b30*/  UIADD3 UR21, UPT, UPT, -UR20, UR21, URZ ;  /* 0x0000001514157290 */ /* 0x001fc8000fffe1ff */
[----:B------:R-:W-:-:S09]  /*14b40*/  UISETP.GE.AND UP1, UPT, UR21, 0x2, UPT ;  /* 0x000000021500788c */ /* 0x000fd2000bf26270 */
[----:B------:R-:W-:Y:S05]  /*14b50*/  BRA.U !UP1, `(.L_x_542) ;  /* 0x0000000909487547 */ /* 0x000fea000b800000 */
[----:B------:R-:W-:-:S09]  /*14b60*/  UISETP.GE.AND UP1, UPT, UR20, UR9, UPT ;  /* 0x000000091400728c */ /* 0x000fd2000bf26270 */
[----:B------:R-:W-:Y:S05]  /*14b70*/  BRA.U UP1, `(.L_x_543) ;  /* 0x0000000901387547 */ /* 0x000fea000b800000 */
[----:B------:R-:W-:-:S07]  /*14b80*/  IMAD.U32 R16, RZ, RZ, UR20 ;  /* 0x00000014ff107e24 */ /* 0x000fce000f8e00ff */
.L_x_556:
        /* <DEDUP_REMOVED lines=11> */
[----:B------:R-:W-:Y:S02]  /*14c40*/  MOV R21, R5 ;  /* 0x0000000500157202 */ /* 0x000fe40000000f00 */
[----:B------:R-:W-:Y:S01]  /*14c50*/  CS2R R34, SRZ ;  /* 0x0000000000227805 */ /* 0x000fe2000001ff00 */
[----:B---3--:R-:W-:-:S05]  /*14c60*/  IMAD R15, R16, UR21, RZ ;  /* 0x00000015100f7c24 */ /* 0x008fca000f8e02ff */
[----:B------:R-:W-:-:S07]  /*14c70*/  SHF.R.S32.HI R14, RZ, 0x1f, R15 ;  /* 0x0000001fff0e7819 */ /* 0x000fce000001140f */
.L_x_549:
        /* <DEDUP_REMOVED lines=27> */
.L_x_547:
[----:B------:R-:W3:Y:S01]  /*14e30*/  LDCU UR21, c[0x0][0x3b4] ;  /* 0x00007680ff1577ac */ /* 0x000ee20008000800 */
[----:B------:R-:W-:Y:S01]  /*14e40*/  IMAD.MOV.U32 R26, RZ, RZ, R24 ;  /* 0x000000ffff1a7224 */ /* 0x000fe200078e0018 */
[----:B------:R-:W-:Y:S02]  /*14e50*/  MOV R7, UR18 ;  /* 0x0000001200077c02 */ /* 0x000fe40008000f00 */
        /* <DEDUP_REMOVED lines=11> */
[----:B------:R-:W-:Y:S01]  /*14f10*/  MOV R20, R26 ;  /* 0x0000001a00147202 */ /* 0x000fe20000000f00 */
[----:B------:R-:W-:-:S07]  /*14f20*/  IMAD.IADD R25, R25, 0x1, R27 ;  /* 0x0000000119197824 */ /* 0x000fce00078e021b */
.L_x_548:
[----:B-12---:R-:W-:Y:S05]  /*14f30*/  BSYNC.RECONVERGENT B3 ;  /* 0x0000000000037941 */ /* 0x006fea0003800200 */
.L_x_546:
[----:B------:R-:W-:Y:S01]  /*14f40*/  SHF.R.S64 R28, RZ, 0x1e, R9 ;  /* 0x0000001eff1c7819 */ /* 0x000fe20000001009 */
[----:B------:R-:W0:Y:S03]  /*14f50*/  LDC.64 R22, c[0x0][0x3a0] ;  /* 0x0000e800ff167b82 */ /* 0x000e260000000a00 */
[----:B------:R-:W-:-:S04]  /*14f60*/  IADD3 R28, P0, PT, R28, UR24, RZ ;  /* 0x000000181c1c7c10 */ /* 0x000fc8000ff1e0ff */
[----:B------:R-:W-:-:S05]  /*14f70*/  LEA.HI.X.SX32 R29, R9, UR25, 0x2, P0 ;  /* 0x00000019091d7c11 */ /* 0x000fca00080f16ff */
[----:B------:R-:W2:Y:S01]  /*14f80*/  LDG.E.CONSTANT R28, desc[UR22][R28.64] ;  /* 0x000000161c1c7981 */ /* 0x000ea2000c1e9900 */
[----:B------:R-:W-:Y:S02]  /*14f90*/  SHF.R.S32.HI R17, RZ, 0x1f, R9 ;  /* 0x0000001fff117819 */ /* 0x000fe40000011409 */
[----:B------:R-:W-:-:S03]  /*14fa0*/  IADD3 R26, P0, PT, R15, R20, RZ ;  /* 0x000000140f1a7210 */ /* 0x000fc60007f1e0ff */
[----:B------:R-:W-:Y:S02]  /*14fb0*/  IMAD R30, R17, UR30, RZ ;  /* 0x0000001e111e7c24 */ /* 0x000fe4000f8e02ff */
[----:B------:R-:W-:Y:S02]  /*14fc0*/  IMAD.X R27, R14, 0x1, R25, P0 ;  /* 0x000000010e1b7824 */ /* 0x000fe400000e0619 */
[C---:B------:R-:W-:Y:S02]  /*14fd0*/  IMAD R17, R9.reuse, UR31, R30 ;  /* 0x0000001f09117c24 */ /* 0x040fe4000f8e021e */
[----:B------:R-:W-:-:S05]  /*14fe0*/  IMAD.WIDE.U32 R30, R9, UR30, R26 ;  /* 0x0000001e091e7c25 */ /* 0x000fca000f8e001a */
[----:B------:R-:W-:Y:S01]  /*14ff0*/  IADD3 R9, PT, PT, R31, R17, RZ ;  /* 0x000000111f097210 */ /* 0x000fe20007ffe0ff */
[----:B------:R-:W-:Y:S01]  /*15000*/  IMAD.U32 R17, RZ, RZ, UR18 ;  /* 0x00000012ff117e24 */ /* 0x000fe2000f8e00ff */
[----:B------:R-:W-:-:S04]  /*15010*/  LEA R26, P0, R30, UR26, 0x3 ;  /* 0x0000001a1e1a7c11 */ /* 0x000fc8000f8018ff */
        /* <DEDUP_REMOVED lines=15> */
.L_x_545:
[----:B012---:R-:W-:Y:S05]  /*15110*/  BSYNC.RECONVERGENT B2 ;  /* 0x0000000000027941 */ /* 0x007fea0003800200 */
.L_x_544:
        /* <DEDUP_REMOVED lines=22> */
.L_x_552:
[----:B------:R-:W0:Y:S02]  /*15280*/  LDS.64 R20, [R7] ;  /* 0x0000000007147984 */ /* 0x000e240000000a00 */
[----:B0-----:R-:W-:-:S07]  /*15290*/  DADD R22, R26, R20 ;  /* 0x000000001a167229 */ /* 0x001fce0000000014 */
[----:B------:R-:W0:Y:S02]  /*152a0*/  ATOMS.CAST.SPIN.64 P0, [R7], R20, R22 ;  /* 0x000000140700758d */ /* 0x000e240001800416 */
[----:B0-----:R-:W-:Y:S05]  /*152b0*/  @!P0 BRA `(.L_x_552) ;  /* 0xfffffffc00f08947 */ /* 0x001fea000383ffff */
.L_x_551:
[----:B------:R-:W-:Y:S05]  /*152c0*/  BSYNC.RECONVERGENT B2 ;  /* 0x0000000000027941 */ /* 0x000fea0003800200 */
.L_x_550:
        /* <DEDUP_REMOVED lines=17> */
.L_x_555:
[----:B------:R-:W0:Y:S02]  /*153e0*/  LDS.64 R20, [R7+0x8] ;  /* 0x0000080007147984 */ /* 0x000e240000000a00 */
[----:B0-----:R-:W-:-:S07]  /*153f0*/  DADD R22, R26, R20 ;  /* 0x000000001a167229 */ /* 0x001fce0000000014 */
[----:B------:R-:W0:Y:S02]  /*15400*/  ATOMS.CAST.SPIN.64 P0, [R7+0x8], R20, R22 ;  /* 0x000008140700758d */ /* 0x000e240001800416 */
[----:B0-----:R-:W-:Y:S05]  /*15410*/  @!P0 BRA `(.L_x_555) ;  /* 0xfffffffc00f08947 */ /* 0x001fea000383ffff */
.L_x_554:
[----:B------:R-:W-:Y:S05]  /*15420*/  BSYNC.RECONVERGENT B2 ;  /* 0x0000000000027941 */ /* 0x000fea0003800200 */
.L_x_553:
[----:B------:R-:W-:-:S05]  /*15430*/  VIADD R16, R16, 0x2 ;  /* 0x0000000210107836 */ /* 0x000fca0000000000 */
[----:B------:R-:W-:-:S13]  /*15440*/  ISETP.GE.AND P0, PT, R16, UR9, PT ;  /* 0x0000000910007c0c */ /* 0x000fda000bf06270 */
[----:B------:R-:W-:Y:S05]  /*15450*/  @!P0 BRA `(.L_x_556) ;  /* 0xfffffff400cc8947 */ /* 0x000fea000383ffff */
.L_x_543:
[----:B------:R-:W-:-:S04]  /*15460*/  UISETP.LT.AND UP1, UPT, UR9, UR20, UPT ;  /* 0x000000140900728c */ /* 0x000fc8000bf21270 */
[----:B------:R-:W-:-:S12]  /*15470*/  USEL UR20, UR9, UR20, !UP1 ;  /* 0x0000001409147287 */ /* 0x000fd8000c800000 */
.L_x_542:
[----:B------:R-:W0:Y:S02]  /*15480*/  LDCU UR25, c[0x0][0x3b0] ;  /* 0x00007600ff1977ac */ /* 0x000e240008000800 */
[----:B0-----:R-:W-:-:S09]  /*15490*/  UISETP.GE.AND UP1, UPT, UR20, UR25, UPT ;  /* 0x000000191400728c */ /* 0x001fd2000bf26270 */
[----:B------:R-:W-:Y:S05]  /*154a0*/  BRA.U UP1, `(.L_x_557) ;  /* 0x0000000501d07547 */ /* 0x000fea000b800000 */
.L_x_567:
        /* <DEDUP_REMOVED lines=9> */
[----:B------:R-:W-:Y:S01]  /*15540*/  MOV R16, R10 ;  /* 0x0000000a00107202 */ /* 0x000fe20000000f00 */
[----:B------:R-:W-:Y:S01]  /*15550*/  IMAD.MOV.U32 R21, RZ, RZ, R5 ;  /* 0x000000ffff157224 */ /* 0x000fe200078e0005 */
[----:B------:R-:W-:Y:S01]  /*15560*/  CS2R R24, SRZ ;  /* 0x0000000000187805 */ /* 0x000fe2000001ff00 */
[----:B---3--:R-:W-:-:S04]  /*15570*/  IMAD.U32 R15, RZ, RZ, UR21 ;  /* 0x00000015ff0f7e24 */ /* 0x008fc8000f8e00ff */
[----:B------:R-:W-:-:S05]  /*15580*/  IMAD R15, R15, UR20, RZ ;  /* 0x000000140f0f7c24 */ /* 0x000fca000f8e02ff */
[----:B------:R-:W-:-:S07]  /*15590*/  SHF.R.S32.HI R14, RZ, 0x1f, R15 ;  /* 0x0000001fff0e7819 */ /* 0x000fce000001140f */
.L_x_563:
        /* <DEDUP_REMOVED lines=27> */
.L_x_561:
[----:B------:R-:W3:Y:S01]  /*15750*/  LDCU UR21, c[0x0][0x3b4] ;  /* 0x00007680ff1577ac */ /* 0x000ee20008000800 */
[----:B------:R-:W-:Y:S01]  /*15760*/  MOV R26, R16 ;  /* 0x00000010001a7202 */ /* 0x000fe20000000f00 */
[----:B------:R-:W-:Y:S01]  /*15770*/  IMAD.U32 R7, RZ, RZ, UR18 ;  /* 0x00000012ff077e24 */ /* 0x000fe2000f8e00ff */
[----:B------:R-:W-:Y:S01]  /*15780*/  MOV R20, 0x157b0 ;  /* 0x000157b000147802 */ /* 0x000fe20000000f00 */
        /* <DEDUP_REMOVED lines=12> */
.L_x_562:
[----:B-12---:R-:W-:Y:S05]  /*15850*/  BSYNC.RECONVERGENT B3 ;  /* 0x0000000000037941 */ /* 0x006fea0003800200 */
.L_x_560:
[----:B------:R-:W-:Y:S01]  /*15860*/  SHF.R.S64 R26, RZ, 0x1e, R9 ;  /* 0x0000001eff1a7819 */ /* 0x000fe20000001009 */
[----:B------:R-:W0:Y:S03]  /*15870*/  LDC.64 R22, c[0x0][0x3a0] ;  /* 0x0000e800ff167b82 */ /* 0x000e260000000a00 */
[----:B------:R-:W-:-:S04]  /*15880*/  IADD3 R26, P0, PT, R26, UR24, RZ ;  /* 0x000000181a1a7c10 */ /* 0x000fc8000ff1e0ff */
[----:B------:R-:W-:-:S05]  /*15890*/  LEA.HI.X.SX32 R27, R9, UR25, 0x2, P0 ;  /* 0x00000019091b7c11 */ /* 0x000fca00080f16ff */
[----:B------:R-:W2:Y:S01]  /*158a0*/  LDG.E.CONSTANT R26, desc[UR22][R26.64] ;  /* 0x000000161a1a7981 */ /* 0x000ea2000c1e9900 */
[----:B------:R-:W-:Y:S02]  /*158b0*/  IADD3 R28, P0, PT, R15, R20, RZ ;  /* 0x000000140f1c7210 */ /* 0x000fe40007f1e0ff */
[----:B------:R-:W-:Y:S02]  /*158c0*/  SHF.R.S32.HI R17, RZ, 0x1f, R9 ;  /* 0x0000001fff117819 */ /* 0x000fe40000011409 */
[----:B------:R-:W-:-:S03]  /*158d0*/  IADD3.X R29, PT, PT, R14, R29, RZ, P0, !PT ;  /* 0x0000001d0e1d7210 */ /* 0x000fc600007fe4ff */
[----:B------:R-:W-:Y:S02]  /*158e0*/  IMAD R30, R17, UR30, RZ ;  /* 0x0000001e111e7c24 */ /* 0x000fe4000f8e02ff */
[----:B------:R-:W-:-:S04]  /*158f0*/  IMAD.WIDE.U32 R28, R9, UR30, R28 ;  /* 0x0000001e091c7c25 */ /* 0x000fc8000f8e001c */
[----:B------:R-:W-:Y:S01]  /*15900*/  IMAD R17, R9, UR31, R30 ;  /* 0x0000001f09117c24 */ /* 0x000fe2000f8e021e */
[----:B------:R-:W-:-:S03]  /*15910*/  LEA R30, P0, R28, UR26, 0x3 ;  /* 0x0000001a1c1e7c11 */ /* 0x000fc6000f8018ff */
[----:B------:R-:W-:-:S05]  /*15920*/  IMAD.IADD R9, R29, 0x1, R17 ;  /* 0x000000011d097824 */ /* 0x000fca00078e0211 */
        /* <DEDUP_REMOVED lines=11> */
.L_x_559:
[----:B012---:R-:W-:Y:S05]  /*159e0*/  BSYNC.RECONVERGENT B2 ;  /* 0x0000000000027941 */ /* 0x007fea0003800200 */
.L_x_558:
        /* <DEDUP_REMOVED lines=23> */
.L_x_566:
[----:B------:R-:W0:Y:S02]  /*15b60*/  LDS.64 R20, [R7] ;  /* 0x0000000007147984 */ /* 0x000e240000000a00 */
[----:B0-----:R-:W-:-:S07]  /*15b70*/  DADD R22, R24, R20 ;  /* 0x0000000018167229 */ /* 0x001fce0000000014 */
[----:B------:R-:W0:Y:S02]  /*15b80*/  ATOMS.CAST.SPIN.64 P0, [R7], R20, R22 ;  /* 0x000000140700758d */ /* 0x000e240001800416 */
[----:B0-----:R-:W-:Y:S05]  /*15b90*/  @!P0 BRA `(.L_x_566) ;  /* 0xfffffffc00f08947 */ /* 0x001fea000383ffff */
.L_x_565:
[----:B------:R-:W-:Y:S05]  /*15ba0*/  BSYNC.RECONVERGENT B2 ;  /* 0x0000000000027941 */ /* 0x000fea0003800200 */
.L_x_564:
[----:B------:R-:W0:Y:S01]  /*15bb0*/  LDCU UR25, c[0x0][0x3b0] ;  /* 0x00007600ff1977ac */ /* 0x000e220008000800 */
[----:B------:R-:W-:-:S04]  /*15bc0*/  UIADD3 UR20, UPT, UPT, UR20, 0x1, URZ ;  /* 0x0000000114147890 */ /* 0x000fc8000fffe0ff */
[----:B0-----:R-:W-:-:S09]  /*15bd0*/  UISETP.GE.AND UP1, UPT, UR20, UR25, UPT ;  /* 0x000000191400728c */ /* 0x001fd2000bf26270 */
[----:B------:R-:W-:Y:S05]  /*15be0*/  BRA.U !UP1, `(.L_x_567) ;  /* 0xfffffff909307547 */ /* 0x000fea000b83ffff */
.L_x_557:
        /* <DEDUP_REMOVED lines=10> */
.L_x_570:
[----:B------:R-:W-:Y:S01]  /*15c90*/  IMAD R7, R5, 0x8, R14 ;  /* 0x0000000805077824 */ /* 0x000fe200078e020e */
[----:B------:R-:W-:Y:S01]  /*15ca0*/  SHF.R.S32.HI R9, RZ, 0x1f, R5 ;  /* 0x0000001fff097819 */ /* 0x000fe20000011405 */
[----:B------:R-:W-:Y:S05]  /*15cb0*/  YIELD ;  /* 0x0000000000007946 */ /* 0x000fea0003800000 */
[----:B--2---:R-:W0:Y:S01]  /*15cc0*/  LDS.64 R10, [R7] ;  /* 0x00000000070a7984 */ /* 0x004e220000000a00 */
[----:B------:R-:W-:-:S05]  /*15cd0*/  MOV R8, R5 ;  /* 0x0000000500087202 */ /* 0x000fca0000000f00 */
[----:B------:R-:W-:-:S04]  /*15ce0*/  IMAD.WIDE R8, R0, UR25, R8 ;  /* 0x0000001900087c25 */ /* 0x000fc8000f8e0208 */
[----:B------:R-:W-:Y:S01]  /*15cf0*/  VIADD R5, R5, UR10 ;  /* 0x0000000a05057c36 */ /* 0x000fe20008000000 */
[----:B-1----:R-:W-:-:S04]  /*15d00*/  LEA R12, P1, R8, UR20, 0x3 ;  /* 0x00000014080c7c11 */ /* 0x002fc8000f8218ff */
[----:B------:R-:W-:Y:S02]  /*15d10*/  LEA.HI.X R13, R8, UR21, R9, 0x3, P1 ;  /* 0x00000015080d7c11 */ /* 0x000fe400088f1c09 */
[----:B------:R-:W-:Y:S01]  /*15d20*/  ISETP.GE.AND P1, PT, R5, UR25, PT ;  /* 0x0000001905007c0c */ /* 0x000fe2000bf26270 */
[----:B0-----:R-:W-:-:S07]  /*15d30*/  DMUL R10, R10, UR30 ;  /* 0x0000001e0a0a7c28 */ /* 0x001fce0008000000 */
[----:B------:R2:W-:Y:S05]  /*15d40*/  REDG.E.ADD.F64.RN.STRONG.GPU desc[UR22][R12.64], R10 ;  /* 0x0000000a0c0079a6 */ /* 0x0005ea000c12ff16 */
[----:B------:R-:W-:Y:S05]  /*15d50*/  @!P1 BRA `(.L_x_570) ;  /* 0xfffffffc00cc9947 */ /* 0x000fea000383ffff */
.L_x_569:
[----:B01----:R-:W-:Y:S05]  /*15d60*/  BSYNC B2 ;  /* 0x0000000000027941 */ /* 0x003fea0003800000 */
.L_x_568:
[----:B------:R-:W-:-:S05]  /*15d70*/  VIADD R0, R0, 0x1 ;  /* 0x0000000100007836 */ /* 0x000fca0000000000 */
[----:B------:R-:W-:-:S13]  /*15d80*/  ISETP.NE.AND P1, PT, R0, R3, PT ;  /* 0x000000030000720c */ /* 0x000fda0003f25270 */
[----:B------:R-:W-:Y:S05]  /*15d90*/  @P1 BRA `(.L_x_571) ;  /* 0xffffff8c00901947 */ /* 0x000fea000383ffff */
.L_x_386:
[----:B--2---:R-:W0:Y:S01]  /*15da0*/  LDC.64 R8, c[0x0][0x388] ;  /* 0x0000e200ff087b82 */ /* 0x004e220000000a00 */
[----:B------:R-:W-:Y:S05]  /*15db0*/  WARPSYNC.ALL ;  /* 0x0000000000007948 */ /* 0x000fea0003800000 */
[----:B------:R-:W-:Y:S01]  /*15dc0*/  BSSY.RECONVERGENT B2, `(.L_x_572) ;  /* 0x000000e000027945 */ /* 0x000fe20003800200 */
[----:B0-----:R-:W-:-:S05]  /*15dd0*/  IMAD.WIDE R8, R3, 0x4, R8 ;  /* 0x0000000403087825 */ /* 0x001fca00078e0208 */
[----:B------:R0:W5:Y:S01]  /*15de0*/  LDG.E R0, desc[UR22][R8.64] ;  /* 0x0000001608007981 */ /* 0x000162000c1e1900 */
[----:B------:R-:W-:Y:S06]  /*15df0*/  BAR.SYNC.DEFER_BLOCKING 0x0 ;  /* 0x0000000000007b1d */ /* 0x000fec0000010000 */
[----:B------:R-:W-:Y:S05]  /*15e00*/  @P0 BRA `(.L_x_573) ;  /* 0x0000000000240947 */ /* 0x000fea0003800000 */
[----:B0-----:R-:W0:Y:S01]  /*15e10*/  S2R R8, SR_CgaCtaId ;  /* 0x0000000000087919 */ /* 0x001e220000008800 */
[----:B------:R-:W-:Y:S02]  /*15e20*/  MOV R7, 0x400 ;  /* 0x0000040000077802 */ /* 0x000fe40000000f00 */
[----:B------:R-:W-:Y:S02]  /*15e30*/  MOV R5, R6 ;  /* 0x0000000600057202 */ /* 0x000fe40000000f00 */
[----:B0-----:R-:W-:-:S07]  /*15e40*/  LEA R8, R8, R7, 0x18 ;  /* 0x0000000708087211 */ /* 0x001fce00078ec0ff */
.L_x_574:
[C---:B------:R-:W-:Y:S02]  /*15e50*/  IMAD R7, R5.reuse, 0x8, R8 ;  /* 0x0000000805077824 */ /* 0x040fe400078e0208 */
[----:B------:R-:W-:-:S03]  /*15e60*/  VIADD R5, R5, UR10 ;  /* 0x0000000a05057c36 */ /* 0x000fc60008000000 */
[----:B------:R1:W-:Y:S02]  /*15e70*/  STS.64 [R7], RZ ;  /* 0x000000ff07007388 */ /* 0x0003e40000000a00 */
[----:B------:R-:W-:-:S13]  /*15e80*/  ISETP.GE.AND P0, PT, R5, UR25, PT ;  /* 0x0000001905007c0c */ /* 0x000fda000bf06270 */
[----:B-1----:R-:W-:Y:S05]  /*15e90*/  @!P0 BRA `(.L_x_574) ;  /* 0xfffffffc00ec8947 */ /* 0x002fea000383ffff */
.L_x_573:
[----:B------:R-:W-:Y:S05]  /*15ea0*/  BSYNC.RECONVERGENT B2 ;  /* 0x0000000000027941 */ /* 0x000fea0003800200 */
.L_x_572:
[----:B------:R-:W1:Y:S01]  /*15eb0*/  LDCU UR24, c[0x0][0x3bc] ;  /* 0x00007780ff1877ac */ /* 0x000e620008000800 */
[----:B------:R-:W-:Y:S01]  /*15ec0*/  BSSY.RECONVERGENT B2, `(.L_x_575) ;  /* 0x0000021000027945 */ /* 0x000fe20003800200 */
[----:B-1----:R-:W-:Y:S01]  /*15ed0*/  LOP3.LUT R5, R19, UR24, RZ, 0xfc, !PT ;  /* 0x0000001813057c12 */ /* 0x002fe2000f8efcff */
[----:B------:R-:W-:Y:S03]  /*15ee0*/  BAR.SYNC.DEFER_BLOCKING 0x0 ;  /* 0x0000000000007b1d */ /* 0x000fe60000010000 */
[----:B------:R-:W-:-:S13]  /*15ef0*/  ISETP.NE.U32.AND P0, PT, R5, RZ, PT ;  /* 0x000000ff0500720c */ /* 0x000fda0003f05070 */
[----:B------:R-:W-:Y:S05]  /*15f00*/  @P0 BRA `(.L_x_576) ;  /* 0x0000000000540947 */ /* 0x000fea0003800000 */
[----:B------:R-:W1:Y:S01]  /*15f10*/  LDCU UR24, c[0x0][0x3b8] ;  /* 0x00007700ff1877ac */ /* 0x000e620008000800 */
[----:B------:R-:W-:Y:S01]  /*15f20*/  IMAD.MOV.U32 R23, RZ, RZ, RZ ;  /* 0x000000ffff177224 */ /* 0x000fe200078e00ff */
[----:B-1----:R-:W1:Y:S01]  /*15f30*/  I2F.U32.RP R5, UR24 ;  /* 0x0000001800057d06 */ /* 0x002e620008209000 */
[----:B------:R-:W-:-:S07]  /*15f40*/  ISETP.NE.U32.AND P2, PT, RZ, UR24, PT ;  /* 0x00000018ff007c0c */ /* 0x000fce000bf45070 */
[----:B-1----:R-:W0:Y:S02]  /*15f50*/  MUFU.RCP R5, R5 ;  /* 0x0000000500057308 */ /* 0x002e240000001000 */
[----:B0-----:R-:W-:-:S06]  /*15f60*/  IADD3 R8, PT, PT, R5, 0xffffffe, RZ ;  /* 0x0ffffffe05087810 */ /* 0x001fcc0007ffe0ff */
[----:B------:R0:W1:Y:S02]  /*15f70*/  F2I.FTZ.U32.TRUNC.NTZ R9, R8 ;  /* 0x0000000800097305 */ /* 0x000064000021f000 */
[----:B0-----:R-:W-:Y:S02]  /*15f80*/  IMAD.MOV.U32 R8, RZ, RZ, RZ ;  /* 0x000000ffff087224 */ /* 0x001fe400078e00ff */
[----:B-1----:R-:W-:-:S04]  /*15f90*/  IMAD.MOV R7, RZ, RZ, -R9 ;  /* 0x000000ffff077224 */ /* 0x002fc800078e0a09 */
        /* <DEDUP_REMOVED lines=12> */
.L_x_576:
[----:B------:R-:W0:Y:S01]  /*16060*/  LDCU.64 UR24, c[0x0][0x3b8] ;  /* 0x00007700ff1877ac */ /* 0x000e220008000a00 */
[----:B------:R-:W-:Y:S01]  /*16070*/  IMAD.MOV.U32 R26, RZ, RZ, R18 ;  /* 0x000000ffff1a7224 */ /* 0x000fe200078e0012 */
[----:B------:R-:W-:Y:S02]  /*16080*/  MOV R21, R19 ;  /* 0x0000001300157202 */ /* 0x000fe40000000f00 */
[----:B------:R-:W-:Y:S01]  /*16090*/  MOV R20, 0x160d0 ;  /* 0x000160d000147802 */ /* 0x000fe20000000f00 */
[----:B0-----:R-:W-:Y:S02]  /*160a0*/  IMAD.U32 R9, RZ, RZ, UR24 ;  /* 0x00000018ff097e24 */ /* 0x001fe4000f8e00ff */
[----:B------:R-:W-:-:S07]  /*160b0*/  IMAD.U32 R7, RZ, RZ, UR25 ;  /* 0x00000019ff077e24 */ /* 0x000fce000f8e00ff */
[----:B-----5:R-:W-:Y:S05]  /*160c0*/  CALL.REL.NOINC `($__internal_0_$__cuda_sm20_div_s64) ;  /* 0x00000070004c7944 */ /* 0x020fea0003c00000 */
.L_x_577:
[----:B------:R-:W-:Y:S05]  /*160d0*/  BSYNC.RECONVERGENT B2 ;  /* 0x0000000000027941 */ /* 0x000fea0003800200 */
.L_x_575:
[----:B------:R-:W0:Y:S01]  /*160e0*/  LDCU UR24, c[0x0][0x3b4] ;  /* 0x00007680ff1877ac */ /* 0x000e220008000800 */
[----:B------:R-:W-:Y:S01]  /*160f0*/  UMOV UR32, URZ ;  /* 0x000000ff00207c82 */ /* 0x000fe20008000000 */
[----:B0-----:R-:W-:-:S05]  /*16100*/  MOV R5, UR24 ;  /* 0x0000001800057c02 */ /* 0x001fca0008000f00 */
[-C--:B------:R-:W-:Y:S02]  /*16110*/  IMAD R7, R23, R5.reuse, RZ ;  /* 0x0000000517077224 */ /* 0x080fe400078e02ff */
[----:B------:R-:W-:-:S04]  /*16120*/  IMAD.WIDE.U32 R16, R22, R5, RZ ;  /* 0x0000000516107225 */ /* 0x000fc800078e00ff */
[----:B------:R-:W-:-:S04]  /*16130*/  IMAD R7, R22, UR18, R7 ;  /* 0x0000001216077c24 */ /* 0x000fc8000f8e0207 */
[----:B------:R-:W-:Y:S01]  /*16140*/  IMAD.IADD R11, R17, 0x1, R7 ;  /* 0x00000001110b7824 */ /* 0x000fe200078e0207 */
[----:B------:R-:W-:Y:S06]  /*16150*/  BRA.U UP0, `(.L_x_578) ;  /* 0x0000001100f47547 */ /* 0x000fec000b800000 */
[----:B------:R-:W-:-:S05]  /*16160*/  UMOV UR32, URZ ;  /* 0x000000ff00207c82 */ /* 0x000fca0008000000 */
.L_x_609:
[----:B------:R-:W0:Y:S01]  /*16170*/  LDCU UR24, c[0x0][0x3b4] ;  /* 0x00007680ff1877ac */ /* 0x000e220008000800 */
[----:B------:R-:W-:Y:S01]  /*16180*/  HFMA2 R7, -RZ, RZ, 0, 0 ;  /* 0x00000000ff077431 */ /* 0x000fe200000001ff */
[----:B-----5:R-:W-:Y:S01]  /*16190*/  SHF.R.S32.HI R8, RZ, 0x1f, R0 ;  /* 0x0000001fff087819 */ /* 0x020fe20000011400 */
[----:B------:R-:W-:Y:S01]  /*161a0*/  BSSY.RECONVERGENT B2, `(.L_x_579) ;  /* 0x0000077000027945 */ /* 0x000fe20003800200 */
[----:B------:R-:W1:Y:S01]  /*161b0*/  LDCU UR38, c[0x0][0x3b4] ;  /* 0x00007680ff2677ac */ /* 0x000e620008000800 */
[----:B------:R-:W-:Y:S02]  /*161c0*/  CS2R R34, SRZ ;  /* 0x0000000000227805 */ /* 0x000fe4000001ff00 */
[----:B------:R-:W-:Y:S02]  /*161d0*/  CS2R R24, SRZ ;  /* 0x0000000000187805 */ /* 0x000fe4000001ff00 */
[----:B------:R-:W-:Y:S01]  /*161e0*/  CS2R R18, SRZ ;  /* 0x0000000000127805 */ /* 0x000fe2000001ff00 */
[----:B------:R-:W2:Y:S01]  /*161f0*/  LDCU.64 UR34, c[0x0][0x3b8] ;  /* 0x00007700ff2277ac */ /* 0x000ea20008000a00 */
[----:B------:R-:W-:-:S02]  /*16200*/  CS2R R14, SRZ ;  /* 0x00000000000e7805 */ /* 0x000fc4000001ff00 */
[----:B------:R-:W-:Y:S02]  /*16210*/  CS2R R40, SRZ ;  /* 0x0000000000287805 */ /* 0x000fe4000001ff00 */
[----:B------:R-:W-:Y:S02]  /*16220*/  CS2R R42, SRZ ;  /* 0x00000000002a7805 */ /* 0x000fe4000001ff00 */
[----:B------:R-:W-:Y:S01]  /*16230*/  CS2R R44, SRZ ;  /* 0x00000000002c7805 */ /* 0x000fe2000001ff00 */
[----:B0-----:R-:W-:Y:S01]  /*16240*/  IMAD.U32 R5, RZ, RZ, UR24 ;  /* 0x00000018ff057e24 */ /* 0x001fe2000f8e00ff */
[----:B------:R-:W0:Y:S03]  /*16250*/  LDCU.128 UR24, c[0x0][0x390] ;  /* 0x00007200ff1877ac */ /* 0x000e260008000c00 */
[-C--:B------:R-:W-:Y:S02]  /*16260*/  IMAD R13, R8, R5.reuse, RZ ;  /* 0x00000005080d7224 */ /* 0x080fe400078e02ff */
[----:B------:R-:W-:-:S04]  /*16270*/  IMAD.WIDE.U32 R8, R0, R5, R6 ;  /* 0x0000000500087225 */ /* 0x000fc800078e0006 */
[----:B------:R-:W-:Y:S01]  /*16280*/  IMAD R13, R0, UR18, R13 ;  /* 0x00000012000d7c24 */ /* 0x000fe2000f8e020d */
[----:B------:R-:W-:-:S03]  /*16290*/  ISETP.GE.U32.AND P0, PT, R8, R16, PT ;  /* 0x000000100800720c */ /* 0x000fc60003f06070 */
[----:B------:R-:W-:Y:S01]  /*162a0*/  IMAD.IADD R21, R9, 0x1, R13 ;  /* 0x0000000109157824 */ /* 0x000fe200078e020d */
[----:B------:R-:W-:-:S04]  /*162b0*/  CS2R R12, SRZ ;  /* 0x00000000000c7805 */ /* 0x000fc8000001ff00 */
[----:B------:R-:W-:-:S13]  /*162c0*/  ISETP.GE.AND.EX P0, PT, R21, R11, PT, P0 ;  /* 0x0000000b1500720c */ /* 0x000fda0003f06300 */
[----:B012---:R-:W-:Y:S05]  /*162d0*/  @P0 BRA `(.L_x_580) ;  /* 0x00000004008c0947 */ /* 0x007fea0003800000 */
[----:B------:R-:W-:-:S07]  /*162e0*/  CS2R R34, SRZ ;  /* 0x0000000000227805 */ /* 0x000fce000001ff00 */
.L_x_584:
        /* <DEDUP_REMOVED lines=9> */
[----:B0-----:R-:W-:-:S06]  /*16380*/  IADD3 R22, PT, PT, R9, 0xffffffe, RZ ;  /* 0x0ffffffe09167810 */ /* 0x001fcc0007ffe0ff */
[----:B------:R0:W1:Y:S02]  /*16390*/  F2I.FTZ.U32.TRUNC.NTZ R23, R22 ;  /* 0x0000001600177305 */ /* 0x000064000021f000 */
[----:B0-----:R-:W-:Y:S02]  /*163a0*/  IMAD.MOV.U32 R22, RZ, RZ, RZ ;  /* 0x000000ffff167224 */ /* 0x001fe400078e00ff */
[----:B-1----:R-:W-:-:S04]  /*163b0*/  IMAD R7, R23, R5, RZ ;  /* 0x0000000517077224 */ /* 0x002fc800078e02ff */
        /* <DEDUP_REMOVED lines=14> */
.L_x_582:
[----:B------:R-:W0:Y:S01]  /*164a0*/  LDCU UR33, c[0x0][0x3b4] ;  /* 0x00007680ff2177ac */ /* 0x000e220008000800 */
[----:B------:R-:W-:Y:S01]  /*164b0*/  MOV R26, R8 ;  /* 0x00000008001a7202 */ /* 0x000fe20000000f00 */
[----:B------:R-:W-:Y:S01]  /*164c0*/  IMAD.U32 R7, RZ, RZ, UR18 ;  /* 0x00000012ff077e24 */ /* 0x000fe2000f8e00ff */
[----:B------:R-:W-:Y:S01]  /*164d0*/  MOV R20, 0x16500 ;  /* 0x0001650000147802 */ /* 0x000fe20000000f00 */
[----:B0-----:R-:W-:-:S07]  /*164e0*/  IMAD.U32 R9, RZ, RZ, UR33 ;  /* 0x00000021ff097e24 */ /* 0x001fce000f8e00ff */
[----:B------:R-:W-:Y:S05]  /*164f0*/  CALL.REL.NOINC `($__internal_0_$__cuda_sm20_div_s64) ;  /* 0x0000006c00407944 */ /* 0x000fea0003c00000 */
[----:B------:R-:W-:Y:S01]  /*16500*/  IADD3 R7, P0, PT, RZ, -R22, RZ ;  /* 0x80000016ff077210 */ /* 0x000fe20007f1e0ff */
[----:B------:R-:W-:Y:S01]  /*16510*/  IMAD.MOV.U32 R9, RZ, RZ, R21 ;  /* 0x000000ffff097224 */ /* 0x000fe200078e0015 */
[----:B------:R-:W-:-:S03]  /*16520*/  MOV R5, UR38 ;  /* 0x0000002600057c02 */ /* 0x000fc60008000f00 */
[----:B------:R-:W-:Y:S02]  /*16530*/  IMAD.X R10, RZ, RZ, ~R23, P0 ;  /* 0x000000ffff0a7224 */ /* 0x000fe400000e0e17 */
[----:B------:R-:W-:-:S04]  /*16540*/  IMAD.WIDE.U32 R26, R7, R5, R8 ;  /* 0x00000005071a7225 */ /* 0x000fc800078e0008 */
[----:B------:R-:W-:Y:S02]  /*16550*/  IMAD R10, R10, R5, RZ ;  /* 0x000000050a0a7224 */ /* 0x000fe400078e02ff */
[----:B------:R-:W-:Y:S02]  /*16560*/  IMAD.MOV.U32 R20, RZ, RZ, R26 ;  /* 0x000000ffff147224 */ /* 0x000fe400078e001a */
[----:B------:R-:W-:Y:S01]  /*16570*/  IMAD R9, R7, UR18, R10 ;  /* 0x0000001207097c24 */ /* 0x000fe2000f8e020a */
[----:B------:R-:W-:-:S03]  /*16580*/  MOV R7, R22 ;  /* 0x0000001600077202 */ /* 0x000fc60000000f00 */
[----:B------:R-:W-:-:S07]  /*16590*/  IMAD.IADD R30, R9, 0x1, R27 ;  /* 0x00000001091e7824 */ /* 0x000fce00078e021b */
.L_x_583:
[----:B------:R-:W-:Y:S05]  /*165a0*/  BSYNC.RECONVERGENT B3 ;  /* 0x0000000000037941 */ /* 0x000fea0003800200 */
.L_x_581:
[----:B------:R-:W-:Y:S01]  /*165b0*/  SHF.R.S64 R28, RZ, 0x1e, R7 ;  /* 0x0000001eff1c7819 */ /* 0x000fe20000001007 */
[----:B------:R-:W-:Y:S01]  /*165c0*/  IMAD R9, R5, UR32, RZ ;  /* 0x0000002005097c24 */ /* 0x000fe2000f8e02ff */
[----:B------:R-:W0:Y:S02]  /*165d0*/  LDC.64 R22, c[0x0][0x3a0] ;  /* 0x0000e800ff167b82 */ /* 0x000e240000000a00 */
[----:B------:R-:W-:-:S04]  /*165e0*/  IADD3 R28, P0, PT, R28, UR24, RZ ;  /* 0x000000181c1c7c10 */ /* 0x000fc8000ff1e0ff */
[----:B------:R-:W-:-:S05]  /*165f0*/  LEA.HI.X.SX32 R29, R7, UR25, 0x2, P0 ;  /* 0x00000019071d7c11 */ /* 0x000fca00080f16ff */
[----:B------:R-:W2:Y:S01]  /*16600*/  LDG.E.CONSTANT R28, desc[UR22][R28.64] ;  /* 0x000000161c1c7981 */ /* 0x000ea2000c1e9900 */
[----:B------:R-:W-:Y:S02]  /*16610*/  SHF.R.S32.HI R10, RZ, 0x1f, R7 ;  /* 0x0000001fff0a7819 */ /* 0x000fe40000011407 */
[----:B------:R-:W-:-:S03]  /*16620*/  IADD3 R26, P0, PT, R9, R20, RZ ;  /* 0x00000014091a7210 */ /* 0x000fc60007f1e0ff */
[----:B------:R-:W-:Y:S01]  /*16630*/  IMAD R10, R10, UR34, RZ ;  /* 0x000000220a0a7c24 */ /* 0x000fe2000f8e02ff */
[----:B------:R-:W-:-:S03]  /*16640*/  LEA.HI.X.SX32 R27, R9, R30, 0x1, P0 ;  /* 0x0000001e091b7211 */ /* 0x000fc600000f0eff */
[C---:B------:R-:W-:Y:S02]  /*16650*/  IMAD R9, R7.reuse, UR35, R10 ;  /* 0x0000002307097c24 */ /* 0x040fe4000f8e020a */
[----:B------:R-:W-:-:S05]  /*16660*/  IMAD.WIDE.U32 R26, R7, UR34, R26 ;  /* 0x00000022071a7c25 */ /* 0x000fca000f8e001a */
[----:B------:R-:W-:Y:S02]  /*16670*/  IADD3 R9, PT, PT, R27, R9, RZ ;  /* 0x000000091b097210 */ /* 0x000fe40007ffe0ff */
[----:B------:R-:W-:-:S04]  /*16680*/  LEA R30, P0, R26, UR26, 0x3 ;  /* 0x0000001a1a1e7c11 */ /* 0x000fc8000f8018ff */
[----:B------:R-:W-:Y:S01]  /*16690*/  LEA.HI.X R31, R26, UR27, R9, 0x3, P0 ;  /* 0x0000001b1a1f7c11 */ /* 0x000fe200080f1c09 */
[----:B------:R-:W-:Y:S01]  /*166a0*/  IMAD.U32 R9, RZ, RZ, UR18 ;  /* 0x00000012ff097e24 */ /* 0x000fe2000f8e00ff */
[----:B------:R-:W-:-:S03]  /*166b0*/  LEA R36, P0, R5, R30, 0x3 ;  /* 0x0000001e05247211 */ /* 0x000fc600078018ff */
[----:B------:R-:W3:Y:S01]  /*166c0*/  LDG.E.64 R26, desc[UR22][R30.64] ;  /* 0x000000161e1a7981 */ /* 0x000ee2000c1e1b00 */
[----:B------:R-:W-:Y:S01]  /*166d0*/  LEA.HI.X R37, R5, R31, R9, 0x3, P0 ;  /* 0x0000001f05257211 */ /* 0x000fe200000f1c09 */
[----:B--2---:R-:W-:-:S04]  /*166e0*/  IMAD R7, R28, R5, R20 ;  /* 0x000000051c077224 */ /* 0x004fc800078e0214 */
[----:B------:R1:W2:Y:S01]  /*166f0*/  LDG.E.64 R28, desc[UR22][R36.64] ;  /* 0x00000016241c7981 */ /* 0x0002a2000c1e1b00 */
[----:B0-----:R-:W-:-:S06]  /*16700*/  IMAD.WIDE R22, R7, 0x8, R22 ;  /* 0x0000000807167825 */ /* 0x001fcc00078e0216 */
[----:B------:R-:W3:Y:S01]  /*16710*/  LDG.E.64 R22, desc[UR22][R22.64] ;  /* 0x0000001616167981 */ /* 0x000ee2000c1e1b00 */
[----:B------:R-:W-:Y:S01]  /*16720*/  IMAD.U32 R7, RZ, RZ, UR16 ;  /* 0x00000010ff077e24 */ /* 0x000fe2000f8e00ff */
[----:B------:R-:W-:Y:S01]  /*16730*/  MOV R9, UR15 ;  /* 0x0000000f00097c02 */ /* 0x000fe20008000f00 */
[----:B------:R-:W-:Y:S01]  /*16740*/  IMAD.U32 R33, RZ, RZ, UR14 ;  /* 0x0000000eff217e24 */ /* 0x000fe2000f8e00ff */
[----:B-1----:R-:W-:Y:S01]  /*16750*/  MOV R37, UR12 ;  /* 0x0000000c00257c02 */ /* 0x002fe20008000f00 */
[----:B------:R-:W-:Y:S02]  /*16760*/  IMAD.U32 R39, RZ, RZ, UR13 ;  /* 0x0000000dff277e24 */ /* 0x000fe4000f8e00ff */
[----:B------:R-:W-:-:S04]  /*16770*/  IMAD.WIDE R32, R33, 0x8, R30 ;  /* 0x0000000821207825 */ /* 0x000fc800078e021e */
[--C-:B------:R-:W-:Y:S02]  /*16780*/  IMAD.WIDE R38, R39, 0x8, R30.reuse ;  /* 0x0000000827267825 */ /* 0x100fe400078e021e */
[----:B------:R-:W4:Y:S02]  /*16790*/  LDG.E.64 R32, desc[UR22][R32.64] ;  /* 0x0000001620207981 */ /* 0x000f24000c1e1b00 */
[--C-:B------:R-:W-:Y:S02]  /*167a0*/  IMAD.WIDE R36, R37, 0x8, R30.reuse ;  /* 0x0000000825247825 */ /* 0x100fe400078e021e */
[----:B------:R-:W5:Y:S04]  /*167b0*/  LDG.E.64 R38, desc[UR22][R38.64] ;  /* 0x0000001626267981 */ /* 0x000f68000c1e1b00 */
[----:B------:R-:W5:Y:S01]  /*167c0*/  LDG.E.64 R36, desc[UR22][R36.64] ;  /* 0x0000001624247981 */ /* 0x000f62000c1e1b00 */
[C---:B---3--:R-:W-:Y:S01]  /*167d0*/  DFMA R44, R22.reuse, R26, R44 ;  /* 0x0000001a162c722b */ /* 0x048fe2000000002c */
[----:B------:R-:W-:Y:S01]  /*167e0*/  IMAD.WIDE R26, R7, 0x8, R30 ;  /* 0x00000008071a7825 */ /* 0x000fe200078e021e */
[----:B--2---:R-:W-:-:S03]  /*167f0*/  DFMA R42, R22, R28, R42 ;  /* 0x0000001c162a722b */ /* 0x004fc6000000002a */
[----:B------:R-:W-:Y:S02]  /*16800*/  IMAD.U32 R7, RZ, RZ, UR11 ;  /* 0x0000000bff077e24 */ /* 0x000fe4000f8e00ff */
[--C-:B------:R-:W-:Y:S01]  /*16810*/  IMAD.WIDE R28, R9, 0x8, R30.reuse ;  /* 0x00000008091c7825 */ /* 0x100fe200078e021e */
[----:B------:R-:W2:Y:S03]  /*16820*/  LDG.E.64 R26, desc[UR22][R26.64] ;  /* 0x000000161a1a7981 */ /* 0x000ea6000c1e1b00 */
[----:B------:R-:W-:Y:S02]  /*16830*/  IMAD.WIDE R30, R7, 0x8, R30 ;  /* 0x00000008071e7825 */ /* 0x000fe400078e021e */
[----:B------:R-:W3:Y:S04]  /*16840*/  LDG.E.64 R28, desc[UR22][R28.64] ;  /* 0x000000161c1c7981 */ /* 0x000ee8000c1e1b00 */
[----:B------:R-:W3:Y:S01]  /*16850*/  LDG.E.64 R30, desc[UR22][R30.64] ;  /* 0x000000161e1e7981 */ /* 0x000ee2000c1e1b00 */
[----:B------:R-:W-:-:S05]  /*16860*/  IADD3 R8, P0, PT, R8, UR10, RZ ;  /* 0x0000000a08087c10 */ /* 0x000fca000ff1e0ff */
[----:B------:R-:W-:Y:S01]  /*16870*/  IMAD.X R21, RZ, RZ, R21, P0 ;  /* 0x000000ffff157224 */ /* 0x000fe200000e0615 */
[----:B------:R-:W-:-:S04]  /*16880*/  ISETP.GE.U32.AND P0, PT, R8, R16, PT ;  /* 0x000000100800720c */ /* 0x000fc80003f06070 */
[----:B------:R-:W-:Y:S01]  /*16890*/  ISETP.GE.AND.EX P0, PT, R21, R11, PT, P0 ;  /* 0x0000000b1500720c */ /* 0x000fe20003f06300 */
[C---:B----4-:R-:W-:Y:S02]  /*168a0*/  DFMA R14, R22.reuse, R32, R14 ;  /* 0x00000020160e722b */ /* 0x050fe4000000000e */
[C---:B-----5:R-:W-:Y:S02]  /*168b0*/  DFMA R18, R22.reuse, R38, R18 ;  /* 0x000000261612722b */ /* 0x060fe40000000012 */
[C---:B------:R-:W-:Y:S02]  /*168c0*/  DFMA R24, R22.reuse, R36, R24 ;  /* 0x000000241618722b */ /* 0x040fe40000000018 */
[C---:B--2---:R-:W-:Y:S02]  /*168d0*/  DFMA R40, R22.reuse, R26, R40 ;  /* 0x0000001a1628722b */ /* 0x044fe40000000028 */
[C---:B---3--:R-:W-:Y:S02]  /*168e0*/  DFMA R12, R22.reuse, R28, R12 ;  /* 0x0000001c160c722b */ /* 0x048fe4000000000c */
[----:B------:R-:W-:-:S02]  /*168f0*/  DFMA R34, R22, R30, R34 ;  /* 0x0000001e1622722b */ /* 0x000fc40000000022 */
[----:B------:R-:W-:Y:S09]  /*16900*/  @!P0 BRA `(.L_x_584) ;  /* 0xfffffff800788947 */ /* 0x000ff2000383ffff */
.L_x_580:
[----:B------:R-:W-:Y:S05]  /*16910*/  BSYNC.RECONVERGENT B2 ;  /* 0x0000000000027941 */ /* 0x000fea0003800200 */
.L_x_579:
        /* <DEDUP_REMOVED lines=22> */
.L_x_587:
[----:B------:R-:W0:Y:S01]  /*16a80*/  LDS.64 R20, [UR24] ;  /* 0x00000018ff147984 */ /* 0x000e220008000a00 */
[----:B------:R-:W-:Y:S01]  /*16a90*/  MOV R7, UR24 ;  /* 0x0000001800077c02 */ /* 0x000fe20008000f00 */
[----:B0-----:R-:W-:-:S07]  /*16aa0*/  DADD R22, R28, R20 ;  /* 0x000000001c167229 */ /* 0x001fce0000000014 */
[----:B------:R-:W0:Y:S02]  /*16ab0*/  ATOMS.CAST.SPIN.64 P1, [R7], R20, R22 ;  /* 0x000000140700758d */ /* 0x000e240001820416 */
[----:B0-----:R-:W-:Y:S05]  /*16ac0*/  @!P1 BRA `(.L_x_587) ;  /* 0xfffffffc00ec9947 */ /* 0x001fea000383ffff */
.L_x_586:
[----:B------:R-:W-:Y:S05]  /*16ad0*/  BSYNC.RECONVERGENT B2 ;  /* 0x0000000000027941 */ /* 0x000fea0003800200 */
.L_x_585:
        /* <DEDUP_REMOVED lines=17> */
.L_x_590:
[----:B------:R-:W0:Y:S01]  /*16bf0*/  LDS.64 R20, [UR24+0x8] ;  /* 0x00000818ff147984 */ /* 0x000e220008000a00 */
[----:B------:R-:W-:Y:S01]  /*16c00*/  IMAD.U32 R7, RZ, RZ, UR24 ;  /* 0x00000018ff077e24 */ /* 0x000fe2000f8e00ff */
[----:B0-----:R-:W-:-:S07]  /*16c10*/  DADD R22, R28, R20 ;  /* 0x000000001c167229 */ /* 0x001fce0000000014 */
[----:B------:R-:W0:Y:S02]  /*16c20*/  ATOMS.CAST.SPIN.64 P1, [R7+0x8], R20, R22 ;  /* 0x000008140700758d */ /* 0x000e240001820416 */
[----:B0-----:R-:W-:Y:S05]  /*16c30*/  @!P1 BRA `(.L_x_590) ;  /* 0xfffffffc00ec9947 */ /* 0x001fea000383ffff */
.L_x_589:
[----:B------:R-:W-:Y:S05]  /*16c40*/  BSYNC.RECONVERGENT B2 ;  /* 0x0000000000027941 */ /* 0x000fea0003800200 */
.L_x_588:
        /* <DEDUP_REMOVED lines=17> */
.L_x_593:
[----:B------:R-:W0:Y:S01]  /*16d60*/  LDS.64 R20, [UR24+0x10] ;  /* 0x00001018ff147984 */ /* 0x000e220008000a00 */
[----:B------:R-:W-:Y:S01]  /*16d70*/  IMAD.U32 R7, RZ, RZ, UR24 ;  /* 0x00000018ff077e24 */ /* 0x000fe2000f8e00ff */
[----:B0-----:R-:W-:-:S07]  /*16d80*/  DADD R22, R28, R20 ;  /* 0x000000001c167229 */ /* 0x001fce0000000014 */
[----:B------:R-:W0:Y:S02]  /*16d90*/  ATOMS.CAST.SPIN.64 P1, [R7+0x10], R20, R22 ;  /* 0x000010140700758d */ /* 0x000e240001820416 */
[----:B0-----:R-:W-:Y:S05]  /*16da0*/  @!P1 BRA `(.L_x_593) ;  /* 0xfffffffc00ec9947 */ /* 0x001fea000383ffff */
.L_x_592:
[----:B------:R-:W-:Y:S05]  /*16db0*/  BSYNC.RECONVERGENT B2 ;  /* 0x0000000000027941 */ /* 0x000fea0003800200 */
.L_x_591:
        /* <DEDUP_REMOVED lines=17> */
.L_x_596:
[----:B------:R-:W0:Y:S01]  /*16ed0*/  LDS.64 R20, [UR24+0x18] ;  /* 0x00001818ff147984 */ /* 0x000e220008000a00 */
[----:B------:R-:W-:Y:S01]  /*16ee0*/  MOV R7, UR24 ;  /* 0x0000001800077c02 */ /* 0x000fe20008000f00 */
[----:B0-----:R-:W-:-:S07]  /*16ef0*/  DADD R22, R12, R20 ;  /* 0x000000000c167229 */ /* 0x001fce0000000014 */
[----:B------:R-:W0:Y:S02]  /*16f00*/  ATOMS.CAST.SPIN.64 P1, [R7+0x18], R20, R22 ;  /* 0x000018140700758d */ /* 0x000e240001820416 */
[----:B0-----:R-:W-:Y:S05]  /*16f10*/  @!P1 BRA `(.L_x_596) ;  /* 0xfffffffc00ec9947 */ /* 0x001fea000383ffff */
.L_x_595:
[----:B------:R-:W-:Y:S05]  /*16f20*/  BSYNC.RECONVERGENT B2 ;  /* 0x0000000000027941 */ /* 0x000fea0003800200 */
.L_x_594:
        /* <DEDUP_REMOVED lines=17> */
.L_x_599:
[----:B------:R-:W0:Y:S01]  /*17040*/  LDS.64 R12, [UR24+0x20] ;  /* 0x00002018ff0c7984 */ /* 0x000e220008000a00 */
[----:B------:R-:W-:Y:S01]  /*17050*/  IMAD.U32 R7, RZ, RZ, UR24 ;  /* 0x00000018ff077e24 */ /* 0x000fe2000f8e00ff */
[----:B0-----:R-:W-:-:S07]  /*17060*/  DADD R14, R26, R12 ;  /* 0x000000001a0e7229 */ /* 0x001fce000000000c */
[----:B------:R-:W0:Y:S02]  /*17070*/  ATOMS.CAST.SPIN.64 P1, [R7+0x20], R12, R14 ;  /* 0x0000200c0700758d */ /* 0x000e24000182040e */
[----:B0-----:R-:W-:Y:S05]  /*17080*/  @!P1 BRA `(.L_x_599) ;  /* 0xfffffffc00ec9947 */ /* 0x001fea000383ffff */
.L_x_598:
[----:B------:R-:W-:Y:S05]  /*17090*/  BSYNC.RECONVERGENT B2 ;  /* 0x0000000000027941 */ /* 0x000fea0003800200 */
.L_x_597:
        /* <DEDUP_REMOVED lines=17> */
.L_x_602:
[----:B------:R-:W0:Y:S01]  /*171b0*/  LDS.64 R12, [UR24+0x28] ;  /* 0x00002818ff0c7984 */ /* 0x000e220008000a00 */
[----:B------:R-:W-:Y:S01]  /*171c0*/  IMAD.U32 R7, RZ, RZ, UR24 ;  /* 0x00000018ff077e24 */ /* 0x000fe2000f8e00ff */
[----:B0-----:R-:W-:-:S07]  /*171d0*/  DADD R14, R18, R12 ;  /* 0x00000000120e7229 */ /* 0x001fce000000000c */
[----:B------:R-:W0:Y:S02]  /*171e0*/  ATOMS.CAST.SPIN.64 P1, [R7+0x28], R12, R14 ;  /* 0x0000280c0700758d */ /* 0x000e24000182040e */
[----:B0-----:R-:W-:Y:S05]  /*171f0*/  @!P1 BRA `(.L_x_602) ;  /* 0xfffffffc00ec9947 */ /* 0x001fea000383ffff */
.L_x_601:
[----:B------:R-:W-:Y:S05]  /*17200*/  BSYNC.RECONVERGENT B2 ;  /* 0x0000000000027941 */ /* 0x000fea0003800200 */
.L_x_600:
        /* <DEDUP_REMOVED lines=17> */
.L_x_605:
[----:B------:R-:W0:Y:S01]  /*17320*/  LDS.64 R12, [UR24+0x30] ;  /* 0x00003018ff0c7984 */ /* 0x000e220008000a00 */
[----:B------:R-:W-:Y:S01]  /*17330*/  MOV R7, UR24 ;  /* 0x0000001800077c02 */ /* 0x000fe20008000f00 */
[----:B0-----:R-:W-:-:S07]  /*17340*/  DADD R14, R20, R12 ;  /* 0x00000000140e7229 */ /* 0x001fce000000000c */
[----:B------:R-:W0:Y:S02]  /*17350*/  ATOMS.CAST.SPIN.64 P1, [R7+0x30], R12, R14 ;  /* 0x0000300c0700758d */ /* 0x000e24000182040e */
[----:B0-----:R-:W-:Y:S05]  /*17360*/  @!P1 BRA `(.L_x_605) ;  /* 0xfffffffc00ec9947 */ /* 0x001fea000383ffff */
.L_x_604:
[----:B------:R-:W-:Y:S05]  /*17370*/  BSYNC.RECONVERGENT B2 ;  /* 0x0000000000027941 */ /* 0x000fea0003800200 */
.L_x_603:
        /* <DEDUP_REMOVED lines=17> */
.L_x_608:
[----:B------:R-:W0:Y:S01]  /*17490*/  LDS.64 R12, [UR24+0x38] ;  /* 0x00003818ff0c7984 */ /* 0x000e220008000a00 */
[----:B------:R-:W-:Y:S01]  /*174a0*/  IMAD.U32 R7, RZ, RZ, UR24 ;  /* 0x00000018ff077e24 */ /* 0x000fe2000f8e00ff */
[----:B0-----:R-:W-:-:S07]  /*174b0*/  DADD R14, R20, R12 ;  /* 0x00000000140e7229 */ /* 0x001fce000000000c */
[----:B------:R-:W0:Y:S02]  /*174c0*/  ATOMS.CAST.SPIN.64 P0, [R7+0x38], R12, R14 ;  /* 0x0000380c0700758d */ /* 0x000e24000180040e */
[----:B0-----:R-:W-:Y:S05]  /*174d0*/  @!P0 BRA `(.L_x_608) ;  /* 0xfffffffc00ec8947 */ /* 0x001fea000383ffff */
.L_x_607:
[----:B------:R-:W-:Y:S05]  /*174e0*/  BSYNC.RECONVERGENT B2 ;  /* 0x0000000000027941 */ /* 0x000fea0003800200 */
.L_x_606:
[----:B------:R-:W-:-:S04]  /*174f0*/  UIADD3 UR32, UPT, UPT, UR32, 0x8, URZ ;  /* 0x0000000820207890 */ /* 0x000fc8000fffe0ff */
[----:B------:R-:W-:-:S09]  /*17500*/  UISETP.GE.U32.AND UP0, UPT, UR32, UR17, UPT ;  /* 0x000000112000728c */ /* 0x000fd2000bf06070 */
[----:B------:R-:W-:Y:S05]  /*17510*/  BRA.U !UP0, `(.L_x_609) ;  /* 0xffffffed08147547 */ /* 0x000fea000b83ffff */
[----:B------:R-:W-:-:S05]  /*17520*/  UMOV UR32, UR17 ;  /* 0x0000001100207c82 */ /* 0x000fca0008000000 */
.L_x_578:
[----:B------:R-:W0:Y:S02]  /*17530*/  LDCU UR24, c[0x0][0x3b0] ;  /* 0x00007600ff1877ac */ /* 0x000e240008000800 */
[----:B0-----:R-:W-:-:S04]  /*17540*/  UIADD3 UR24, UPT, UPT, -UR32, UR24, URZ ;  /* 0x0000001820187290 */ /* 0x001fc8000fffe1ff */
[----:B------:R-:W-:-:S09]  /*17550*/  UISETP.GE.AND UP0, UPT, UR24, 0x7, UPT ;  /* 0x000000071800788c */ /* 0x000fd2000bf06270 */
[----:B------:R-:W-:Y:S05]  /*17560*/  BRA.U !UP0, `(.L_x_610) ;  /* 0x0000001108907547 */ /* 0x000fea000b800000 */
[----:B------:R-:W-:-:S09]  /*17570*/  UISETP.GE.AND UP0, UPT, UR32, UR4, UPT ;  /* 0x000000042000728c */ /* 0x000fd2000bf06270 */
[----:B------:R-:W-:Y:S05]  /*17580*/  BRA.U UP0, `(.L_x_611) ;  /* 0x0000001100807547 */ /* 0x000fea000b800000 */
[----:B------:R-:W-:-:S05]  /*17590*/  UMOV UR33, UR32 ;  /* 0x0000002000217c82 */ /* 0x000fca0008000000 */
.L_x_639:
        /* <DEDUP_REMOVED lines=23> */
.L_x_617:
        /* <DEDUP_REMOVED lines=27> */
.L_x_615:
        /* <DEDUP_REMOVED lines=16> */
.L_x_616:
[----:B------:R-:W-:Y:S05]  /*179c0*/  BSYNC.RECONVERGENT B3 ;  /* 0x0000000000037941 */ /* 0x000fea0003800200 */
.L_x_614:
        /* <DEDUP_REMOVED lines=8> */
[----:B------:R-:W-:Y:S01]  /*17a50*/  IMAD R10, R10, UR38, RZ ;  /* 0x000000260a0a7c24 */ /* 0x000fe2000f8e02ff */
[----:B------:R-:W-:Y:S01]  /*17a60*/  MOV R37, UR15 ;  /* 0x0000000f00257c02 */ /* 0x000fe20008000f00 */
[----:B------:R-:W-:Y:S01]  /*17a70*/  IMAD.U32 R33, RZ, RZ, UR16 ;  /* 0x00000010ff217e24 */ /* 0x000fe2000f8e00ff */
[----:B------:R-:W-:Y:S01]  /*17a80*/  LEA.HI.X.SX32 R27, R9, R28, 0x1, P0 ;  /* 0x0000001c091b7211 */ /* 0x000fe200000f0eff */
[C---:B------:R-:W-:Y:S02]  /*17a90*/  IMAD R9, R7.reuse, UR39, R10 ;  /* 0x0000002707097c24 */ /* 0x040fe4000f8e020a */
[----:B------:R-:W-:Y:S02]  /*17aa0*/  IMAD.U32 R47, RZ, RZ, UR14 ;  /* 0x0000000eff2f7e24 */ /* 0x000fe4000f8e00ff */
[----:B------:R-:W-:-:S04]  /*17ab0*/  IMAD.WIDE.U32 R26, R7, UR38, R26 ;  /* 0x00000026071a7c25 */ /* 0x000fc8000f8e001a */
[----:B------:R-:W-:Y:S01]  /*17ac0*/  IMAD.U32 R39, RZ, RZ, UR13 ;  /* 0x0000000dff277e24 */ /* 0x000fe2000f8e00ff */
[----:B------:R-:W-:Y:S02]  /*17ad0*/  IADD3 R9, PT, PT, R27, R9, RZ ;  /* 0x000000091b097210 */ /* 0x000fe40007ffe0ff */
[C---:B------:R-:W-:Y:S02]  /*17ae0*/  LEA R28, P0, R26.reuse, UR26, 0x3 ;  /* 0x0000001a1a1c7c11 */ /* 0x040fe4000f8018ff */
[----:B------:R-:W-:Y:S02]  /*17af0*/  MOV R45, UR12 ;  /* 0x0000000c002d7c02 */ /* 0x000fe40008000f00 */
[----:B------:R-:W-:Y:S01]  /*17b00*/  LEA.HI.X R29, R26, UR27, R9, 0x3, P0 ;  /* 0x0000001b1a1d7c11 */ /* 0x000fe200080f1c09 */
[----:B------:R-:W-:Y:S02]  /*17b10*/  IMAD.U32 R9, RZ, RZ, UR18 ;  /* 0x00000012ff097e24 */ /* 0x000fe4000f8e00ff */
[----:B------:R-:W-:-:S02]  /*17b20*/  IMAD.WIDE R32, R33, 0x8, R28 ;  /* 0x0000000821207825 */ /* 0x000fc400078e021c */
[----:B------:R-:W3:Y:S02]  /*17b30*/  LDG.E.64 R26, desc[UR22][R28.64] ;  /* 0x000000161c1a7981 */ /* 0x000ee4000c1e1b00 */
[--C-:B------:R-:W-:Y:S02]  /*17b40*/  IMAD.WIDE R36, R37, 0x8, R28.reuse ;  /* 0x0000000825247825 */ /* 0x100fe400078e021c */
[----:B------:R-:W4:Y:S02]  /*17b50*/  LDG.E.64 R32, desc[UR22][R32.64] ;  /* 0x0000001620207981 */ /* 0x000f24000c1e1b00 */
[--C-:B------:R-:W-:Y:S02]  /*17b60*/  IMAD.WIDE R46, R47, 0x8, R28.reuse ;  /* 0x000000082f2e7825 */ /* 0x100fe400078e021c */
[----:B------:R-:W5:Y:S02]  /*17b70*/  LDG.E.64 R36, desc[UR22][R36.64] ;  /* 0x0000001624247981 */ /* 0x000f64000c1e1b00 */
[----:B------:R-:W-:-:S02]  /*17b80*/  IMAD.WIDE R38, R39, 0x8, R28 ;  /* 0x0000000827267825 */ /* 0x000fc400078e021c */
[----:B------:R-:W5:Y:S02]  /*17b90*/  LDG.E.64 R46, desc[UR22][R46.64] ;  /* 0x000000162e2e7981 */ /* 0x000f64000c1e1b00 */
[----:B------:R-:W-:Y:S02]  /*17ba0*/  IMAD.WIDE R44, R45, 0x8, R28 ;  /* 0x000000082d2c7825 */ /* 0x000fe400078e021c */
[----:B------:R-:W5:Y:S04]  /*17bb0*/  LDG.E.64 R38, desc[UR22][R38.64] ;  /* 0x0000001626267981 */ /* 0x000f68000c1e1b00 */
[----:B------:R-:W5:Y:S01]  /*17bc0*/  LDG.E.64 R44, desc[UR22][R44.64] ;  /* 0x000000162c2c7981 */ /* 0x000f62000c1e1b00 */
[----:B--2---:R-:W-:Y:S01]  /*17bd0*/  IMAD R7, R30, R5, R20 ;  /* 0x000000051e077224 */ /* 0x004fe200078e0214 */
[----:B------:R-:W-:-:S03]  /*17be0*/  LEA R30, P0, R5, R28, 0x3 ;  /* 0x0000001c051e7211 */ /* 0x000fc600078018ff */
[----:B0-----:R-:W-:Y:S01]  /*17bf0*/  IMAD.WIDE R22, R7, 0x8, R22 ;  /* 0x0000000807167825 */ /* 0x001fe200078e0216 */
[----:B------:R-:W-:-:S05]  /*17c00*/  LEA.HI.X R31, R5, R29, R9, 0x3, P0 ;  /* 0x0000001d051f7211 */ /* 0x000fca00000f1c09 */
[----:B------:R-:W3:Y:S04]  /*17c10*/  LDG.E.64 R22, desc[UR22][R22.64] ;  /* 0x0000001616167981 */ /* 0x000ee8000c1e1b00 */
[----:B------:R-:W2:Y:S01]  /*17c20*/  LDG.E.64 R30, desc[UR22][R30.64] ;  /* 0x000000161e1e7981 */ /* 0x000ea2000c1e1b00 */
[----:B------:R-:W-:-:S05]  /*17c30*/  IADD3 R8, P0, PT, R8, UR10, RZ ;  /* 0x0000000a08087c10 */ /* 0x000fca000ff1e0ff */
[----:B------:R-:W-:Y:S01]  /*17c40*/  IMAD.X R21, RZ, RZ, R21, P0 ;  /* 0x000000ffff157224 */ /* 0x000fe200000e0615 */
[----:B------:R-:W-:-:S04]  /*17c50*/  ISETP.GE.U32.AND P0, PT, R8, R16, PT ;  /* 0x000000100800720c */ /* 0x000fc80003f06070 */
[----:B------:R-:W-:Y:S01]  /*17c60*/  ISETP.GE.AND.EX P0, PT, R21, R11, PT, P0 ;  /* 0x0000000b1500720c */ /* 0x000fe20003f06300 */
[C---:B---3--:R-:W-:Y:S02]  /*17c70*/  DFMA R42, R22.reuse, R26, R42 ;  /* 0x0000001a162a722b */ /* 0x048fe4000000002a */
[C---:B----4-:R-:W-:Y:S02]  /*17c80*/  DFMA R12, R22.reuse, R32, R12 ;  /* 0x00000020160c722b */ /* 0x050fe4000000000c */
[C---:B--2---:R-:W-:Y:S02]  /*17c90*/  DFMA R40, R22.reuse, R30, R40 ;  /* 0x0000001e1628722b */ /* 0x044fe40000000028 */
[C---:B-----5:R-:W-:Y:S02]  /*17ca0*/  DFMA R14, R22.reuse, R36, R14 ;  /* 0x00000024160e722b */ /* 0x060fe4000000000e */
[C---:B------:R-:W-:Y:S02]  /*17cb0*/  DFMA R18, R22.reuse, R46, R18 ;  /* 0x0000002e1612722b */ /* 0x040fe40000000012 */
[----:B------:R-:W-:-:S02]  /*17cc0*/  DFMA R24, R22, R38, R24 ;  /* 0x000000261618722b */ /* 0x000fc40000000018 */
[----:B------:R-:W-:Y:S01]  /*17cd0*/  DFMA R34, R22, R44, R34 ;  /* 0x0000002c1622722b */ /* 0x000fe20000000022 */
[----:B------:R-:W-:Y:S10]  /*17ce0*/  @!P0 BRA `(.L_x_617) ;  /* 0xfffffff800888947 */ /* 0x000ff4000383ffff */
.L_x_613:
[----:B------:R-:W-:Y:S05]  /*17cf0*/  BSYNC.RECONVERGENT B2 ;  /* 0x0000000000027941 */ /* 0x000fea0003800200 */
.L_x_612:
        /* <DEDUP_REMOVED lines=22> */
.L_x_620:
[----:B------:R-:W0:Y:S01]  /*17e60*/  LDS.64 R20, [UR24] ;  /* 0x00000018ff147984 */ /* 0x000e220008000a00 */
[----:B------:R-:W-:Y:S01]  /*17e70*/  IMAD.U32 R7, RZ, RZ, UR24 ;  /* 0x00000018ff077e24 */ /* 0x000fe2000f8e00ff */
[----:B0-----:R-:W-:-:S07]  /*17e80*/  DADD R22, R28, R20 ;  /* 0x000000001c167229 */ /* 0x001fce0000000014 */
[----:B------:R-:W0:Y:S02]  /*17e90*/  ATOMS.CAST.SPIN.64 P1, [R7], R20, R22 ;  /* 0x000000140700758d */ /* 0x000e240001820416 */
[----:B0-----:R-:W-:Y:S05]  /*17ea0*/  @!P1 BRA `(.L_x_620) ;  /* 0xfffffffc00ec9947 */ /* 0x001fea000383ffff */
.L_x_619:
[----:B------:R-:W-:Y:S05]  /*17eb0*/  BSYNC.RECONVERGENT B2 ;  /* 0x0000000000027941 */ /* 0x000fea0003800200 */
.L_x_618:
        /* <DEDUP_REMOVED lines=17> */
.L_x_623:
[----:B------:R-:W0:Y:S01]  /*17fd0*/  LDS.64 R20, [UR24+0x8] ;  /* 0x00000818ff147984 */ /* 0x000e220008000a00 */
[----:B------:R-:W-:Y:S01]  /*17fe0*/  MOV R7, UR24 ;  /* 0x0000001800077c02 */ /* 0x000fe20008000f00 */
[----:B0-----:R-:W-:-:S07]  /*17ff0*/  DADD R22, R28, R20 ;  /* 0x000000001c167229 */ /* 0x001fce0000000014 */
[----:B------:R-:W0:Y:S02]  /*18000*/  ATOMS.CAST.SPIN.64 P1, [R7+0x8], R20, R22 ;  /* 0x000008140700758d */ /* 0x000e240001820416 */
[----:B0-----:R-:W-:Y:S05]  /*18010*/  @!P1 BRA `(.L_x_623) ;  /* 0xfffffffc00ec9947 */ /* 0x001fea000383ffff */
.L_x_622:
[----:B------:R-:W-:Y:S05]  /*18020*/  BSYNC.RECONVERGENT B2 ;  /* 0x0000000000027941 */ /* 0x000fea0003800200 */
.L_x_621:
        /* <DEDUP_REMOVED lines=17> */
.L_x_626:
[----:B------:R-:W0:Y:S01]  /*18140*/  LDS.64 R20, [UR24+0x10] ;  /* 0x00001018ff147984 */ /* 0x000e220008000a00 */
[----:B------:R-:W-:Y:S01]  /*18150*/  IMAD.U32 R7, RZ, RZ, UR24 ;  /* 0x00000018ff077e24 */ /* 0x000fe2000f8e00ff */
[----:B0-----:R-:W-:-:S07]  /*18160*/  DADD R22, R12, R20 ;  /* 0x000000000c167229 */ /* 0x001fce0000000014 */
[----:B------:R-:W0:Y:S02]  /*18170*/  ATOMS.CAST.SPIN.64 P1, [R7+0x10], R20, R22 ;  /* 0x000010140700758d */ /* 0x000e240001820416 */
[----:B0-----:R-:W-:Y:S05]  /*18180*/  @!P1 BRA `(.L_x_626) ;  /* 0xfffffffc00ec9947 */ /* 0x001fea000383ffff */
.L_x_625:
[----:B------:R-:W-:Y:S05]  /*18190*/  BSYNC.RECONVERGENT B2 ;  /* 0x0000000000027941 */ /* 0x000fea0003800200 */
.L_x_624:
        /* <DEDUP_REMOVED lines=17> */
.L_x_629:
[----:B------:R-:W0:Y:S01]  /*182b0*/  LDS.64 R12, [UR24+0x18] ;  /* 0x00001818ff0c7984 */ /* 0x000e220008000a00 */
[----:B------:R-:W-:Y:S01]  /*182c0*/  IMAD.U32 R7, RZ, RZ, UR24 ;  /* 0x00000018ff077e24 */ /* 0x000fe2000f8e00ff */
[----:B0-----:R-:W-:-:S07]  /*182d0*/  DADD R14, R26, R12 ;  /* 0x000000001a0e7229 */ /* 0x001fce000000000c */
[----:B------:R-:W0:Y:S02]  /*182e0*/  ATOMS.CAST.SPIN.64 P1, [R7+0x18], R12, R14 ;  /* 0x0000180c0700758d */ /* 0x000e24000182040e */
[----:B0-----:R-:W-:Y:S05]  /*182f0*/  @!P1 BRA `(.L_x_629) ;  /* 0xfffffffc00ec9947 */ /* 0x001fea000383ffff */
.L_x_628:
[----:B------:R-:W-:Y:S05]  /*18300*/  BSYNC.RECONVERGENT B2 ;  /* 0x0000000000027941 */ /* 0x000fea0003800200 */
.L_x_627:
        /* <DEDUP_REMOVED lines=17> */
.L_x_632:
[----:B------:R-:W0:Y:S01]  /*18420*/  LDS.64 R12, [UR24+0x20] ;  /* 0x00002018ff0c7984 */ /* 0x000e220008000a00 */
[----:B------:R-:W-:Y:S01]  /*18430*/  MOV R7, UR24 ;  /* 0x0000001800077c02 */ /* 0x000fe20008000f00 */
[----:B0-----:R-:W-:-:S07]  /*18440*/  DADD R14, R18, R12 ;  /* 0x00000000120e7229 */ /* 0x001fce000000000c */
[----:B------:R-:W0:Y:S02]  /*18450*/  ATOMS.CAST.SPIN.64 P1, [R7+0x20], R12, R14 ;  /* 0x0000200c0700758d */ /* 0x000e24000182040e */
[----:B0-----:R-:W-:Y:S05]  /*18460*/  @!P1 BRA `(.L_x_632) ;  /* 0xfffffffc00ec9947 */ /* 0x001fea000383ffff */
.L_x_631:
[----:B------:R-:W-:Y:S05]  /*18470*/  BSYNC.RECONVERGENT B2 ;  /* 0x0000000000027941 */ /* 0x000fea0003800200 */
.L_x_630:
        /* <DEDUP_REMOVED lines=17> */
.L_x_635:
[----:B------:R-:W0:Y:S01]  /*18590*/  LDS.64 R12, [UR24+0x28] ;  /* 0x00002818ff0c7984 */ /* 0x000e220008000a00 */
[----:B------:R-:W-:Y:S01]  /*185a0*/  IMAD.U32 R7, RZ, RZ, UR24 ;  /* 0x00000018ff077e24 */ /* 0x000fe2000f8e00ff */
[----:B0-----:R-:W-:-:S07]  /*185b0*/  DADD R14, R20, R12 ;  /* 0x00000000140e7229 */ /* 0x001fce000000000c */
[----:B------:R-:W0:Y:S02]  /*185c0*/  ATOMS.CAST.SPIN.64 P1, [R7+0x28], R12, R14 ;  /* 0x0000280c0700758d */ /* 0x000e24000182040e */
[----:B0-----:R-:W-:Y:S05]  /*185d0*/  @!P1 BRA `(.L_x_635) ;  /* 0xfffffffc00ec9947 */ /* 0x001fea000383ffff */
.L_x_634:
[----:B------:R-:W-:Y:S05]  /*185e0*/  BSYNC.RECONVERGENT B2 ;  /* 0x0000000000027941 */ /* 0x000fea0003800200 */
.L_x_633:
        /* <DEDUP_REMOVED lines=17> */
.L_x_638:
[----:B------:R-:W0:Y:S01]  /*18700*/  LDS.64 R12, [UR24+0x30] ;  /* 0x00003018ff0c7984 */ /* 0x000e220008000a00 */
[----:B------:R-:W-:Y:S01]  /*18710*/  IMAD.U32 R7, RZ, RZ, UR24 ;  /* 0x00000018ff077e24 */ /* 0x000fe2000f8e00ff */
[----:B0-----:R-:W-:-:S07]  /*18720*/  DADD R14, R20, R12 ;  /* 0x00000000140e7229 */ /* 0x001fce000000000c */
[----:B------:R-:W0:Y:S02]  /*18730*/  ATOMS.CAST.SPIN.64 P0, [R7+0x30], R12, R14 ;  /* 0x0000300c0700758d */ /* 0x000e24000180040e */
[----:B0-----:R-:W-:Y:S05]  /*18740*/  @!P0 BRA `(.L_x_638) ;  /* 0xfffffffc00ec8947 */ /* 0x001fea000383ffff */
.L_x_637:
[----:B------:R-:W-:Y:S05]  /*18750*/  BSYNC.RECONVERGENT B2 ;  /* 0x0000000000027941 */ /* 0x000fea0003800200 */
.L_x_636:
[----:B------:R-:W-:-:S04]  /*18760*/  UIADD3 UR33, UPT, UPT, UR33, 0x7, URZ ;  /* 0x0000000721217890 */ /* 0x000fc8000fffe0ff */
[----:B------:R-:W-:-:S09]  /*18770*/  UISETP.GE.AND UP0, UPT, UR33, UR4, UPT ;  /* 0x000000042100728c */ /* 0x000fd2000bf06270 */
[----:B------:R-:W-:Y:S05]  /*18780*/  BRA.U !UP0, `(.L_x_639) ;  /* 0xffffffed08847547 */ /* 0x000fea000b83ffff */
.L_x_611:
[----:B------:R-:W-:-:S04]  /*18790*/  UISETP.LT.AND UP0, UPT, UR4, UR32, UPT ;  /* 0x000000200400728c */ /* 0x000fc8000bf01270 */
[----:B------:R-:W-:-:S12]  /*187a0*/  USEL UR32, UR4, UR32, !UP0 ;  /* 0x0000002004207287 */ /* 0x000fd8000c000000 */
.L_x_610:
[----:B------:R-:W0:Y:S01]  /*187b0*/  LDCU UR24, c[0x0][0x3b0] ;  /* 0x00007600ff1877ac */ /* 0x000e220008000800 */
[----:B-----5:R-:W-:Y:S02]  /*187c0*/  SHF.R.S32.HI R8, RZ, 0x1f, R0 ;  /* 0x0000001fff087819 */ /* 0x020fe40000011400 */
[----:B------:R-:W-:-:S03]  /*187d0*/  MOV R7, RZ ;  /* 0x000000ff00077202 */ /* 0x000fc60000000f00 */
[-C--:B------:R-:W-:Y:S02]  /*187e0*/  IMAD R9, R8, R5.reuse, RZ ;  /* 0x0000000508097224 */ /* 0x080fe400078e02ff */
[----:B------:R-:W-:-:S04]  /*187f0*/  IMAD.WIDE.U32 R14, R0, R5, R6 ;  /* 0x00000005000e7225 */ /* 0x000fc800078e0006 */
[----:B------:R-:W-:-:S04]  /*18800*/  IMAD R9, R0, UR18, R9 ;  /* 0x0000001200097c24 */ /* 0x000fc8000f8e0209 */
[----:B------:R-:W-:Y:S01]  /*18810*/  IMAD.IADD R8, R9, 0x1, R15 ;  /* 0x0000000109087824 */ /* 0x000fe200078e020f */
[----:B0-----:R-:W-:-:S04]  /*18820*/  UIADD3 UR24, UPT, UPT, -UR32, UR24, URZ ;  /* 0x0000001820187290 */ /* 0x001fc8000fffe1ff */
[----:B------:R-:W-:-:S09]  /*18830*/  UISETP.GE.AND UP0, UPT, UR24, 0x6, UPT ;  /* 0x000000061800788c */ /* 0x000fd2000bf06270 */
[----:B------:R-:W-:Y:S05]  /*18840*/  BRA.U !UP0, `(.L_x_640) ;  /* 0x0000001108087547 */ /* 0x000fea000b800000 */
[----:B------:R-:W-:-:S09]  /*18850*/  UISETP.GE.AND UP0, UPT, UR32, UR7, UPT ;  /* 0x000000072000728c */ /* 0x000fd2000bf06270 */
[----:B------:R-:W-:Y:S05]  /*18860*/  BRA.U UP0, `(.L_x_641) ;  /* 0x0000000d00f87547 */ /* 0x000fea000b800000 */
[----:B------:R-:W-:-:S05]  /*18870*/  UMOV UR33, UR32 ;  /* 0x0000002000217c82 */ /* 0x000fca0008000000 */
.L_x_666:
        /* <DEDUP_REMOVED lines=14> */
[----:B------:R-:W-:Y:S02]  /*18960*/  MOV R21, R8 ;  /* 0x0000000800157202 */ /* 0x000fe40000000f00 */
[----:B------:R-:W-:-:S07]  /*18970*/  CS2R R34, SRZ ;  /* 0x0000000000227805 */ /* 0x000fce000001ff00 */
.L_x_647:
        /* <DEDUP_REMOVED lines=27> */
.L_x_645:
        /* <DEDUP_REMOVED lines=9> */
[----:B------:R-:W-:-:S03]  /*18bc0*/  IADD3.X R10, PT, PT, RZ, ~R23, RZ, P0, !PT ;  /* 0x80000017ff0a7210 */ /* 0x000fc600007fe4ff */
[----:B------:R-:W-:-:S04]  /*18bd0*/  IMAD.WIDE.U32 R26, R7, R5, R20 ;  /* 0x00000005071a7225 */ /* 0x000fc800078e0014 */
[----:B------:R-:W-:Y:S01]  /*18be0*/  IMAD R10, R10, R5, RZ ;  /* 0x000000050a0a7224 */ /* 0x000fe200078e02ff */
[----:B------:R-:W-:-:S03]  /*18bf0*/  MOV R20, R26 ;  /* 0x0000001a00147202 */ /* 0x000fc60000000f00 */
[----:B------:R-:W-:Y:S02]  /*18c00*/  IMAD R9, R7, UR18, R10 ;  /* 0x0000001207097c24 */ /* 0x000fe4000f8e020a */
[----:B------:R-:W-:Y:S02]  /*18c10*/  IMAD.MOV.U32 R7, RZ, RZ, R22 ;  /* 0x000000ffff077224 */ /* 0x000fe400078e0016 */
[----:B------:R-:W-:-:S07]  /*18c20*/  IMAD.IADD R30, R9, 0x1, R27 ;  /* 0x00000001091e7824 */ /* 0x000fce00078e021b */
.L_x_646:
[----:B-12---:R-:W-:Y:S05]  /*18c30*/  BSYNC.RECONVERGENT B3 ;  /* 0x0000000000037941 */ /* 0x006fea0003800200 */
.L_x_644:
[----:B------:R-:W-:Y:S01]  /*18c40*/  SHF.R.S64 R28, RZ, 0x1e, R7 ;  /* 0x0000001eff1c7819 */ /* 0x000fe20000001007 */
[----:B------:R-:W-:Y:S01]  /*18c50*/  IMAD R9, R5, UR33, RZ ;  /* 0x0000002105097c24 */ /* 0x000fe2000f8e02ff */
[----:B------:R-:W0:Y:S02]  /*18c60*/  LDC.64 R26, c[0x0][0x3a0] ;  /* 0x0000e800ff1a7b82 */ /* 0x000e240000000a00 */
[----:B------:R-:W-:-:S04]  /*18c70*/  IADD3 R28, P0, PT, R28, UR24, RZ ;  /* 0x000000181c1c7c10 */ /* 0x000fc8000ff1e0ff */
[----:B------:R-:W-:-:S05]  /*18c80*/  LEA.HI.X.SX32 R29, R7, UR25, 0x2, P0 ;  /* 0x00000019071d7c11 */ /* 0x000fca00080f16ff */
[----:B------:R-:W2:Y:S01]  /*18c90*/  LDG.E.CONSTANT R28, desc[UR22][R28.64] ;  /* 0x000000161c1c7981 */ /* 0x000ea2000c1e9900 */
[----:B------:R-:W-:Y:S01]  /*18ca0*/  SHF.R.S32.HI R10, RZ, 0x1f, R7 ;  /* 0x0000001fff0a7819 */ /* 0x000fe20000011407 */
[----:B------:R-:W-:Y:S01]  /*18cb0*/  IMAD.U32 R33, RZ, RZ, UR16 ;  /* 0x00000010ff217e24 */ /* 0x000fe2000f8e00ff */
[C---:B------:R-:W-:Y:S01]  /*18cc0*/  IADD3 R22, P0, PT, R9.reuse, R20, RZ ;  /* 0x0000001409167210 */ /* 0x040fe20007f1e0ff */
[----:B------:R-:W-:Y:S01]  /*18cd0*/  IMAD.U32 R37, RZ, RZ, UR15 ;  /* 0x0000000fff257e24 */ /* 0x000fe2000f8e00ff */
[----:B------:R-:W-:Y:S01]  /*18ce0*/  MOV R39, UR14 ;  /* 0x0000000e00277c02 */ /* 0x000fe20008000f00 */
[----:B------:R-:W-:Y:S01]  /*18cf0*/  IMAD R10, R10, UR38, RZ ;  /* 0x000000260a0a7c24 */ /* 0x000fe2000f8e02ff */
[----:B------:R-:W-:Y:S01]  /*18d00*/  LEA.HI.X.SX32 R23, R9, R30, 0x1, P0 ;  /* 0x0000001e09177211 */ /* 0x000fe200000f0eff */
[----:B------:R-:W-:Y:S02]  /*18d10*/  IMAD.U32 R45, RZ, RZ, UR13 ;  /* 0x0000000dff2d7e24 */ /* 0x000fe4000f8e00ff */
[----:B------:R-:W-:-:S02]  /*18d20*/  IMAD R9, R7, UR39, R10 ;  /* 0x0000002707097c24 */ /* 0x000fc4000f8e020a */
[----:B------:R-:W-:-:S04]  /*18d30*/  IMAD.WIDE.U32 R30, R7, UR38, R22 ;  /* 0x00000026071e7c25 */ /* 0x000fc8000f8e0016 */
[----:B------:R-:W-:Y:S01]  /*18d40*/  IMAD.IADD R9, R31, 0x1, R9 ;  /* 0x000000011f097824 */ /* 0x000fe200078e0209 */
[----:B------:R-:W-:-:S04]  /*18d50*/  LEA R22, P0, R30, UR26, 0x3 ;  /* 0x0000001a1e167c11 */ /* 0x000fc8000f8018ff */
[----:B------:R-:W-:Y:S02]  /*18d60*/  LEA.HI.X R23, R30, UR27, R9, 0x3, P0 ;  /* 0x0000001b1e177c11 */ /* 0x000fe400080f1c09 */
[----:B------:R-:W-:Y:S02]  /*18d70*/  MOV R9, UR18 ;  /* 0x0000001200097c02 */ /* 0x000fe40008000f00 */
        /* <DEDUP_REMOVED lines=26> */
.L_x_643:
[----:B012---:R-:W-:Y:S05]  /*18f20*/  BSYNC.RECONVERGENT B2 ;  /* 0x0000000000027941 */ /* 0x007fea0003800200 */
.L_x_642:
        /* <DEDUP_REMOVED lines=22> */
.L_x_650:
[----:B------:R-:W0:Y:S01]  /*19090*/  LDS.64 R20, [UR24] ;  /* 0x00000018ff147984 */ /* 0x000e220008000a00 */
[----:B------:R-:W-:Y:S01]  /*190a0*/  MOV R5, UR24 ;  /* 0x0000001800057c02 */ /* 0x000fe20008000f00 */
[----:B0-----:R-:W-:-:S07]  /*190b0*/  DADD R22, R30, R20 ;  /* 0x000000001e167229 */ /* 0x001fce0000000014 */
[----:B------:R-:W0:Y:S02]  /*190c0*/  ATOMS.CAST.SPIN.64 P1, [R5], R20, R22 ;  /* 0x000000140500758d */ /* 0x000e240001820416 */
[----:B0-----:R-:W-:Y:S05]  /*190d0*/  @!P1 BRA `(.L_x_650) ;  /* 0xfffffffc00ec9947 */ /* 0x001fea000383ffff */
.L_x_649:
[----:B------:R-:W-:Y:S05]  /*190e0*/  BSYNC.RECONVERGENT B2 ;  /* 0x0000000000027941 */ /* 0x000fea0003800200 */
.L_x_648:
        /* <DEDUP_REMOVED lines=17> */
.L_x_653:
[----:B------:R-:W0:Y:S01]  /*19200*/  LDS.64 R20, [UR24+0x8] ;  /* 0x00000818ff147984 */ /* 0x000e220008000a00 */
[----:B------:R-:W-:Y:S01]  /*19210*/  IMAD.U32 R5, RZ, RZ, UR24 ;  /* 0x00000018ff057e24 */ /* 0x000fe2000f8e00ff */
[----:B0-----:R-:W-:-:S07]  /*19220*/  DADD R22, R30, R20 ;  /* 0x000000001e167229 */ /* 0x001fce0000000014 */
[----:B------:R-:W0:Y:S02]  /*19230*/  ATOMS.CAST.SPIN.64 P1, [R5+0x8], R20, R22 ;  /* 0x000008140500758d */ /* 0x000e240001820416 */
[----:B0-----:R-:W-:Y:S05]  /*19240*/  @!P1 BRA `(.L_x_653) ;  /* 0xfffffffc00ec9947 */ /* 0x001fea000383ffff */
.L_x_652:
[----:B------:R-:W-:Y:S05]  /*19250*/  BSYNC.RECONVERGENT B2 ;  /* 0x0000000000027941 */ /* 0x000fea0003800200 */
.L_x_651:
        /* <DEDUP_REMOVED lines=17> */
.L_x_656:
[----:B------:R-:W0:Y:S01]  /*19370*/  LDS.64 R20, [UR24+0x10] ;  /* 0x00001018ff147984 */ /* 0x000e220008000a00 */
[----:B------:R-:W-:Y:S01]  /*19380*/  IMAD.U32 R5, RZ, RZ, UR24 ;  /* 0x00000018ff057e24 */ /* 0x000fe2000f8e00ff */
[----:B0-----:R-:W-:-:S07]  /*19390*/  DADD R22, R12, R20 ;  /* 0x000000000c167229 */ /* 0x001fce0000000014 */
[----:B------:R-:W0:Y:S02]  /*193a0*/  ATOMS.CAST.SPIN.64 P1, [R5+0x10], R20, R22 ;  /* 0x000010140500758d */ /* 0x000e240001820416 */
[----:B0-----:R-:W-:Y:S05]  /*193b0*/  @!P1 BRA `(.L_x_656) ;  /* 0xfffffffc00ec9947 */ /* 0x001fea000383ffff */
.L_x_655:
[----:B------:R-:W-:Y:S05]  /*193c0*/  BSYNC.RECONVERGENT B2 ;  /* 0x0000000000027941 */ /* 0x000fea0003800200 */
.L_x_654:
        /* <DEDUP_REMOVED lines=17> */
.L_x_659:
[----:B------:R-:W0:Y:S01]  /*194e0*/  LDS.64 R20, [UR24+0x18] ;  /* 0x00001818ff147984 */ /* 0x000e220008000a00 */
[----:B------:R-:W-:Y:S01]  /*194f0*/  MOV R5, UR24 ;  /* 0x0000001800057c02 */ /* 0x000fe20008000f00 */
[----:B0-----:R-:W-:-:S07]  /*19500*/  DADD R22, R18, R20 ;  /* 0x0000000012167229 */ /* 0x001fce0000000014 */
[----:B------:R-:W0:Y:S02]  /*19510*/  ATOMS.CAST.SPIN.64 P1, [R5+0x18], R20, R22 ;  /* 0x000018140500758d */ /* 0x000e240001820416 */
[----:B0-----:R-:W-:Y:S05]  /*19520*/  @!P1 BRA `(.L_x_659) ;  /* 0xfffffffc00ec9947 */ /* 0x001fea000383ffff */
.L_x_658:
[----:B------:R-:W-:Y:S05]  /*19530*/  BSYNC.RECONVERGENT B2 ;  /* 0x0000000000027941 */ /* 0x000fea0003800200 */
.L_x_657:
        /* <DEDUP_REMOVED lines=17> */
.L_x_662:
[----:B------:R-:W0:Y:S01]  /*19650*/  LDS.64 R20, [UR24+0x20] ;  /* 0x00002018ff147984 */ /* 0x000e220008000a00 */
[----:B------:R-:W-:Y:S01]  /*19660*/  IMAD.U32 R5, RZ, RZ, UR24 ;  /* 0x00000018ff057e24 */ /* 0x000fe2000f8e00ff */
[----:B0-----:R-:W-:-:S07]  /*19670*/  DADD R22, R24, R20 ;  /* 0x0000000018167229 */ /* 0x001fce0000000014 */
[----:B------:R-:W0:Y:S02]  /*19680*/  ATOMS.CAST.SPIN.64 P1, [R5+0x20], R20, R22 ;  /* 0x000020140500758d */ /* 0x000e240001820416 */
[----:B0-----:R-:W-:Y:S05]  /*19690*/  @!P1 BRA `(.L_x_662) ;  /* 0xfffffffc00ec9947 */ /* 0x001fea000383ffff */
.L_x_661:
[----:B------:R-:W-:Y:S05]  /*196a0*/  BSYNC.RECONVERGENT B2 ;  /* 0x0000000000027941 */ /* 0x000fea0003800200 */
.L_x_660:
        /* <DEDUP_REMOVED lines=17> */
.L_x_665:
[----:B------:R-:W0:Y:S01]  /*197c0*/  LDS.64 R20, [UR24+0x28] ;  /* 0x00002818ff147984 */ /* 0x000e220008000a00 */
[----:B------:R-:W-:Y:S01]  /*197d0*/  IMAD.U32 R5, RZ, RZ, UR24 ;  /* 0x00000018ff057e24 */ /* 0x000fe2000f8e00ff */
[----:B0-----:R-:W-:-:S07]  /*197e0*/  DADD R22, R24, R20 ;  /* 0x0000000018167229 */ /* 0x001fce0000000014 */
[----:B------:R-:W0:Y:S02]  /*197f0*/  ATOMS.CAST.SPIN.64 P0, [R5+0x28], R20, R22 ;  /* 0x000028140500758d */ /* 0x000e240001800416 */
[----:B0-----:R-:W-:Y:S05]  /*19800*/  @!P0 BRA `(.L_x_665) ;  /* 0xfffffffc00ec8947 */ /* 0x001fea000383ffff */
.L_x_664:
[----:B------:R-:W-:Y:S05]  /*19810*/  BSYNC.RECONVERGENT B2 ;  /* 0x0000000000027941 */ /* 0x000fea0003800200 */
.L_x_663:
[----:B------:R-:W-:-:S04]  /*19820*/  UIADD3 UR33, UPT, UPT, UR33, 0x6, URZ ;  /* 0x0000000621217890 */ /* 0x000fc8000fffe0ff */
[----:B------:R-:W-:-:S09]  /*19830*/  UISETP.GE.AND UP0, UPT, UR33, UR7, UPT ;  /* 0x000000072100728c */ /* 0x000fd2000bf06270 */
[----:B------:R-:W-:Y:S05]  /*19840*/  BRA.U !UP0, `(.L_x_666) ;  /* 0xfffffff1080c7547 */ /* 0x000fea000b83ffff */
.L_x_641:
[----:B------:R-:W-:-:S04]  /*19850*/  UISETP.LT.AND UP0, UPT, UR7, UR32, UPT ;  /* 0x000000200700728c */ /* 0x000fc8000bf01270 */
[----:B------:R-:W-:-:S12]  /*19860*/  USEL UR32, UR7, UR32, !UP0 ;  /* 0x0000002007207287 */ /* 0x000fd8000c000000 */
.L_x_640:
[----:B------:R-:W0:Y:S02]  /*19870*/  LDCU UR24, c[0x0][0x3b0] ;  /* 0x00007600ff1877ac */ /* 0x000e240008000800 */
[----:B0-----:R-:W-:-:S04]  /*19880*/  UIADD3 UR24, UPT, UPT, -UR32, UR24, URZ ;  /* 0x0000001820187290 */ /* 0x001fc8000fffe1ff */
[----:B------:R-:W-:-:S09]  /*19890*/  UISETP.GE.AND UP0, UPT, UR24, 0x5, UPT ;  /* 0x000000051800788c */ /* 0x000fd2000bf06270 */
[----:B------:R-:W-:Y:S05]  /*198a0*/  BRA.U !UP0, `(.L_x_667) ;  /* 0x0000000d08a47547 */ /* 0x000fea000b800000 */
[----:B------:R-:W-:-:S09]  /*198b0*/  UISETP.GE.AND UP0, UPT, UR32, UR5, UPT ;  /* 0x000000052000728c */ /* 0x000fd2000bf06270 */
[----:B------:R-:W-:Y:S05]  /*198c0*/  BRA.U UP0, `(.L_x_668) ;  /* 0x0000000d00947547 */ /* 0x000fea000b800000 */
[----:B------:R-:W-:-:S05]  /*198d0*/  UMOV UR33, UR32 ;  /* 0x0000002000217c82 */ /* 0x000fca0008000000 */
.L_x_690:
        /* <DEDUP_REMOVED lines=14> */
[----:B------:R-:W-:Y:S01]  /*199c0*/  CS2R R34, SRZ ;  /* 0x0000000000227805 */ /* 0x000fe2000001ff00 */
[----:B------:R-:W-:Y:S01]  /*199d0*/  IMAD.MOV.U32 R21, RZ, RZ, R8 ;  /* 0x000000ffff157224 */ /* 0x000fe200078e0008 */
[----:B---3--:R-:W-:-:S05]  /*199e0*/  MOV R5, UR34 ;  /* 0x0000002200057c02 */ /* 0x008fca0008000f00 */
[----:B------:R-:W-:-:S05]  /*199f0*/  IMAD R5, R5, UR33, RZ ;  /* 0x0000002105057c24 */ /* 0x000fca000f8e02ff */
[----:B------:R-:W-:-:S07]  /*19a00*/  SHF.R.S32.HI R0, RZ, 0x1f, R5 ;  /* 0x0000001fff007819 */ /* 0x000fce0000011405 */
.L_x_674:
        /* <DEDUP_REMOVED lines=27> */
.L_x_672:
        /* <DEDUP_REMOVED lines=13> */
[----:B------:R-:W-:Y:S01]  /*19c90*/  IMAD.MOV.U32 R9, RZ, RZ, R22 ;  /* 0x000000ffff097224 */ /* 0x000fe200078e0016 */
[----:B------:R-:W-:Y:S01]  /*19ca0*/  IADD3 R23, PT, PT, R23, R27, RZ ;  /* 0x0000001b17177210 */ /* 0x000fe20007ffe0ff */
[----:B------:R-:W-:-:S07]  /*19cb0*/  IMAD.MOV.U32 R36, RZ, RZ, R26 ;  /* 0x000000ffff247224 */ /* 0x000fce00078e001a */
.L_x_673:
[----:B-12---:R-:W-:Y:S05]  /*19cc0*/  BSYNC.RECONVERGENT B3 ;  /* 0x0000000000037941 */ /* 0x006fea0003800200 */
.L_x_671:
[----:B------:R-:W-:Y:S01]  /*19cd0*/  SHF.R.S64 R28, RZ, 0x1e, R9 ;  /* 0x0000001eff1c7819 */ /* 0x000fe20000001009 */
[----:B------:R-:W0:Y:S03]  /*19ce0*/  LDC.64 R26, c[0x0][0x3a0] ;  /* 0x0000e800ff1a7b82 */ /* 0x000e260000000a00 */
[----:B------:R-:W-:-:S04]  /*19cf0*/  IADD3 R28, P0, PT, R28, UR24, RZ ;  /* 0x000000181c1c7c10 */ /* 0x000fc8000ff1e0ff */
[----:B------:R-:W-:-:S05]  /*19d00*/  LEA.HI.X.SX32 R29, R9, UR25, 0x2, P0 ;  /* 0x00000019091d7c11 */ /* 0x000fca00080f16ff */
[----:B------:R1:W2:Y:S01]  /*19d10*/  LDG.E.CONSTANT R28, desc[UR22][R28.64] ;  /* 0x000000161c1c7981 */ /* 0x0002a2000c1e9900 */
[----:B------:R-:W-:Y:S01]  /*19d20*/  IADD3 R22, P0, PT, R5, R36, RZ ;  /* 0x0000002405167210 */ /* 0x000fe20007f1e0ff */
[----:B------:R-:W-:Y:S01]  /*19d30*/  IMAD.U32 R37, RZ, RZ, UR16 ;  /* 0x00000010ff257e24 */ /* 0x000fe2000f8e00ff */
[----:B------:R-:W-:Y:S02]  /*19d40*/  SHF.R.S32.HI R20, RZ, 0x1f, R9 ;  /* 0x0000001fff147819 */ /* 0x000fe40000011409 */
[----:B------:R-:W-:Y:S01]  /*19d50*/  MOV R39, UR14 ;  /* 0x0000000e00277c02 */ /* 0x000fe20008000f00 */
        /* <DEDUP_REMOVED lines=9> */
[----:B------:R-:W-:Y:S01]  /*19df0*/  LEA R32, P0, R7, R22, 0x3 ;  /* 0x0000001607207211 */ /* 0x000fe200078018ff */
[----:B------:R-:W-:-:S03]  /*19e00*/  IMAD.WIDE R38, R39, 0x8, R22 ;  /* 0x0000000827267825 */ /* 0x000fc600078e0216 */
[----:B------:R-:W-:Y:S01]  /*19e10*/  LEA.HI.X R33, R7, R23, R20, 0x3, P0 ;  /* 0x0000001707217211 */ /* 0x000fe200000f1c14 */
[----:B------:R-:W3:Y:S04]  /*19e20*/  LDG.E.64 R30, desc[UR22][R22.64] ;  /* 0x00000016161e7981 */ /* 0x000ee8000c1e1b00 */
[----:B------:R-:W4:Y:S04]  /*19e30*/  LDG.E.64 R38, desc[UR22][R38.64] ;  /* 0x0000001626267981 */ /* 0x000f28000c1e1b00 */
[----:B------:R-:W5:Y:S01]  /*19e40*/  LDG.E.64 R32, desc[UR22][R32.64] ;  /* 0x0000001620207981 */ /* 0x000f62000c1e1b00 */
[----:B--2---:R-:W-:-:S02]  /*19e50*/  IMAD R9, R28, R7, R36 ;  /* 0x000000071c097224 */ /* 0x004fc400078e0224 */
[----:B------:R-:W-:-:S04]  /*19e60*/  IMAD.WIDE R36, R37, 0x8, R22 ;  /* 0x0000000825247825 */ /* 0x000fc800078e0216 */
[----:B0-----:R-:W-:Y:S02]  /*19e70*/  IMAD.WIDE R26, R9, 0x8, R26 ;  /* 0x00000008091a7825 */ /* 0x001fe400078e021a */
[----:B------:R-:W2:Y:S02]  /*19e80*/  LDG.E.64 R36, desc[UR22][R36.64] ;  /* 0x0000001624247981 */ /* 0x000ea4000c1e1b00 */
[----:B------:R-:W-:Y:S02]  /*19e90*/  IMAD.WIDE R28, R29, 0x8, R22 ;  /* 0x000000081d1c7825 */ /* 0x000fe400078e0216 */
[----:B------:R-:W5:Y:S04]  /*19ea0*/  LDG.E.64 R26, desc[UR22][R26.64] ;  /* 0x000000161a1a7981 */ /* 0x000f68000c1e1b00 */
[----:B------:R-:W4:Y:S01]  /*19eb0*/  LDG.E.64 R28, desc[UR22][R28.64] ;  /* 0x000000161c1c7981 */ /* 0x000f22000c1e1b00 */
        /* <DEDUP_REMOVED lines=10> */
.L_x_670:
[----:B012---:R-:W-:Y:S05]  /*19f60*/  BSYNC.RECONVERGENT B2 ;  /* 0x0000000000027941 */ /* 0x007fea0003800200 */
.L_x_669:
        /* <DEDUP_REMOVED lines=22> */
.L_x_677:
[----:B------:R-:W0:Y:S01]  /*1a0d0*/  LDS.64 R20, [UR24] ;  /* 0x00000018ff147984 */ /* 0x000e220008000a00 */
[----:B------:R-:W-:Y:S01]  /*1a0e0*/  IMAD.U32 R5, RZ, RZ, UR24 ;  /* 0x00000018ff057e24 */ /* 0x000fe2000f8e00ff */
[----:B0-----:R-:W-:-:S07]  /*1a0f0*/  DADD R22, R30, R20 ;  /* 0x000000001e167229 */ /* 0x001fce0000000014 */
[----:B------:R-:W0:Y:S02]  /*1a100*/  ATOMS.CAST.SPIN.64 P1, [R5], R20, R22 ;  /* 0x000000140500758d */ /* 0x000e240001820416 */
[----:B0-----:R-:W-:Y:S05]  /*1a110*/  @!P1 BRA `(.L_x_677) ;  /* 0xfffffffc00ec9947 */ /* 0x001fea000383ffff */
.L_x_676:
[----:B------:R-:W-:Y:S05]  /*1a120*/  BSYNC.RECONVERGENT B2 ;  /* 0x0000000000027941 */ /* 0x000fea0003800200 */
.L_x_675:
        /* <DEDUP_REMOVED lines=17> */
.L_x_680:
[----:B------:R-:W0:Y:S01]  /*1a240*/  LDS.64 R20, [UR24+0x8] ;  /* 0x00000818ff147984 */ /* 0x000e220008000a00 */
[----:B------:R-:W-:Y:S01]  /*1a250*/  MOV R5, UR24 ;  /* 0x0000001800057c02 */ /* 0x000fe20008000f00 */
[----:B0-----:R-:W-:-:S07]  /*1a260*/  DADD R22, R12, R20 ;  /* 0x000000000c167229 */ /* 0x001fce0000000014 */
[----:B------:R-:W0:Y:S02]  /*1a270*/  ATOMS.CAST.SPIN.64 P1, [R5+0x8], R20, R22 ;  /* 0x000008140500758d */ /* 0x000e240001820416 */
[----:B0-----:R-:W-:Y:S05]  /*1a280*/  @!P1 BRA `(.L_x_680) ;  /* 0xfffffffc00ec9947 */ /* 0x001fea000383ffff */
.L_x_679:
[----:B------:R-:W-:Y:S05]  /*1a290*/  BSYNC.RECONVERGENT B2 ;  /* 0x0000000000027941 */ /* 0x000fea0003800200 */
.L_x_678:
        /* <DEDUP_REMOVED lines=17> */
.L_x_683:
[----:B------:R-:W0:Y:S01]  /*1a3b0*/  LDS.64 R20, [UR24+0x10] ;  /* 0x00001018ff147984 */ /* 0x000e220008000a00 */
[----:B------:R-:W-:Y:S01]  /*1a3c0*/  IMAD.U32 R5, RZ, RZ, UR24 ;  /* 0x00000018ff057e24 */ /* 0x000fe2000f8e00ff */
[----:B0-----:R-:W-:-:S07]  /*1a3d0*/  DADD R22, R18, R20 ;  /* 0x0000000012167229 */ /* 0x001fce0000000014 */
[----:B------:R-:W0:Y:S02]  /*1a3e0*/  ATOMS.CAST.SPIN.64 P1, [R5+0x10], R20, R22 ;  /* 0x000010140500758d */ /* 0x000e240001820416 */
[----:B0-----:R-:W-:Y:S05]  /*1a3f0*/  @!P1 BRA `(.L_x_683) ;  /* 0xfffffffc00ec9947 */ /* 0x001fea000383ffff */
.L_x_682:
[----:B------:R-:W-:Y:S05]  /*1a400*/  BSYNC.RECONVERGENT B2 ;  /* 0x0000000000027941 */ /* 0x000fea0003800200 */
.L_x_681:
        /* <DEDUP_REMOVED lines=17> */
.L_x_686:
[----:B------:R-:W0:Y:S01]  /*1a520*/  LDS.64 R20, [UR24+0x18] ;  /* 0x00001818ff147984 */ /* 0x000e220008000a00 */
[----:B------:R-:W-:Y:S01]  /*1a530*/  IMAD.U32 R5, RZ, RZ, UR24 ;  /* 0x00000018ff057e24 */ /* 0x000fe2000f8e00ff */
[----:B0-----:R-:W-:-:S07]  /*1a540*/  DADD R22, R24, R20 ;  /* 0x0000000018167229 */ /* 0x001fce0000000014 */
[----:B------:R-:W0:Y:S02]  /*1a550*/  ATOMS.CAST.SPIN.64 P1, [R5+0x18], R20, R22 ;  /* 0x000018140500758d */ /* 0x000e240001820416 */
[----:B0-----:R-:W-:Y:S05]  /*1a560*/  @!P1 BRA `(.L_x_686) ;  /* 0xfffffffc00ec9947 */ /* 0x001fea000383ffff */
.L_x_685:
[----:B------:R-:W-:Y:S05]  /*1a570*/  BSYNC.RECONVERGENT B2 ;  /* 0x0000000000027941 */ /* 0x000fea0003800200 */
.L_x_684:
        /* <DEDUP_REMOVED lines=17> */
.L_x_689:
[----:B------:R-:W0:Y:S01]  /*1a690*/  LDS.64 R20, [UR24+0x20] ;  /* 0x00002018ff147984 */ /* 0x000e220008000a00 */
[----:B------:R-:W-:Y:S01]  /*1a6a0*/  MOV R5, UR24 ;  /* 0x0000001800057c02 */ /* 0x000fe20008000f00 */
[----:B0-----:R-:W-:-:S07]  /*1a6b0*/  DADD R22, R24, R20 ;  /* 0x0000000018167229 */ /* 0x001fce0000000014 */
[----:B------:R-:W0:Y:S02]  /*1a6c0*/  ATOMS.CAST.SPIN.64 P0, [R5+0x20], R20, R22 ;  /* 0x000020140500758d */ /* 0x000e240001800416 */
[----:B0-----:R-:W-:Y:S05]  /*1a6d0*/  @!P0 BRA `(.L_x_689) ;  /* 0xfffffffc00ec8947 */ /* 0x001fea000383ffff */
.L_x_688:
[----:B------:R-:W-:Y:S05]  /*1a6e0*/  BSYNC.RECONVERGENT B2 ;  /* 0x0000000000027941 */ /* 0x000fea0003800200 */
.L_x_687:
[----:B------:R-:W-:-:S04]  /*1a6f0*/  UIADD3 UR33, UPT, UPT, UR33, 0x5, URZ ;  /* 0x0000000521217890 */ /* 0x000fc8000fffe0ff */
[----:B------:R-:W-:-:S09]  /*1a700*/  UISETP.GE.AND UP0, UPT, UR33, UR5, UPT ;  /* 0x000000052100728c */ /* 0x000fd2000bf06270 */
[----:B------:R-:W-:Y:S05]  /*1a710*/  BRA.U !UP0, `(.L_x_690) ;  /* 0xfffffff108707547 */ /* 0x000fea000b83ffff */
.L_x_668:
[----:B------:R-:W-:-:S04]  /*1a720*/  UISETP.LT.AND UP0, UPT, UR5, UR32, UPT ;  /* 0x000000200500728c */ /* 0x000fc8000bf01270 */
[----:B------:R-:W-:-:S12]  /*1a730*/  USEL UR32, UR5, UR32, !UP0 ;  /* 0x0000002005207287 */ /* 0x000fd8000c000000 */
.L_x_667:
[----:B------:R-:W0:Y:S02]  /*1a740*/  LDCU UR24, c[0x0][0x3b0] ;  /* 0x00007600ff1877ac */ /* 0x000e240008000800 */
[----:B0-----:R-:W-:-:S04]  /*1a750*/  UIADD3 UR24, UPT, UPT, -UR32, UR24, URZ ;  /* 0x0000001820187290 */ /* 0x001fc8000fffe1ff */
[----:B------:R-:W-:-:S09]  /*1a760*/  UISETP.GE.AND UP0, UPT, UR24, 0x4, UPT ;  /* 0x000000041800788c */ /* 0x000fd2000bf06270 */
[----:B------:R-:W-:Y:S05]  /*1a770*/  BRA.U !UP0, `(.L_x_691) ;  /* 0x0000000d08207547 */ /* 0x000fea000b800000 */
[----:B------:R-:W-:-:S09]  /*1a780*/  UISETP.GE.AND UP0, UPT, UR32, UR8, UPT ;  /* 0x000000082000728c */ /* 0x000fd2000bf06270 */
[----:B------:R-:W-:Y:S05]  /*1a790*/  BRA.U UP0, `(.L_x_692) ;  /* 0x0000000d00107547 */ /* 0x000fea000b800000 */
[----:B------:R-:W-:-:S07]  /*1a7a0*/  IMAD.U32 R10, RZ, RZ, UR32 ;  /* 0x00000020ff0a7e24 */ /* 0x000fce000f8e00ff */
.L_x_711:
        /* <DEDUP_REMOVED lines=13> */
[----:B------:R-:W-:Y:S02]  /*1a880*/  MOV R21, R8 ;  /* 0x0000000800157202 */ /* 0x000fe40000000f00 */
[----:B------:R-:W-:Y:S01]  /*1a890*/  CS2R R34, SRZ ;  /* 0x0000000000227805 */ /* 0x000fe2000001ff00 */
[----:B---3--:R-:W-:-:S05]  /*1a8a0*/  IMAD R5, R10, UR33, RZ ;  /* 0x000000210a057c24 */ /* 0x008fca000f8e02ff */
[----:B------:R-:W-:-:S07]  /*1a8b0*/  SHF.R.S32.HI R0, RZ, 0x1f, R5 ;  /* 0x0000001fff007819 */ /* 0x000fce0000011405 */
.L_x_698:
        /* <DEDUP_REMOVED lines=27> */
.L_x_696:
        /* <DEDUP_REMOVED lines=11> */
[----:B------:R-:W-:Y:S01]  /*1ab20*/  IMAD R20, R20, R7, RZ ;  /* 0x0000000714147224 */ /* 0x000fe200078e02ff */
[----:B------:R-:W-:-:S03]  /*1ab30*/  MOV R32, R26 ;  /* 0x0000001a00207202 */ /* 0x000fc60000000f00 */
[----:B------:R-:W-:Y:S02]  /*1ab40*/  IMAD R23, R9, UR18, R20 ;  /* 0x0000001209177c24 */ /* 0x000fe4000f8e0214 */
[----:B------:R-:W-:Y:S02]  /*1ab50*/  IMAD.MOV.U32 R9, RZ, RZ, R22 ;  /* 0x000000ffff097224 */ /* 0x000fe400078e0016 */
[----:B------:R-:W-:-:S07]  /*1ab60*/  IMAD.IADD R23, R23, 0x1, R27 ;  /* 0x0000000117177824 */ /* 0x000fce00078e021b */
.L_x_697:
[----:B-12---:R-:W-:Y:S05]  /*1ab70*/  BSYNC.RECONVERGENT B3 ;  /* 0x0000000000037941 */ /* 0x006fea0003800200 */
.L_x_695:
[----:B------:R-:W-:Y:S01]  /*1ab80*/  SHF.R.S64 R28, RZ, 0x1e, R9 ;  /* 0x0000001eff1c7819 */ /* 0x000fe20000001009 */
[----:B------:R-:W0:Y:S03]  /*1ab90*/  LDC.64 R26, c[0x0][0x3a0] ;  /* 0x0000e800ff1a7b82 */ /* 0x000e260000000a00 */
[----:B------:R-:W-:-:S04]  /*1aba0*/  IADD3 R28, P0, PT, R28, UR24, RZ ;  /* 0x000000181c1c7c10 */ /* 0x000fc8000ff1e0ff */
[----:B------:R-:W-:-:S05]  /*1abb0*/  LEA.HI.X.SX32 R29, R9, UR25, 0x2, P0 ;  /* 0x00000019091d7c11 */ /* 0x000fca00080f16ff */
[----:B------:R1:W2:Y:S01]  /*1abc0*/  LDG.E.CONSTANT R20, desc[UR22][R28.64] ;  /* 0x000000161c147981 */ /* 0x0002a2000c1e9900 */
[----:B------:R-:W-:Y:S02]  /*1abd0*/  SHF.R.S32.HI R13, RZ, 0x1f, R9 ;  /* 0x0000001fff0d7819 */ /* 0x000fe40000011409 */
[----:B------:R-:W-:Y:S02]  /*1abe0*/  IADD3 R22, P0, PT, R5, R32, RZ ;  /* 0x0000002005167210 */ /* 0x000fe40007f1e0ff */
[----:B------:R-:W-:Y:S01]  /*1abf0*/  MOV R33, UR15 ;  /* 0x0000000f00217c02 */ /* 0x000fe20008000f00 */
[----:B------:R-:W-:Y:S02]  /*1ac00*/  IMAD R30, R13, UR34, RZ ;  /* 0x000000220d1e7c24 */ /* 0x000fe4000f8e02ff */
[----:B------:R-:W-:Y:S02]  /*1ac10*/  IMAD.X R23, R0, 0x1, R23, P0 ;  /* 0x0000000100177824 */ /* 0x000fe400000e0617 */
[----:B------:R-:W-:-:S02]  /*1ac20*/  IMAD R13, R9, UR35, R30 ;  /* 0x00000023090d7c24 */ /* 0x000fc4000f8e021e */
[----:B------:R-:W-:-:S05]  /*1ac30*/  IMAD.WIDE.U32 R30, R9, UR34, R22 ;  /* 0x00000022091e7c25 */ /* 0x000fca000f8e0016 */
[----:B------:R-:W-:Y:S01]  /*1ac40*/  IADD3 R9, PT, PT, R31, R13, RZ ;  /* 0x0000000d1f097210 */ /* 0x000fe20007ffe0ff */
[----:B------:R-:W-:Y:S01]  /*1ac50*/  IMAD.U32 R13, RZ, RZ, UR18 ;  /* 0x00000012ff0d7e24 */ /* 0x000fe2000f8e00ff */
[----:B------:R-:W-:Y:S01]  /*1ac60*/  LEA R22, P0, R30, UR26, 0x3 ;  /* 0x0000001a1e167c11 */ /* 0x000fe2000f8018ff */
[----:B------:R-:W-:-:S03]  /*1ac70*/  IMAD.U32 R31, RZ, RZ, UR16 ;  /* 0x00000010ff1f7e24 */ /* 0x000fc6000f8e00ff */
        /* <DEDUP_REMOVED lines=21> */
.L_x_694:
[----:B012---:R-:W-:Y:S05]  /*1add0*/  BSYNC.RECONVERGENT B2 ;  /* 0x0000000000027941 */ /* 0x007fea0003800200 */
.L_x_693:
        /* <DEDUP_REMOVED lines=22> */
.L_x_701:
[----:B------:R-:W0:Y:S02]  /*1af40*/  LDS.64 R20, [R5] ;  /* 0x0000000005147984 */ /* 0x000e240000000a00 */
[----:B0-----:R-:W-:-:S07]  /*1af50*/  DADD R22, R28, R20 ;  /* 0x000000001c167229 */ /* 0x001fce0000000014 */
[----:B------:R-:W0:Y:S02]  /*1af60*/  ATOMS.CAST.SPIN.64 P0, [R5], R20, R22 ;  /* 0x000000140500758d */ /* 0x000e240001800416 */
[----:B0-----:R-:W-:Y:S05]  /*1af70*/  @!P0 BRA `(.L_x_701) ;  /* 0xfffffffc00f08947 */ /* 0x001fea000383ffff */
.L_x_700:
[----:B------:R-:W-:Y:S05]  /*1af80*/  BSYNC.RECONVERGENT B2 ;  /* 0x0000000000027941 */ /* 0x000fea0003800200 */
.L_x_699:
        /* <DEDUP_REMOVED lines=17> */
.L_x_704:
[----:B------:R-:W0:Y:S02]  /*1b0a0*/  LDS.64 R20, [R5+0x8] ;  /* 0x0000080005147984 */ /* 0x000e240000000a00 */
[----:B0-----:R-:W-:-:S07]  /*1b0b0*/  DADD R22, R18, R20 ;  /* 0x0000000012167229 */ /* 0x001fce0000000014 */
[----:B------:R-:W0:Y:S02]  /*1b0c0*/  ATOMS.CAST.SPIN.64 P0, [R5+0x8], R20, R22 ;  /* 0x000008140500758d */ /* 0x000e240001800416 */
[----:B0-----:R-:W-:Y:S05]  /*1b0d0*/  @!P0 BRA `(.L_x_704) ;  /* 0xfffffffc00f08947 */ /* 0x001fea000383ffff */
.L_x_703:
[----:B------:R-:W-:Y:S05]  /*1b0e0*/  BSYNC.RECONVERGENT B2 ;  /* 0x0000000000027941 */ /* 0x000fea0003800200 */
.L_x_702:
        /* <DEDUP_REMOVED lines=17> */
.L_x_707:
[----:B------:R-:W0:Y:S02]  /*1b200*/  LDS.64 R20, [R5+0x10] ;  /* 0x0000100005147984 */ /* 0x000e240000000a00 */
[----:B0-----:R-:W-:-:S07]  /*1b210*/  DADD R22, R24, R20 ;  /* 0x0000000018167229 */ /* 0x001fce0000000014 */
[----:B------:R-:W0:Y:S02]  /*1b220*/  ATOMS.CAST.SPIN.64 P0, [R5+0x10], R20, R22 ;  /* 0x000010140500758d */ /* 0x000e240001800416 */
[----:B0-----:R-:W-:Y:S05]  /*1b230*/  @!P0 BRA `(.L_x_707) ;  /* 0xfffffffc00f08947 */ /* 0x001fea000383ffff */
.L_x_706:
[----:B------:R-:W-:Y:S05]  /*1b240*/  BSYNC.RECONVERGENT B2 ;  /* 0x0000000000027941 */ /* 0x000fea0003800200 */
.L_x_705:
        /* <DEDUP_REMOVED lines=17> */
.L_x_710:
[----:B------:R-:W0:Y:S02]  /*1b360*/  LDS.64 R20, [R5+0x18] ;  /* 0x0000180005147984 */ /* 0x000e240000000a00 */
[----:B0-----:R-:W-:-:S07]  /*1b370*/  DADD R22, R24, R20 ;  /* 0x0000000018167229 */ /* 0x001fce0000000014 */
[----:B------:R-:W0:Y:S02]  /*1b380*/  ATOMS.CAST.SPIN.64 P0, [R5+0x18], R20, R22 ;  /* 0x000018140500758d */ /* 0x000e240001800416 */
[----:B0-----:R-:W-:Y:S05]  /*1b390*/  @!P0 BRA `(.L_x_710) ;  /* 0xfffffffc00f08947 */ /* 0x001fea000383ffff */
.L_x_709:
[----:B------:R-:W-:Y:S05]  /*1b3a0*/  BSYNC.RECONVERGENT B2 ;  /* 0x0000000000027941 */ /* 0x000fea0003800200 */
.L_x_708:
[----:B------:R-:W-:-:S04]  /*1b3b0*/  IADD3 R10, PT, PT, R10, 0x4, RZ ;  /* 0x000000040a0a7810 */ /* 0x000fc80007ffe0ff */
[----:B------:R-:W-:-:S13]  /*1b3c0*/  ISETP.GE.AND P0, PT, R10, UR8, PT ;  /* 0x000000080a007c0c */ /* 0x000fda000bf06270 */
[----:B------:R-:W-:Y:S05]  /*1b3d0*/  @!P0 BRA `(.L_x_711) ;  /* 0xfffffff000f48947 */ /* 0x000fea000383ffff */
.L_x_692:
[----:B------:R-:W-:-:S04]  /*1b3e0*/  UISETP.LT.AND UP0, UPT, UR8, UR32, UPT ;  /* 0x000000200800728c */ /* 0x000fc8000bf01270 */
[----:B------:R-:W-:-:S12]  /*1b3f0*/  USEL UR32, UR8, UR32, !UP0 ;  /* 0x0000002008207287 */ /* 0x000fd8000c000000 */
.L_x_691:
[----:B------:R-:W0:Y:S02]  /*1b400*/  LDCU UR24, c[0x0][0x3b0] ;  /* 0x00007600ff1877ac */ /* 0x000e240008000800 */
[----:B0-----:R-:W-:-:S04]  /*1b410*/  UIADD3 UR24, UPT, UPT, -UR32, UR24, URZ ;  /* 0x0000001820187290 */ /* 0x001fc8000fffe1ff */
[----:B------:R-:W-:-:S09]  /*1b420*/  UISETP.GE.AND UP0, UPT, UR24, 0x3, UPT ;  /* 0x000000031800788c */ /* 0x000fd2000bf06270 */
[----:B------:R-:W-:Y:S05]  /*1b430*/  BRA.U !UP0, `(.L_x_712) ;  /* 0x0000000908b47547 */ /* 0x000fea000b800000 */
[----:B------:R-:W-:-:S09]  /*1b440*/  UISETP.GE.AND UP0, UPT, UR32, UR6, UPT ;  /* 0x000000062000728c */ /* 0x000fd2000bf06270 */
[----:B------:R-:W-:Y:S05]  /*1b450*/  BRA.U UP0, `(.L_x_713) ;  /* 0x0000000900a47547 */ /* 0x000fea000b800000 */
[----:B------:R-:W-:-:S07]  /*1b460*/  IMAD.U32 R10, RZ, RZ, UR32 ;  /* 0x00000020ff0a7e24 */ /* 0x000fce000f8e00ff */
.L_x_729:
        /* <DEDUP_REMOVED lines=16> */
.L_x_719:
        /* <DEDUP_REMOVED lines=27> */
.L_x_717:
        /* <DEDUP_REMOVED lines=16> */
.L_x_718:
[----:B-12---:R-:W-:Y:S05]  /*1b820*/  BSYNC.RECONVERGENT B3 ;  /* 0x0000000000037941 */ /* 0x006fea0003800200 */
.L_x_716:
        /* <DEDUP_REMOVED lines=33> */
.L_x_715:
[----:B012---:R-:W-:Y:S05]  /*1ba40*/  BSYNC.RECONVERGENT B2 ;  /* 0x0000000000027941 */ /* 0x007fea0003800200 */
.L_x_714:
        /* <DEDUP_REMOVED lines=22> */
.L_x_722:
[----:B------:R-:W0:Y:S02]  /*1bbb0*/  LDS.64 R20, [R5] ;  /* 0x0000000005147984 */ /* 0x000e240000000a00 */
[----:B0-----:R-:W-:-:S07]  /*1bbc0*/  DADD R22, R18, R20 ;  /* 0x0000000012167229 */ /* 0x001fce0000000014 */
[----:B------:R-:W0:Y:S02]  /*1bbd0*/  ATOMS.CAST.SPIN.64 P0, [R5], R20, R22 ;  /* 0x000000140500758d */ /* 0x000e240001800416 */
[----:B0-----:R-:W-:Y:S05]  /*1bbe0*/  @!P0 BRA `(.L_x_722) ;  /* 0xfffffffc00f08947 */ /* 0x001fea000383ffff */
.L_x_721:
[----:B------:R-:W-:Y:S05]  /*1bbf0*/  BSYNC.RECONVERGENT B2 ;  /* 0x0000000000027941 */ /* 0x000fea0003800200 */
.L_x_720:
        /* <DEDUP_REMOVED lines=17> */
.L_x_725:
[----:B------:R-:W0:Y:S02]  /*1bd10*/  LDS.64 R20, [R5+0x8] ;  /* 0x0000080005147984 */ /* 0x000e240000000a00 */
[----:B0-----:R-:W-:-:S07]  /*1bd20*/  DADD R22, R24, R20 ;  /* 0x0000000018167229 */ /* 0x001fce0000000014 */
[----:B------:R-:W0:Y:S02]  /*1bd30*/  ATOMS.CAST.SPIN.64 P0, [R5+0x8], R20, R22 ;  /* 0x000008140500758d */ /* 0x000e240001800416 */
[----:B0-----:R-:W-:Y:S05]  /*1bd40*/  @!P0 BRA `(.L_x_725) ;  /* 0xfffffffc00f08947 */ /* 0x001fea000383ffff */
.L_x_724:
[----:B------:R-:W-:Y:S05]  /*1bd50*/  BSYNC.RECONVERGENT B2 ;  /* 0x0000000000027941 */ /* 0x000fea0003800200 */
.L_x_723:
        /* <DEDUP_REMOVED lines=17> */
.L_x_728:
[----:B------:R-:W0:Y:S02]  /*1be70*/  LDS.64 R20, [R5+0x10] ;  /* 0x0000100005147984 */ /* 0x000e240000000a00 */
[----:B0-----:R-:W-:-:S07]  /*1be80*/  DADD R22, R24, R20 ;  /* 0x0000000018167229 */ /* 0x001fce0000000014 */
[----:B------:R-:W0:Y:S02]  /*1be90*/  ATOMS.CAST.SPIN.64 P0, [R5+0x10], R20, R22 ;  /* 0x000010140500758d */ /* 0x000e240001800416 */
[----:B0-----:R-:W-:Y:S05]  /*1bea0*/  @!P0 BRA `(.L_x_728) ;  /* 0xfffffffc00f08947 */ /* 0x001fea000383ffff */
.L_x_727:
[----:B------:R-:W-:Y:S05]  /*1beb0*/  BSYNC.RECONVERGENT B2 ;  /* 0x0000000000027941 */ /* 0x000fea0003800200 */
.L_x_726:
[----:B------:R-:W-:-:S05]  /*1bec0*/  VIADD R10, R10, 0x3 ;  /* 0x000000030a0a7836 */ /* 0x000fca0000000000 */
[----:B------:R-:W-:-:S13]  /*1bed0*/  ISETP.GE.AND P0, PT, R10, UR6, PT ;  /* 0x000000060a007c0c */ /* 0x000fda000bf06270 */
[----:B------:R-:W-:Y:S05]  /*1bee0*/  @!P0 BRA `(.L_x_729) ;  /* 0xfffffff400608947 */ /* 0x000fea000383ffff */
.L_x_713:
[----:B------:R-:W-:-:S04]  /*1bef0*/  UISETP.LT.AND UP0, UPT, UR6, UR32, UPT ;  /* 0x000000200600728c */ /* 0x000fc8000bf01270 */
[----:B------:R-:W-:-:S12]  /*1bf00*/  USEL UR32, UR6, UR32, !UP0 ;  /* 0x0000002006207287 */ /* 0x000fd8000c000000 */
.L_x_712:
[----:B------:R-:W0:Y:S02]  /*1bf10*/  LDCU UR24, c[0x0][0x3b0] ;  /* 0x00007600ff1877ac */ /* 0x000e240008000800 */
[----:B0-----:R-:W-:-:S04]  /*1bf20*/  UIADD3 UR24, UPT, UPT, -UR32, UR24, URZ ;  /* 0x0000001820187290 */ /* 0x001fc8000fffe1ff */
[----:B------:R-:W-:-:S09]  /*1bf30*/  UISETP.GE.AND UP0, UPT, UR24, 0x2, UPT ;  /* 0x000000021800788c */ /* 0x000fd2000bf06270 */
[----:B------:R-:W-:Y:S05]  /*1bf40*/  BRA.U !UP0, `(.L_x_730) ;  /* 0x0000000908487547 */ /* 0x000fea000b800000 */
[----:B------:R-:W-:-:S09]  /*1bf50*/  UISETP.GE.AND UP0, UPT, UR32, UR9, UPT ;  /* 0x000000092000728c */ /* 0x000fd2000bf06270 */
[----:B------:R-:W-:Y:S05]  /*1bf60*/  BRA.U UP0, `(.L_x_731) ;  /* 0x0000000900387547 */ /* 0x000fea000b800000 */
[----:B------:R-:W-:-:S07]  /*1bf70*/  MOV R10, UR32 ;  /* 0x00000020000a7c02 */ /* 0x000fce0008000f00 */
.L_x_744:
        /* <DEDUP_REMOVED lines=15> */
.L_x_737:
[----:B------:R-:W-:Y:S01]  /*1c070*/  LOP3.LUT R7, R21, UR18, RZ, 0xfc, !PT ;  /* 0x0000001215077c12 */ /* 0x000fe2000f8efcff */
[----:B------:R-:W-:Y:S03]  /*1c080*/  BSSY.RECONVERGENT B3, `(.L_x_734) ;  /* 0x000002a000037945 */ /* 0x000fe60003800200 */
[----:B------:R-:W-:-:S13]  /*1c090*/  ISETP.NE.U32.AND P0, PT, R7, RZ, PT ;  /* 0x000000ff0700720c */ /* 0x000fda0003f05070 */
[----:B------:R-:W-:Y:S05]  /*1c0a0*/  @P0 BRA `(.L_x_735) ;  /* 0x00000000005c0947 */ /* 0x000fea0003800000 */
[----:B0-----:R-:W-:Y:S01]  /*1c0b0*/  MOV R7, UR38 ;  /* 0x0000002600077c02 */ /* 0x001fe20008000f00 */
[----:B------:R-:W-:-:S03]  /*1c0c0*/  HFMA2 R29, -RZ, RZ, 0, 0 ;  /* 0x00000000ff1d7431 */ /* 0x000fc600000001ff */
[----:B------:R-:W0:Y:S01]  /*1c0d0*/  I2F.U32.RP R13, R7 ;  /* 0x00000007000d7306 */ /* 0x000e220000209000 */
[----:B------:R-:W-:-:S07]  /*1c0e0*/  ISETP.NE.U32.AND P2, PT, R7, RZ, PT ;  /* 0x000000ff0700720c */ /* 0x000fce0003f45070 */
[----:B0-----:R-:W0:Y:S02]  /*1c0f0*/  MUFU.RCP R13, R13 ;  /* 0x0000000d000d7308 */ /* 0x001e240000001000 */
[----:B0-----:R-:W-:-:S06]  /*1c100*/  VIADD R22, R13, 0xffffffe ;  /* 0x0ffffffe0d167836 */ /* 0x001fcc0000000000 */
[----:B------:R0:W3:Y:S02]  /*1c110*/  F2I.FTZ.U32.TRUNC.NTZ R23, R22 ;  /* 0x0000001600177305 */ /* 0x0000e4000021f000 */
[----:B0-----:R-:W-:Y:S01]  /*1c120*/  MOV R22, RZ ;  /* 0x000000ff00167202 */ /* 0x001fe20000000f00 */
[----:B---3--:R-:W-:-:S04]  /*1c130*/  IMAD R9, R23, R7, RZ ;  /* 0x0000000717097224 */ /* 0x008fc800078e02ff */
[----:B------:R-:W-:-:S04]  /*1c140*/  IMAD.MOV R9, RZ, RZ, -R9 ;  /* 0x000000ffff097224 */ /* 0x000fc800078e0a09 */
        /* <DEDUP_REMOVED lines=13> */
.L_x_735:
[----:B------:R-:W3:Y:S01]  /*1c220*/  LDCU UR33, c[0x0][0x3b4] ;  /* 0x00007680ff2177ac */ /* 0x000ee20008000800 */
[----:B------:R-:W-:Y:S01]  /*1c230*/  IMAD.MOV.U32 R26, RZ, RZ, R12 ;  /* 0x000000ffff1a7224 */ /* 0x000fe200078e000c */
[----:B------:R-:W-:Y:S01]  /*1c240*/  MOV R20, 0x1c280 ;  /* 0x0001c28000147802 */ /* 0x000fe20000000f00 */
[----:B------:R-:W-:Y:S01]  /*1c250*/  IMAD.U32 R7, RZ, RZ, UR18 ;  /* 0x00000012ff077e24 */ /* 0x000fe2000f8e00ff */
[----:B---3--:R-:W-:-:S07]  /*1c260*/  MOV R9, UR33 ;  /* 0x0000002100097c02 */ /* 0x008fce0008000f00 */
        /* <DEDUP_REMOVED lines=9> */
[----:B------:R-:W-:Y:S01]  /*1c300*/  IMAD.MOV.U32 R20, RZ, RZ, R26 ;  /* 0x000000ffff147224 */ /* 0x000fe200078e001a */
[----:B------:R-:W-:-:S07]  /*1c310*/  IADD3 R29, PT, PT, R29, R27, RZ ;  /* 0x0000001b1d1d7210 */ /* 0x000fce0007ffe0ff */
.L_x_736:
[----:B-12---:R-:W-:Y:S05]  /*1c320*/  BSYNC.RECONVERGENT B3 ;  /* 0x0000000000037941 */ /* 0x006fea0003800200 */
.L_x_734:
        /* <DEDUP_REMOVED lines=12> */
[----:B------:R-:W-:Y:S01]  /*1c3f0*/  IMAD.IADD R9, R29, 0x1, R13 ;  /* 0x000000011d097824 */ /* 0x000fe200078e020d */
[----:B------:R-:W-:-:S04]  /*1c400*/  MOV R13, UR18 ;  /* 0x00000012000d7c02 */ /* 0x000fc80008000f00 */
        /* <DEDUP_REMOVED lines=8> */
[----:B------:R-:W-:-:S05]  /*1c490*/  IADD3 R12, P0, PT, R12, UR10, RZ ;  /* 0x0000000a0c0c7c10 */ /* 0x000fca000ff1e0ff */
[----:B------:R-:W-:Y:S01]  /*1c4a0*/  IMAD.X R21, RZ, RZ, R21, P0 ;  /* 0x000000ffff157224 */ /* 0x000fe200000e0615 */
[----:B------:R-:W-:-:S04]  /*1c4b0*/  ISETP.GE.U32.AND P0, PT, R12, R16, PT ;  /* 0x000000100c00720c */ /* 0x000fc80003f06070 */
[----:B------:R-:W-:Y:S01]  /*1c4c0*/  ISETP.GE.AND.EX P0, PT, R21, R11, PT, P0 ;  /* 0x0000000b1500720c */ /* 0x000fe20003f06300 */
[C---:B--2---:R-:W-:Y:S02]  /*1c4d0*/  DFMA R18, R22.reuse, R26, R18 ;  /* 0x0000001a1612722b */ /* 0x044fe40000000012 */
[----:B---3--:R-:W-:-:S10]  /*1c4e0*/  DFMA R24, R22, R28, R24 ;  /* 0x0000001c1618722b */ /* 0x008fd40000000018 */
[----:B------:R-:W-:Y:S05]  /*1c4f0*/  @!P0 BRA `(.L_x_737) ;  /* 0xfffffff800dc8947 */ /* 0x000fea000383ffff */
.L_x_733:
[----:B012---:R-:W-:Y:S05]  /*1c500*/  BSYNC.RECONVERGENT B2 ;  /* 0x0000000000027941 */ /* 0x007fea0003800200 */
.L_x_732:
        /* <DEDUP_REMOVED lines=22> */
.L_x_740:
[----:B------:R-:W0:Y:S02]  /*1c670*/  LDS.64 R20, [R5] ;  /* 0x0000000005147984 */ /* 0x000e240000000a00 */
[----:B0-----:R-:W-:-:S07]  /*1c680*/  DADD R22, R18, R20 ;  /* 0x0000000012167229 */ /* 0x001fce0000000014 */
[----:B------:R-:W0:Y:S02]  /*1c690*/  ATOMS.CAST.SPIN.64 P0, [R5], R20, R22 ;  /* 0x000000140500758d */ /* 0x000e240001800416 */
[----:B0-----:R-:W-:Y:S05]  /*1c6a0*/  @!P0 BRA `(.L_x_740) ;  /* 0xfffffffc00f08947 */ /* 0x001fea000383ffff */
.L_x_739:
[----:B------:R-:W-:Y:S05]  /*1c6b0*/  BSYNC.RECONVERGENT B2 ;  /* 0x0000000000027941 */ /* 0x000fea0003800200 */
.L_x_738:
        /* <DEDUP_REMOVED lines=17> */
.L_x_743:
[----:B------:R-:W0:Y:S02]  /*1c7d0*/  LDS.64 R20, [R5+0x8] ;  /* 0x0000080005147984 */ /* 0x000e240000000a00 */
[----:B0-----:R-:W-:-:S07]  /*1c7e0*/  DADD R22, R24, R20 ;  /* 0x0000000018167229 */ /* 0x001fce0000000014 */
[----:B------:R-:W0:Y:S02]  /*1c7f0*/  ATOMS.CAST.SPIN.64 P0, [R5+0x8], R20, R22 ;  /* 0x000008140500758d */ /* 0x000e240001800416 */
[----:B0-----:R-:W-:Y:S05]  /*1c800*/  @!P0 BRA `(.L_x_743) ;  /* 0xfffffffc00f08947 */ /* 0x001fea000383ffff */
.L_x_742:
[----:B------:R-:W-:Y:S05]  /*1c810*/  BSYNC.RECONVERGENT B2 ;  /* 0x0000000000027941 */ /* 0x000fea0003800200 */
.L_x_741:
[----:B------:R-:W-:-:S04]  /*1c820*/  IADD3 R10, PT, PT, R10, 0x2, RZ ;  /* 0x000000020a0a7810 */ /* 0x000fc80007ffe0ff */
[----:B------:R-:W-:-:S13]  /*1c830*/  ISETP.GE.AND P0, PT, R10, UR9, PT ;  /* 0x000000090a007c0c */ /* 0x000fda000bf06270 */
[----:B------:R-:W-:Y:S05]  /*1c840*/  @!P0 BRA `(.L_x_744) ;  /* 0xfffffff400cc8947 */ /* 0x000fea000383ffff */
.L_x_731:
[----:B------:R-:W-:-:S04]  /*1c850*/  UISETP.LT.AND UP0, UPT, UR9, UR32, UPT ;  /* 0x000000200900728c */ /* 0x000fc8000bf01270 */
[----:B------:R-:W-:-:S12]  /*1c860*/  USEL UR32, UR9, UR32, !UP0 ;  /* 0x0000002009207287 */ /* 0x000fd8000c000000 */
.L_x_730:
[----:B------:R-:W0:Y:S02]  /*1c870*/  LDCU UR38, c[0x0][0x3b0] ;  /* 0x00007600ff2677ac */ /* 0x000e240008000800 */
[----:B0-----:R-:W-:-:S09]  /*1c880*/  UISETP.GE.AND UP0, UPT, UR32, UR38, UPT ;  /* 0x000000262000728c */ /* 0x001fd2000bf06270 */
[----:B------:R-:W-:Y:S05]  /*1c890*/  BRA.U UP0, `(.L_x_745) ;  /* 0x0000000500d07547 */ /* 0x000fea000b800000 */
.L_x_755:
        /* <DEDUP_REMOVED lines=10> */
[----:B------:R-:W-:Y:S01]  /*1c940*/  IMAD.MOV.U32 R10, RZ, RZ, R14 ;  /* 0x000000ffff0a7224 */ /* 0x000fe200078e000e */
[----:B------:R-:W-:Y:S02]  /*1c950*/  MOV R21, R8 ;  /* 0x0000000800157202 */ /* 0x000fe40000000f00 */
[----:B------:R-:W-:Y:S01]  /*1c960*/  CS2R R18, SRZ ;  /* 0x0000000000127805 */ /* 0x000fe2000001ff00 */
[----:B---3--:R-:W-:-:S04]  /*1c970*/  IMAD.U32 R5, RZ, RZ, UR33 ;  /* 0x00000021ff057e24 */ /* 0x008fc8000f8e00ff */
[----:B------:R-:W-:-:S05]  /*1c980*/  IMAD R5, R5, UR32, RZ ;  /* 0x0000002005057c24 */ /* 0x000fca000f8e02ff */
[----:B------:R-:W-:-:S07]  /*1c990*/  SHF.R.S32.HI R0, RZ, 0x1f, R5 ;  /* 0x0000001fff007819 */ /* 0x000fce0000011405 */
.L_x_751:
        /* <DEDUP_REMOVED lines=27> */
.L_x_749:
[----:B------:R-:W3:Y:S01]  /*1cb50*/  LDCU UR33, c[0x0][0x3b4] ;  /* 0x00007680ff2177ac */ /* 0x000ee20008000800 */
[----:B------:R-:W-:Y:S01]  /*1cb60*/  IMAD.MOV.U32 R26, RZ, RZ, R10 ;  /* 0x000000ffff1a7224 */ /* 0x000fe200078e000a */
[----:B------:R-:W-:Y:S02]  /*1cb70*/  MOV R7, UR18 ;  /* 0x0000001200077c02 */ /* 0x000fe40008000f00 */
[----:B------:R-:W-:Y:S01]  /*1cb80*/  MOV R20, 0x1cbb0 ;  /* 0x0001cbb000147802 */ /* 0x000fe20000000f00 */
[----:B---3--:R-:W-:-:S07]  /*1cb90*/  IMAD.U32 R9, RZ, RZ, UR33 ;  /* 0x00000021ff097e24 */ /* 0x008fce000f8e00ff */
[----:B012-4-:R-:W-:Y:S05]  /*1cba0*/  CALL.REL.NOINC `($__internal_0_$__cuda_sm20_div_s64) ;  /* 0x0000000400947944 */ /* 0x017fea0003c00000 */
        /* <DEDUP_REMOVED lines=10> */
.L_x_750:
[----:B-12---:R-:W-:Y:S05]  /*1cc50*/  BSYNC.RECONVERGENT B3 ;  /* 0x0000000000037941 */ /* 0x006fea0003800200 */
.L_x_748:
        /* <DEDUP_REMOVED lines=23> */
.L_x_747:
[----:B012---:R-:W-:Y:S05]  /*1cdd0*/  BSYNC.RECONVERGENT B2 ;  /* 0x0000000000027941 */ /* 0x007fea0003800200 */
.L_x_746:
        /* <DEDUP_REMOVED lines=23> */
.L_x_754:
[----:B------:R-:W0:Y:S02]  /*1cf50*/  LDS.64 R20, [R5] ;  /* 0x0000000005147984 */ /* 0x000e240000000a00 */
[----:B0-----:R-:W-:-:S07]  /*1cf60*/  DADD R22, R18, R20 ;  /* 0x0000000012167229 */ /* 0x001fce0000000014 */
[----:B------:R-:W0:Y:S02]  /*1cf70*/  ATOMS.CAST.SPIN.64 P0, [R5], R20, R22 ;  /* 0x000000140500758d */ /* 0x000e240001800416 */
[----:B0-----:R-:W-:Y:S05]  /*1cf80*/  @!P0 BRA `(.L_x_754) ;  /* 0xfffffffc00f08947 */ /* 0x001fea000383ffff */
.L_x_753:
[----:B------:R-:W-:Y:S05]  /*1cf90*/  BSYNC.RECONVERGENT B2 ;  /* 0x0000000000027941 */ /* 0x000fea0003800200 */
.L_x_752:
[----:B------:R-:W0:Y:S01]  /*1cfa0*/  LDCU UR38, c[0x0][0x3b0] ;  /* 0x00007600ff2677ac */ /* 0x000e220008000800 */
[----:B------:R-:W-:-:S04]  /*1cfb0*/  UIADD3 UR32, UPT, UPT, UR32, 0x1, URZ ;  /* 0x0000000120207890 */ /* 0x000fc8000fffe0ff */
[----:B0-----:R-:W-:-:S09]  /*1cfc0*/  UISETP.GE.AND UP0, UPT, UR32, UR38, UPT ;  /* 0x000000262000728c */ /* 0x001fd2000bf06270 */
[----:B------:R-:W-:Y:S05]  /*1cfd0*/  BRA.U !UP0, `(.L_x_755) ;  /* 0xfffffff908307547 */ /* 0x000fea000b83ffff */
.L_x_745:
[----:B------:R-:W-:Y:S01]  /*1cfe0*/  BAR.SYNC.DEFER_BLOCKING 0x0 ;  /* 0x0000000000007b1d */ /* 0x000fe20000010000 */
[----:B------:R-:W-:-:S05]  /*1cff0*/  ISETP.GE.AND P0, PT, R6, UR38, PT ;  /* 0x0000002606007c0c */ /* 0x000fca000bf06270 */
[----:B------:R-:W0:Y:S01]  /*1d000*/  LDCU.64 UR34, c[0x0][0x3d8] ;  /* 0x00007b00ff2277ac */ /* 0x000e220008000a00 */
[----:B------:R-:W1:Y:S07]  /*1d010*/  LDCU.64 UR32, c[0x0][0x3a8] ;  /* 0x00007500ff2077ac */ /* 0x000e6e0008000a00 */
[----:B------:R-:W-:Y:S05]  /*1d020*/  @P0 BRA `(.L_x_198) ;  /* 0x0000000000540947 */ /* 0x000fea0003800000 */
[----:B------:R-:W2:Y:S01]  /*1d030*/  S2R R8, SR_CgaCtaId ;  /* 0x0000000000087919 */ /* 0x000ea20000008800 */
[----:B------:R-:W-:Y:S01]  /*1d040*/  SHF.R.S32.HI R0, RZ, 0x1f, R3 ;  /* 0x0000001fff007819 */ /* 0x000fe20000011403 */
[----:B------:R-:W-:Y:S01]  /*1d050*/  USHF.R.S32.HI UR24, URZ, 0x1f, UR38 ;  /* 0x0000001fff187899 */ /* 0x000fe20008011426 */
[----:B------:R-:W-:Y:S01]  /*1d060*/  MOV R7, 0x400 ;  /* 0x0000040000077802 */ /* 0x000fe20000000f00 */
[----:B------:R-:W-:-:S04]  /*1d070*/  IMAD.WIDE.U32 R12, R3, UR38, RZ ;  /* 0x00000026030c7c25 */ /* 0x000fc8000f8e00ff */
[----:B------:R-:W-:-:S04]  /*1d080*/  IMAD R0, R0, UR38, RZ ;  /* 0x0000002600007c24 */ /* 0x000fc8000f8e02ff */
[----:B------:R-:W-:Y:S01]  /*1d090*/  IMAD R5, R3, UR24, R0 ;  /* 0x0000001803057c24 */ /* 0x000fe2000f8e0200 */
[----:B------:R-:W-:-:S03]  /*1d0a0*/  MOV R3, R6 ;  /* 0x0000000600037202 */ /* 0x000fc60000000f00 */
[----:B------:R-:W-:Y:S01]  /*1d0b0*/  IMAD.IADD R16, R13, 0x1, R5 ;  /* 0x000000010d107824 */ /* 0x000fe200078e0205 */
[----:B--2---:R-:W-:-:S07]  /*1d0c0*/  LEA R18, R8, R7, 0x18 ;  /* 0x0000000708127211 */ /* 0x004fce00078ec0ff */
.L_x_756:
[C---:B------:R-:W-:Y:S01]  /*1d0d0*/  IMAD R0, R3.reuse, 0x8, R18 ;  /* 0x0000000803007824 */ /* 0x040fe200078e0212 */
[----:B------:R-:W-:-:S04]  /*1d0e0*/  IADD3 R5, P0, PT, R3, R12, RZ ;  /* 0x0000000c03057210 */ /* 0x000fc80007f1e0ff */
[----:B---3--:R-:W0:Y:S01]  /*1d0f0*/  LDS.64 R8, [R0] ;  /* 0x0000000000087984 */ /* 0x008e220000000a00 */
[----:B------:R-:W-:Y:S02]  /*1d100*/  LEA.HI.X.SX32 R14, R3, R16, 0x1, P0 ;  /* 0x00000010030e7211 */ /* 0x000fe400000f0eff */
[----:B-1----:R-:W-:Y:S02]  /*1d110*/  LEA R10, P0, R5, UR32, 0x3 ;  /* 0x00000020050a7c11 */ /* 0x002fe4000f8018ff */
[----:B------:R-:W-:Y:S02]  /*1d120*/  IADD3 R3, PT, PT, R3, UR10, RZ ;  /* 0x0000000a03037c10 */ /* 0x000fe4000fffe0ff */
[----:B------:R-:W-:Y:S02]  /*1d130*/  LEA.HI.X R11, R5, UR33, R14, 0x3, P0 ;  /* 0x00000021050b7c11 */ /* 0x000fe400080f1c0e */
[----:B------:R-:W-:Y:S01]  /*1d140*/  ISETP.GE.AND P0, PT, R3, UR38, PT ;  /* 0x0000002603007c0c */ /* 0x000fe2000bf06270 */
[----:B0-----:R-:W-:-:S07]  /*1d150*/  DMUL R8, R8, UR34 ;  /* 0x0000002208087c28 */ /* 0x001fce0008000000 */
[----:B------:R3:W-:Y:S05]  /*1d160*/  REDG.E.ADD.F64.RN.STRONG.GPU desc[UR22][R10.64], R8 ;  /* 0x000000080a0079a6 */ /* 0x0007ea000c12ff16 */
[----:B------:R-:W-:Y:S05]  /*1d170*/  @!P0 BRA `(.L_x_756) ;  /* 0xfffffffc00d48947 */ /* 0x000fea000383ffff */
.L_x_198:
[----:B01----:R-:W-:Y:S05]  /*1d180*/  BSYNC B0 ;  /* 0x0000000000007941 */ /* 0x003fea0003800000 */
.L_x_6:
[----:B------:R-:W0:Y:S01]  /*1d190*/  LDCU UR24, c[0x0][0x370] ;  /* 0x00006e00ff1877ac */ /* 0x000e220008000800 */
[----:B------:R-:W1:Y:S01]  /*1d1a0*/  LDCU UR25, c[0x0][0x3d0] ;  /* 0x00007a00ff1977ac */ /* 0x000e620008000800 */
[----:B0-----:R-:W-:-:S05]  /*1d1b0*/  VIADD R4, R4, UR24 ;  /* 0x0000001804047c36 */ /* 0x001fca0008000000 */
[----:B-1----:R-:W-:-:S13]  /*1d1c0*/  ISETP.GE.AND P0, PT, R4, UR25, PT ;  /* 0x0000001904007c0c */ /* 0x002fda000bf06270 */
[----:B------:R-:W-:Y:S05]  /*1d1d0*/  @!P0 BRA `(.L_x_757) ;  /* 0xfffffe30002c8947 */ /* 0x000fea000383ffff */
[----:B------:R-:W-:Y:S05]  /*1d1e0*/  BSYNC B1 ;  /* 0x0000000000017941 */ /* 0x000fea0003800000 */
.L_x_5:
[----:B------:R-:W-:Y:S05]  /*1d1f0*/  EXIT ;  /* 0x000000000000794d */ /* 0x000fea0003800000 */
        .weak           $__internal_0_$__cuda_sm20_div_s64
        .type           $__internal_0_$__cuda_sm20_div_s64,@function
        .size           $__internal_0_$__cuda_sm20_div_s64,(.L_x_759 - $__internal_0_$__cuda_sm20_div_s64)
$__internal_0_$__cuda_sm20_div_s64:
[-C--:B------:R-:W-:Y:S02]  /*1d200*/  IADD3 R22, P1, PT, RZ, -R9.reuse, RZ ;  /* 0x80000009ff167210 */ /* 0x080fe40007f3e0ff */
[----:B------:R-:W-:Y:S02]  /*1d210*/  ISETP.GE.AND P0, PT, R7, RZ, PT ;  /* 0x000000ff0700720c */ /* 0x000fe40003f06270 */
[----:B------:R-:W-:Y:S01]  /*1d220*/  ISETP.GE.AND P2, PT, R21, RZ, PT ;  /* 0x000000ff1500720c */ /* 0x000fe20003f46270 */
[----:B------:R-:W-:Y:S01]  /*1d230*/  IMAD.X R28, RZ, RZ, ~R7, P1 ;  /* 0x000000ffff1c7224 */ /* 0x000fe200008e0e07 */
[----:B------:R-:W-:-:S04]  /*1d240*/  SEL R22, R22, R9, !P0 ;  /* 0x0000000916167207 */ /* 0x000fc80004000000 */
[----:B------:R-:W-:-:S04]  /*1d250*/  SEL R23, R28, R7, !P0 ;  /* 0x000000071c177207 */ /* 0x000fc80004000000 */
[----:B------:R-:W0:Y:S08]  /*1d260*/  I2F.U64.RP R31, R22 ;  /* 0x00000016001f7312 */ /* 0x000e300000309000 */
[----:B0-----:R-:W0:Y:S02]  /*1d270*/  MUFU.RCP R30, R31 ;  /* 0x0000001f001e7308 */ /* 0x001e240000001000 */
[----:B0-----:R-:W-:-:S06]  /*1d280*/  IADD3 R30, PT, PT, R30, 0x1ffffffe, RZ ;  /* 0x1ffffffe1e1e7810 */ /* 0x001fcc0007ffe0ff */
[----:B------:R-:W0:Y:S02]  /*1d290*/  F2I.U64.TRUNC R36, R30 ;  /* 0x0000001e00247311 */ /* 0x000e24000020d800 */
[----:B0-----:R-:W-:-:S04]  /*1d2a0*/  IMAD.WIDE.U32 R28, R36, R22, RZ ;  /* 0x00000016241c7225 */ /* 0x001fc800078e00ff */
[C---:B------:R-:W-:Y:S01]  /*1d2b0*/  IMAD R29, R36.reuse, R23, R29 ;  /* 0x00000017241d7224 */ /* 0x040fe200078e021d */
[----:B------:R-:W-:Y:S01]  /*1d2c0*/  IADD3 R27, P0, PT, RZ, -R28, RZ ;  /* 0x8000001cff1b7210 */ /* 0x000fe20007f1e0ff */
[----:B------:R-:W-:Y:S02]  /*1d2d0*/  IMAD.MOV.U32 R39, RZ, RZ, R36 ;  /* 0x000000ffff277224 */ /* 0x000fe400078e0024 */
[----:B------:R-:W-:Y:S02]  /*1d2e0*/  IMAD R28, R37, R22, R29 ;  /* 0x00000016251c7224 */ /* 0x000fe400078e021d */
[----:B------:R-:W-:-:S04]  /*1d2f0*/  IMAD.HI.U32 R38, R36, R27, RZ ;  /* 0x0000001b24267227 */ /* 0x000fc800078e00ff */
[----:B------:R-:W-:-:S04]  /*1d300*/  IMAD.X R28, RZ, RZ, ~R28, P0 ;  /* 0x000000ffff1c7224 */ /* 0x000fc800000e0e1c */
[----:B------:R-:W-:-:S04]  /*1d310*/  IMAD.WIDE.U32 R38, P0, R36, R28, R38 ;  /* 0x0000001c24267225 */ /* 0x000fc80007800026 */
[----:B------:R-:W-:-:S04]  /*1d320*/  IMAD.HI.U32 R29, R37, R28, RZ ;  /* 0x0000001c251d7227 */ /* 0x000fc800078e00ff */
[----:B------:R-:W-:Y:S01]  /*1d330*/  IMAD.HI.U32 R27, P1, R37, R27, R38 ;  /* 0x0000001b251b7227 */ /* 0x000fe20007820026 */
[----:B------:R-:W-:-:S03]  /*1d340*/  IADD3.X R29, PT, PT, R29, R37, RZ, P0, !PT ;  /* 0x000000251d1d7210 */ /* 0x000fc600007fe4ff */
[----:B------:R-:W-:-:S05]  /*1d350*/  IMAD R28, R37, R28, RZ ;  /* 0x0000001c251c7224 */ /* 0x000fca00078e02ff */
[----:B------:R-:W-:-:S04]  /*1d360*/  IADD3 R37, P0, PT, R28, R27, RZ ;  /* 0x0000001b1c257210 */ /* 0x000fc80007f1e0ff */
[----:B------:R-:W-:Y:S01]  /*1d370*/  IADD3.X R27, PT, PT, RZ, RZ, R29, P0, P1 ;  /* 0x000000ffff1b7210 */ /* 0x000fe200007e241d */
[----:B------:R-:W-:-:S04]  /*1d380*/  IMAD.WIDE.U32 R30, R37, R22, RZ ;  /* 0x00000016251e7225 */ /* 0x000fc800078e00ff */
[----:B------:R-:W-:Y:S01]  /*1d390*/  IMAD R28, R37, R23, R31 ;  /* 0x00000017251c7224 */ /* 0x000fe200078e021f */
[----:B------:R-:W-:Y:S01]  /*1d3a0*/  IADD3 R30, P0, PT, RZ, -R30, RZ ;  /* 0x8000001eff1e7210 */ /* 0x000fe20007f1e0ff */
[----:B------:R-:W-:Y:S02]  /*1d3b0*/  IMAD.MOV.U32 R31, RZ, RZ, RZ ;  /* 0x000000ffff1f7224 */ /* 0x000fe400078e00ff */
[----:B------:R-:W-:Y:S02]  /*1d3c0*/  IMAD R28, R27, R22, R28 ;  /* 0x000000161b1c7224 */ /* 0x000fe400078e021c */
[----:B------:R-:W-:-:S04]  /*1d3d0*/  IMAD.HI.U32 R36, R37, R30, RZ ;  /* 0x0000001e25247227 */ /* 0x000fc800078e00ff */
[----:B------:R-:W-:-:S04]  /*1d3e0*/  IMAD.X R28, RZ, RZ, ~R28, P0 ;  /* 0x000000ffff1c7224 */ /* 0x000fc800000e0e1c */
[----:B------:R-:W-:-:S04]  /*1d3f0*/  IMAD.WIDE.U32 R36, P1, R37, R28, R36 ;  /* 0x0000001c25247225 */ /* 0x000fc80007820024 */
[----:B------:R-:W-:-:S04]  /*1d400*/  IMAD.HI.U32 R29, P0, R27, R30, R36 ;  /* 0x0000001e1b1d7227 */ /* 0x000fc80007800024 */
[----:B------:R-:W-:-:S04]  /*1d410*/  IMAD.HI.U32 R30, R27, R28, RZ ;  /* 0x0000001c1b1e7227 */ /* 0x000fc800078e00ff */
[----:B------:R-:W-:Y:S02]  /*1d420*/  IMAD R28, R27, R28, RZ ;  /* 0x0000001c1b1c7224 */ /* 0x000fe400078e02ff */
[----:B------:R-:W-:Y:S01]  /*1d430*/  IMAD.X R33, R30, 0x1, R27, P1 ;  /* 0x000000011e217824 */ /* 0x000fe200008e061b */
[-C--:B------:R-:W-:Y:S02]  /*1d440*/  IADD3 R27, P3, PT, RZ, -R26.reuse, RZ ;  /* 0x8000001aff1b7210 */ /* 0x080fe40007f7e0ff */
[----:B------:R-:W-:Y:S02]  /*1d450*/  IADD3 R29, P1, PT, R28, R29, RZ ;  /* 0x0000001d1c1d7210 */ /* 0x000fe40007f3e0ff */
[----:B------:R-:W-:Y:S02]  /*1d460*/  SEL R28, R27, R26, !P2 ;  /* 0x0000001a1b1c7207 */ /* 0x000fe40005000000 */
[-C--:B------:R-:W-:Y:S02]  /*1d470*/  IADD3.X R26, PT, PT, RZ, ~R21.reuse, RZ, P3, !PT ;  /* 0x80000015ff1a7210 */ /* 0x080fe40001ffe4ff */
[----:B------:R-:W-:Y:S01]  /*1d480*/  IADD3.X R33, PT, PT, RZ, RZ, R33, P1, P0 ;  /* 0x000000ffff217210 */ /* 0x000fe20000fe0421 */
[----:B------:R-:W-:Y:S01]  /*1d490*/  IMAD.HI.U32 R30, R29, R28, RZ ;  /* 0x0000001c1d1e7227 */ /* 0x000fe200078e00ff */
[----:B------:R-:W-:-:S05]  /*1d4a0*/  SEL R26, R26, R21, !P2 ;  /* 0x000000151a1a7207 */ /* 0x000fca0005000000 */
[----:B------:R-:W-:-:S04]  /*1d4b0*/  IMAD.WIDE.U32 R30, R29, R26, R30 ;  /* 0x0000001a1d1e7225 */ /* 0x000fc800078e001e */
[----:B------:R-:W-:-:S04]  /*1d4c0*/  IMAD.HI.U32 R27, P0, R33, R28, R30 ;  /* 0x0000001c211b7227 */ /* 0x000fc8000780001e */
[CC--:B------:R-:W-:Y:S02]  /*1d4d0*/  IMAD R30, R33.reuse, R26.reuse, RZ ;  /* 0x0000001a211e7224 */ /* 0x0c0fe400078e02ff */
[----:B------:R-:W-:-:S03]  /*1d4e0*/  IMAD.HI.U32 R33, R33, R26, RZ ;  /* 0x0000001a21217227 */ /* 0x000fc600078e00ff */
[----:B------:R-:W-:-:S05]  /*1d4f0*/  IADD3 R27, P1, PT, R30, R27, RZ ;  /* 0x0000001b1e1b7210 */ /* 0x000fca0007f3e0ff */
[----:B------:R-:W-:-:S04]  /*1d500*/  IMAD.WIDE.U32 R30, R27, R22, RZ ;  /* 0x000000161b1e7225 */ /* 0x000fc800078e00ff */
[----:B------:R-:W-:Y:S01]  /*1d510*/  IMAD R31, R27, R23, R31 ;  /* 0x000000171b1f7224 */ /* 0x000fe200078e021f */
[----:B------:R-:W-:Y:S01]  /*1d520*/  IADD3 R29, P2, PT, -R30, R28, RZ ;  /* 0x0000001c1e1d7210 */ /* 0x000fe20007f5e1ff */
[----:B------:R-:W-:-:S03]  /*1d530*/  IMAD.X R28, RZ, RZ, R33, P0 ;  /* 0x000000ffff1c7224 */ /* 0x000fc600000e0621 */
[----:B------:R-:W-:Y:S02]  /*1d540*/  ISETP.GE.U32.AND P0, PT, R29, R22, PT ;  /* 0x000000161d00720c */ /* 0x000fe40003f06070 */
[----:B------:R-:W-:-:S05]  /*1d550*/  IADD3.X R28, PT, PT, RZ, R28, RZ, P1, !PT ;  /* 0x0000001cff1c7210 */ /* 0x000fca0000ffe4ff */
[----:B------:R-:W-:-:S04]  /*1d560*/  IMAD R31, R28, R22, R31 ;  /* 0x000000161c1f7224 */ /* 0x000fc800078e021f */
[----:B------:R-:W-:Y:S01]  /*1d570*/  IMAD.X R31, R26, 0x1, ~R31, P2 ;  /* 0x000000011a1f7824 */ /* 0x000fe200010e0e1f */
[----:B------:R-:W-:-:S04]  /*1d580*/  IADD3 R26, P2, PT, R29, -R22, RZ ;  /* 0x800000161d1a7210 */ /* 0x000fc80007f5e0ff */
[----:B------:R-:W-:-:S04]  /*1d590*/  ISETP.GE.U32.AND.EX P0, PT, R31, R23, PT, P0 ;  /* 0x000000171f00720c */ /* 0x000fc80003f06100 */
[----:B------:R-:W-:Y:S02]  /*1d5a0*/  SEL R29, R26, R29, P0 ;  /* 0x0000001d1a1d7207 */ /* 0x000fe40000000000 */
[----:B------:R-:W-:Y:S02]  /*1d5b0*/  LOP3.LUT R26, R7, R21, RZ, 0x3c, !PT ;  /* 0x00000015071a7212 */ /* 0x000fe400078e3cff */
[----:B------:R-:W-:Y:S01]  /*1d5c0*/  ISETP.GE.U32.AND P1, PT, R29, R22, PT ;  /* 0x000000161d00720c */ /* 0x000fe20003f26070 */
[----:B------:R-:W-:-:S05]  /*1d5d0*/  IMAD.X R22, R31, 0x1, ~R23, P2 ;  /* 0x000000011f167824 */ /* 0x000fca00010e0e17 */
[----:B------:R-:W-:-:S04]  /*1d5e0*/  SEL R22, R22, R31, P0 ;  /* 0x0000001f16167207 */ /* 0x000fc80000000000 */
[----:B------:R-:W-:Y:S02]  /*1d5f0*/  ISETP.GE.U32.AND.EX P1, PT, R22, R23, PT, P1 ;  /* 0x000000171600720c */ /* 0x000fe40003f26110 */
[----:B------:R-:W-:-:S04]  /*1d600*/  IADD3 R22, P2, PT, R27, 0x1, RZ ;  /* 0x000000011b167810 */ /* 0x000fc80007f5e0ff */
[----:B------:R-:W-:Y:S02]  /*1d610*/  SEL R27, R22, R27, P0 ;  /* 0x0000001b161b7207 */ /* 0x000fe40000000000 */
[-C--:B------:R-:W-:Y:S02]  /*1d620*/  IADD3.X R23, PT, PT, RZ, R28.reuse, RZ, P2, !PT ;  /* 0x0000001cff177210 */ /* 0x080fe400017fe4ff */
[----:B------:R-:W-:Y:S02]  /*1d630*/  IADD3 R22, P2, PT, R27, 0x1, RZ ;  /* 0x000000011b167810 */ /* 0x000fe40007f5e0ff */
[----:B------:R-:W-:Y:S02]  /*1d640*/  SEL R23, R23, R28, P0 ;  /* 0x0000001c17177207 */ /* 0x000fe40000000000 */
[----:B------:R-:W-:Y:S02]  /*1d650*/  SEL R27, R22, R27, P1 ;  /* 0x0000001b161b7207 */ /* 0x000fe40000800000 */
[----:B------:R-:W-:Y:S01]  /*1d660*/  ISETP.NE.U32.AND P0, PT, R9, RZ, PT ;  /* 0x000000ff0900720c */ /* 0x000fe20003f05070 */
[----:B------:R-:W-:-:S03]  /*1d670*/  IMAD.X R22, RZ, RZ, R23, P2 ;  /* 0x000000ffff167224 */ /* 0x000fc600010e0617 */
[----:B------:R-:W-:Y:S02]  /*1d680*/  ISETP.NE.AND.EX P0, PT, R7, RZ, PT, P0 ;  /* 0x000000ff0700720c */ /* 0x000fe40003f05300 */
[----:B------:R-:W-:Y:S02]  /*1d690*/  SEL R23, R22, R23, P1 ;  /* 0x0000001716177207 */ /* 0x000fe40000800000 */
[----:B------:R-:W-:Y:S02]  /*1d6a0*/  IADD3 R22, P2, PT, RZ, -R27, RZ ;  /* 0x8000001bff167210 */ /* 0x000fe40007f5e0ff */
[----:B------:R-:W-:-:S03]  /*1d6b0*/  ISETP.GE.AND P1, PT, R26, RZ, PT ;  /* 0x000000ff1a00720c */ /* 0x000fc60003f26270 */
[----:B------:R-:W-:Y:S01]  /*1d6c0*/  IMAD.X R26, RZ, RZ, ~R23, P2 ;  /* 0x000000ffff1a7224 */ /* 0x000fe200010e0e17 */
[----:B------:R-:W-:Y:S01]  /*1d6d0*/  SEL R22, R22, R27, !P1 ;  /* 0x0000001b16167207 */ /* 0x000fe20004800000 */
[----:B------:R-:W-:-:S03]  /*1d6e0*/  IMAD.MOV.U32 R27, RZ, RZ, 0x0 ;  /* 0x00000000ff1b7424 */ /* 0x000fc600078e00ff */
[----:B------:R-:W-:Y:S02]  /*1d6f0*/  SEL R26, R26, R23, !P1 ;  /* 0x000000171a1a7207 */ /* 0x000fe40004800000 */
[----:B------:R-:W-:Y:S02]  /*1d700*/  SEL R22, R22, 0xffffffff, P0 ;  /* 0xffffffff16167807 */ /* 0x000fe40000000000 */
[----:B------:R-:W-:Y:S02]  /*1d710*/  SEL R23, R26, 0xffffffff, P0 ;  /* 0xffffffff1a177807 */ /* 0x000fe40000000000 */
[----:B------:R-:W-:-:S04]  /*1d720*/  MOV R26, R20 ;  /* 0x00000014001a7202 */ /* 0x000fc80000000f00 */
[----:B------:R-:W-:Y:S05]  /*1d730*/  RET.REL.NODEC R26 `(_Z17bsr_matvec_kerneliPKiS0_PKdS2_PdiilPKlS0_id) ;  /* 0xfffffe281a307950 */ /* 0x000fea0003c3ffff */
.L_x_758:
        /* <DEDUP_REMOVED lines=12> */
.L_x_759:


//--------------------- .nv.shared._Z7scale_yiPdd --------------------------
	.section	.nv.shared._Z7scale_yiPdd,"aw",@nobits
	.sectionflags	@""
	.align	16
	.zero		1024


//--------------------- .nv.shared.reserved.0     --------------------------
	.section	.nv.shared.reserved.0,"aw",@nobits
	.weak		__nv_reservedSMEM_offset_0_alias
	.size		__nv_reservedSMEM_offset_0_alias, 0, 64
	.other		__nv_reservedSMEM_offset_0_alias,@"STO_CUDA_RESERVED_SHARED STV_DEFAULT"
__nv_reservedSMEM_offset_0_alias:
	.zero		0
	.zero		64


//--------------------- .nv.shared._Z17bsr_matvec_kerneliPKiS0_PKdS2_PdiilPKlS0_id --------------------------
	.section	.nv.shared._Z17bsr_matvec_kerneliPKiS0_PKdS2_PdiilPKlS0_id,"aw",@nobits
	.sectionflags	@""
	.align	16
	.zero		1024


//--------------------- .nv.constant0._Z7scale_yiPdd --------------------------
	.section	.nv.constant0._Z7scale_yiPdd,"a",@progbits
	.sectionflags	@""
	.align	4
.nv.constant0._Z7scale_yiPdd:
	.zero		920


//--------------------- .nv.constant0._Z17bsr_matvec_kerneliPKiS0_PKdS2_PdiilPKlS0_id --------------------------
	.section	.nv.constant0._Z17bsr_matvec_kerneliPKiS0_PKdS2_PdiilPKlS0_id,"a",@progbits
	.sectionflags	@""
	.align	4
.nv.constant0._Z17bsr_matvec_kerneliPKiS0_PKdS2_PdiilPKlS0_id:
	.zero		992


//--------------------- SYMBOLS --------------------------

	.type		.nv.reservedSmem.offset0,@object
	.size		.nv.reservedSmem.offset0,0x4
	.type		.nv.reservedSmem.cap,@object
	.size		.nv.reservedSmem.cap,0x4
